	.target	sm_103a

	.elftype	@"ET_EXEC"


//--------------------- .note.nv.tkinfo           --------------------------
	.section	.note.nv.tkinfo,"",@"SHT_NOTE"
	.sectionflags	@"SHF_NOTE_NV_TKINFO"
	.tkinfo
        /*0018*/ 	.word	0x00000002
        /*0030*/ 	.string	""
        /*0030*/ 	.string	"ptxas"
        /*0030*/ 	.string	"Cuda compilation tools, release 13.0, V13.0.88"
        /*0030*/ 	.string	"Build cuda_13.0.r13.0/compiler.36424714_0"
        /*0030*/ 	.string	"-arch sm_103a -m 64 "



//--------------------- .note.nv.cuinfo           --------------------------
	.section	.note.nv.cuinfo,"",@"SHT_NOTE"
	.sectionflags	@"SHF_NOTE_NV_CUINFO"
        /*0018*/ 	.short	0x0002
        /*001a*/ 	.short	0x0067
        /*001c*/ 	.short	0x0082
	.zero		2


//--------------------- .nv.info                  --------------------------
	.section	.nv.info,"",@"SHT_CUDA_INFO"
	.align	4


	//----- nvinfo : EIATTR_REGCOUNT
	.align		4
        /*0000*/ 	.byte	0x04, 0x2f
        /*0002*/ 	.short	(.L_12 - .L_11)
	.align		4
.L_11:
        /*0004*/ 	.word	index@(_ZN7cutlass13device_kernelIN5flash22FlashAttnBwdPreprocessIN4cute5tupleIJNS3_1CILi64EEENS5_ILi128EEEEEENS_6half_tEfNS_4arch4Sm80ELb1ELb1EEEEEvNT_6ParamsE)
        /*0008*/ 	.word	0x00000040


	//----- nvinfo : EIATTR_FRAME_SIZE
	.align		4
.L_12:
        /*000c*/ 	.byte	0x04, 0x11
        /*000e*/ 	.short	(.L_14 - .L_13)
	.align		4
.L_13:
        /*0010*/ 	.word	index@(_ZN7cutlass13device_kernelIN5flash22FlashAttnBwdPreprocessIN4cute5tupleIJNS3_1CILi64EEENS5_ILi128EEEEEENS_6half_tEfNS_4arch4Sm80ELb1ELb1EEEEEvNT_6ParamsE)
        /*0014*/ 	.word	0x00000000


	//----- nvinfo : EIATTR_REGCOUNT
	.align		4
.L_14:
        /*0018*/ 	.byte	0x04, 0x2f
        /*001a*/ 	.short	(.L_16 - .L_15)
	.align		4
.L_15:
        /*001c*/ 	.word	index@(_ZN7cutlass13device_kernelIN5flash19enable_sm80_to_sm89INS1_16FlashAttnBwdSm80INS1_25CollectiveMainloopBwdSm80ILi2ELi2EN4cute5tupleIJNS5_1CILi64EEENS7_ILi128EEES9_EEENS_6half_tEfNS_4arch4Sm80ELb1ELb0ELb1ELb1ELb1ELb0ELb0ELb0ELi2ELi2ELi2ELi2ELb0EEENS1_24CollectiveEpilogueBwdGQAISA_fSD_Li256ELb1ELb1EEENS1_25SingleTileBwdLPTSchedulerILb1ELi128ELb1EEEEEEEEEvNT_6ParamsE)
        /*0020*/ 	.word	0x00000004


	//----- nvinfo : EIATTR_FRAME_SIZE
	.align		4
.L_16:
        /*0024*/ 	.byte	0x04, 0x11
        /*0026*/ 	.short	(.L_18 - .L_17)
	.align		4
.L_17:
        /*0028*/ 	.word	index@(_ZN7cutlass13device_kernelIN5flash19enable_sm80_to_sm89INS1_16FlashAttnBwdSm80INS1_25CollectiveMainloopBwdSm80ILi2ELi2EN4cute5tupleIJNS5_1CILi64EEENS7_ILi128EEES9_EEENS_6half_tEfNS_4arch4Sm80ELb1ELb0ELb1ELb1ELb1ELb0ELb0ELb0ELi2ELi2ELi2ELi2ELb0EEENS1_24CollectiveEpilogueBwdGQAISA_fSD_Li256ELb1ELb1EEENS1_25SingleTileBwdLPTSchedulerILb1ELi128ELb1EEEEEEEEEvNT_6ParamsE)
        /*002c*/ 	.word	0x00000000


	//----- nvinfo : EIATTR_REGCOUNT
	.align		4
.L_18:
        /*0030*/ 	.byte	0x04, 0x2f
        /*0032*/ 	.short	(.L_20 - .L_19)
	.align		4
.L_19:
        /*0034*/ 	.word	index@(_ZN7cutlass13device_kernelIN5flash32FlashAttnBwdPostprocessConvertdQIN4cute5tupleIJNS3_1CILi64EEENS5_ILi128EEEEEENS_6half_tEfNS_4arch4Sm80ELi256ENS3_8TiledMMAINS3_8MMA_AtomIJNS3_28SM80_16x8x16_F32F16F16F32_TNEEEENS3_6LayoutINS4_IJNS5_ILi2EEENS5_ILi4EEENS5_ILi1EEEEEENS4_IJSJ_SH_NS5_ILi0EEEEEEEENS4_IJNS5_ILi32EEES6_NS5_ILi16EEEEEEEELb0EEEEEvNT_6ParamsE)
        /*0038*/ 	.word	0x00000036


	//----- nvinfo : EIATTR_FRAME_SIZE
	.align		4
.L_20:
        /*003c*/ 	.byte	0x04, 0x11
        /*003e*/ 	.short	(.L_22 - .L_21)
	.align		4
.L_21:
        /*0040*/ 	.word	index@(_ZN7cutlass13device_kernelIN5flash32FlashAttnBwdPostprocessConvertdQIN4cute5tupleIJNS3_1CILi64EEENS5_ILi128EEEEEENS_6half_tEfNS_4arch4Sm80ELi256ENS3_8TiledMMAINS3_8MMA_AtomIJNS3_28SM80_16x8x16_F32F16F16F32_TNEEEENS3_6LayoutINS4_IJNS5_ILi2EEENS5_ILi4EEENS5_ILi1EEEEEENS4_IJSJ_SH_NS5_ILi0EEEEEEEENS4_IJNS5_ILi32EEES6_NS5_ILi16EEEEEEEELb0EEEEEvNT_6ParamsE)
        /*0044*/ 	.word	0x00000000


	//----- nvinfo : EIATTR_REGCOUNT
	.align		4
.L_22:
        /*0048*/ 	.byte	0x04, 0x2f
        /*004a*/ 	.short	(.L_24 - .L_23)
	.align		4
.L_23:
        /*004c*/ 	.word	index@(_ZN7cutlass13device_kernelIN5flash32FlashAttnBwdPostprocessConvertdQIN4cute5tupleIJNS3_1CILi128EEES6_EEENS_6half_tEfNS_4arch4Sm80ELi256ENS3_8TiledMMAINS3_8MMA_AtomIJNS3_28SM80_16x8x16_F32F16F16F32_TNEEEENS3_6LayoutINS4_IJNS5_ILi2EEENS5_ILi4EEENS5_ILi1EEEEEENS4_IJSI_SG_NS5_ILi0EEEEEEEENS4_IJNS5_ILi32EEENS5_ILi64EEENS5_ILi16EEEEEEEELb0EEEEEvNT_6ParamsE)
        /*0050*/ 	.word	0x00000050


	//----- nvinfo : EIATTR_FRAME_SIZE
	.align		4
.L_24:
        /*0054*/ 	.byte	0x04, 0x11
        /*0056*/ 	.short	(.L_26 - .L_25)
	.align		4
.L_25:
        /*0058*/ 	.word	index@(_ZN7cutlass13device_kernelIN5flash32FlashAttnBwdPostprocessConvertdQIN4cute5tupleIJNS3_1CILi128EEES6_EEENS_6half_tEfNS_4arch4Sm80ELi256ENS3_8TiledMMAINS3_8MMA_AtomIJNS3_28SM80_16x8x16_F32F16F16F32_TNEEEENS3_6LayoutINS4_IJNS5_ILi2EEENS5_ILi4EEENS5_ILi1EEEEEENS4_IJSI_SG_NS5_ILi0EEEEEEEENS4_IJNS5_ILi32EEENS5_ILi64EEENS5_ILi16EEEEEEEELb0EEEEEvNT_6ParamsE)
        /*005c*/ 	.word	0x00000000


	//----- nvinfo : EIATTR_REGCOUNT
	.align		4
.L_26:
        /*0060*/ 	.byte	0x04, 0x2f
        /*0062*/ 	.short	(.L_28 - .L_27)
	.align		4
.L_27:
        /*0064*/ 	.word	index@(_ZN7cutlass13device_kernelIN5flash19enable_sm80_to_sm89INS1_16FlashAttnBwdSm80INS1_25CollectiveMainloopBwdSm80ILi2ELi2EN4cute5tupleIJNS5_1CILi64EEENS7_ILi128EEES9_EEENS_6half_tEfNS_4arch4Sm80ELb1ELb0ELb1ELb1ELb0ELb0ELb0ELb0ELi2ELi2ELi2ELi2ELb0EEENS1_24CollectiveEpilogueBwdGQAISA_fSD_Li256ELb1ELb0EEENS1_25SingleTileBwdLPTSchedulerILb1ELi128ELb0EEEEEEEEEvNT_6ParamsE)
        /*0068*/ 	.word	0x00000004


	//----- nvinfo : EIATTR_FRAME_SIZE
	.align		4
.L_28:
        /*006c*/ 	.byte	0x04, 0x11
        /*006e*/ 	.short	(.L_30 - .L_29)
	.align		4
.L_29:
        /*0070*/ 	.word	index@(_ZN7cutlass13device_kernelIN5flash19enable_sm80_to_sm89INS1_16FlashAttnBwdSm80INS1_25CollectiveMainloopBwdSm80ILi2ELi2EN4cute5tupleIJNS5_1CILi64EEENS7_ILi128EEES9_EEENS_6half_tEfNS_4arch4Sm80ELb1ELb0ELb1ELb1ELb0ELb0ELb0ELb0ELi2ELi2ELi2ELi2ELb0EEENS1_24CollectiveEpilogueBwdGQAISA_fSD_Li256ELb1ELb0EEENS1_25SingleTileBwdLPTSchedulerILb1ELi128ELb0EEEEEEEEEvNT_6ParamsE)
        /*0074*/ 	.word	0x00000000


	//----- nvinfo : EIATTR_REGCOUNT
	.align		4
.L_30:
        /*0078*/ 	.byte	0x04, 0x2f
        /*007a*/ 	.short	(.L_32 - .L_31)
	.align		4
.L_31:
        /*007c*/ 	.word	index@(_ZN7cutlass13device_kernelIN5flash19enable_sm80_to_sm89INS1_16FlashAttnBwdSm80INS1_25CollectiveMainloopBwdSm80ILi2ELi2EN4cute5tupleIJNS5_1CILi64EEENS7_ILi128EEES9_EEENS_6half_tEfNS_4arch4Sm80ELb1ELb0ELb1ELb1ELb1ELb0ELb0ELb0ELi2ELi2ELi2ELi2ELb0EEENS1_21CollectiveEpilogueBwdISA_SB_SD_Li256ELb1ELb0ELi4EEENS1_25SingleTileBwdLPTSchedulerILb1ELi128ELb1EEEEEEEEEvNT_6ParamsE)
        /*0080*/ 	.word	0x00000004


	//----- nvinfo : EIATTR_FRAME_SIZE
	.align		4
.L_32:
        /*0084*/ 	.byte	0x04, 0x11
        /*0086*/ 	.short	(.L_34 - .L_33)
	.align		4
.L_33:
        /*0088*/ 	.word	index@(_ZN7cutlass13device_kernelIN5flash19enable_sm80_to_sm89INS1_16FlashAttnBwdSm80INS1_25CollectiveMainloopBwdSm80ILi2ELi2EN4cute5tupleIJNS5_1CILi64EEENS7_ILi128EEES9_EEENS_6half_tEfNS_4arch4Sm80ELb1ELb0ELb1ELb1ELb1ELb0ELb0ELb0ELi2ELi2ELi2ELi2ELb0EEENS1_21CollectiveEpilogueBwdISA_SB_SD_Li256ELb1ELb0ELi4EEENS1_25SingleTileBwdLPTSchedulerILb1ELi128ELb1EEEEEEEEEvNT_6ParamsE)
        /*008c*/ 	.word	0x00000000


	//----- nvinfo : EIATTR_REGCOUNT
	.align		4
.L_34:
        /*0090*/ 	.byte	0x04, 0x2f
        /*0092*/ 	.short	(.L_36 - .L_35)
	.align		4
.L_35:
        /*0094*/ 	.word	index@(_ZN7cutlass13device_kernelIN5flash19enable_sm80_to_sm89INS1_16FlashAttnBwdSm80INS1_25CollectiveMainloopBwdSm80ILi2ELi2EN4cute5tupleIJNS5_1CILi64EEENS7_ILi128EEES9_EEENS_6half_tEfNS_4arch4Sm80ELb1ELb0ELb1ELb1ELb0ELb0ELb0ELb0ELi2ELi2ELi2ELi2ELb0EEENS1_21CollectiveEpilogueBwdISA_SB_SD_Li256ELb1ELb0ELi4EEENS1_25SingleTileBwdLPTSchedulerILb1ELi128ELb0EEEEEEEEEvNT_6ParamsE)
        /*0098*/ 	.word	0x00000004


	//----- nvinfo : EIATTR_FRAME_SIZE
	.align		4
.L_36:
        /*009c*/ 	.byte	0x04, 0x11
        /*009e*/ 	.short	(.L_38 - .L_37)
	.align		4
.L_37:
        /*00a0*/ 	.word	index@(_ZN7cutlass13device_kernelIN5flash19enable_sm80_to_sm89INS1_16FlashAttnBwdSm80INS1_25CollectiveMainloopBwdSm80ILi2ELi2EN4cute5tupleIJNS5_1CILi64EEENS7_ILi128EEES9_EEENS_6half_tEfNS_4arch4Sm80ELb1ELb0ELb1ELb1ELb0ELb0ELb0ELb0ELi2ELi2ELi2ELi2ELb0EEENS1_21CollectiveEpilogueBwdISA_SB_SD_Li256ELb1ELb0ELi4EEENS1_25SingleTileBwdLPTSchedulerILb1ELi128ELb0EEEEEEEEEvNT_6ParamsE)
        /*00a4*/ 	.word	0x00000000


	//----- nvinfo : EIATTR_REGCOUNT
	.align		4
.L_38:
        /*00a8*/ 	.byte	0x04, 0x2f
        /*00aa*/ 	.short	(.L_40 - .L_39)
	.align		4
.L_39:
        /*00ac*/ 	.word	index@(_ZN7cutlass13device_kernelIN5flash22FlashAttnBwdPreprocessIN4cute5tupleIJNS3_1CILi64EEENS5_ILi128EEEEEENS_6half_tEfNS_4arch4Sm80ELb1ELb0EEEEEvNT_6ParamsE)
        /*00b0*/ 	.word	0x00000038


	//----- nvinfo : EIATTR_FRAME_SIZE
	.align		4
.L_40:
        /*00b4*/ 	.byte	0x04, 0x11
        /*00b6*/ 	.short	(.L_42 - .L_41)
	.align		4
.L_41:
        /*00b8*/ 	.word	index@(_ZN7cutlass13device_kernelIN5flash22FlashAttnBwdPreprocessIN4cute5tupleIJNS3_1CILi64EEENS5_ILi128EEEEEENS_6half_tEfNS_4arch4Sm80ELb1ELb0EEEEEvNT_6ParamsE)
        /*00bc*/ 	.word	0x00000000


	//----- nvinfo : EIATTR_REGCOUNT
	.align		4
.L_42:
        /*00c0*/ 	.byte	0x04, 0x2f
        /*00c2*/ 	.short	(.L_44 - .L_43)
	.align		4
.L_43:
        /*00c4*/ 	.word	index@(_ZN7cutlass13device_kernelIN5flash19enable_sm80_to_sm89INS1_16FlashAttnBwdSm80INS1_25CollectiveMainloopBwdSm80ILi2ELi2EN4cute5tupleIJNS5_1CILi64EEENS7_ILi128EEES9_EEENS_6half_tEfNS_4arch4Sm80ELb1ELb0ELb1ELb0ELb1ELb0ELb0ELb0ELi2ELi2ELi2ELi2ELb0EEENS1_24CollectiveEpilogueBwdGQAISA_fSD_Li256ELb0ELb1EEENS1_25SingleTileBwdLPTSchedulerILb0ELi128ELb1EEEEEEEEEvNT_6ParamsE)
        /*00c8*/ 	.word	0x00000004


	//----- nvinfo : EIATTR_FRAME_SIZE
	.align		4
.L_44:
        /*00cc*/ 	.byte	0x04, 0x11
        /*00ce*/ 	.short	(.L_46 - .L_45)
	.align		4
.L_45:
        /*00d0*/ 	.word	index@(_ZN7cutlass13device_kernelIN5flash19enable_sm80_to_sm89INS1_16FlashAttnBwdSm80INS1_25CollectiveMainloopBwdSm80ILi2ELi2EN4cute5tupleIJNS5_1CILi64EEENS7_ILi128EEES9_EEENS_6half_tEfNS_4arch4Sm80ELb1ELb0ELb1ELb0ELb1ELb0ELb0ELb0ELi2ELi2ELi2ELi2ELb0EEENS1_24CollectiveEpilogueBwdGQAISA_fSD_Li256ELb0ELb1EEENS1_25SingleTileBwdLPTSchedulerILb0ELi128ELb1EEEEEEEEEvNT_6ParamsE)
        /*00d4*/ 	.word	0x00000000


	//----- nvinfo : EIATTR_REGCOUNT
	.align		4
.L_46:
        /*00d8*/ 	.byte	0x04, 0x2f
        /*00da*/ 	.short	(.L_48 - .L_47)
	.align		4
.L_47:
        /*00dc*/ 	.word	index@(_ZN7cutlass13device_kernelIN5flash19enable_sm80_to_sm89INS1_16FlashAttnBwdSm80INS1_25CollectiveMainloopBwdSm80ILi2ELi2EN4cute5tupleIJNS5_1CILi64EEENS7_ILi128EEES9_EEENS_6half_tEfNS_4arch4Sm80ELb1ELb0ELb1ELb0ELb0ELb0ELb0ELb0ELi2ELi2ELi2ELi2ELb0EEENS1_24CollectiveEpilogueBwdGQAISA_fSD_Li256ELb0ELb0EEENS1_25SingleTileBwdLPTSchedulerILb0ELi128ELb0EEEEEEEEEvNT_6ParamsE)
        /*00e0*/ 	.word	0x00000004


	//----- nvinfo : EIATTR_FRAME_SIZE
	.align		4
.L_48:
        /*00e4*/ 	.byte	0x04, 0x11
        /*00e6*/ 	.short	(.L_50 - .L_49)
	.align		4
.L_49:
        /*00e8*/ 	.word	index@(_ZN7cutlass13device_kernelIN5flash19enable_sm80_to_sm89INS1_16FlashAttnBwdSm80INS1_25CollectiveMainloopBwdSm80ILi2ELi2EN4cute5tupleIJNS5_1CILi64EEENS7_ILi128EEES9_EEENS_6half_tEfNS_4arch4Sm80ELb1ELb0ELb1ELb0ELb0ELb0ELb0ELb0ELi2ELi2ELi2ELi2ELb0EEENS1_24CollectiveEpilogueBwdGQAISA_fSD_Li256ELb0ELb0EEENS1_25SingleTileBwdLPTSchedulerILb0ELi128ELb0EEEEEEEEEvNT_6ParamsE)
        /*00ec*/ 	.word	0x00000000


	//----- nvinfo : EIATTR_REGCOUNT
	.align		4
.L_50:
        /*00f0*/ 	.byte	0x04, 0x2f
        /*00f2*/ 	.short	(.L_52 - .L_51)
	.align		4
.L_51:
        /*00f4*/ 	.word	index@(_ZN7cutlass13device_kernelIN5flash19enable_sm80_to_sm89INS1_16FlashAttnBwdSm80INS1_25CollectiveMainloopBwdSm80ILi2ELi2EN4cute5tupleIJNS5_1CILi64EEENS7_ILi128EEES9_EEENS_6half_tEfNS_4arch4Sm80ELb1ELb0ELb1ELb0ELb1ELb0ELb0ELb0ELi2ELi2ELi2ELi2ELb0EEENS1_21CollectiveEpilogueBwdISA_SB_SD_Li256ELb0ELb0ELi4EEENS1_25SingleTileBwdLPTSchedulerILb0ELi128ELb1EEEEEEEEEvNT_6ParamsE)
        /*00f8*/ 	.word	0x00000004


	//----- nvinfo : EIATTR_FRAME_SIZE
	.align		4
.L_52:
        /*00fc*/ 	.byte	0x04, 0x11
        /*00fe*/ 	.short	(.L_54 - .L_53)
	.align		4
.L_53:
        /*0100*/ 	.word	index@(_ZN7cutlass13device_kernelIN5flash19enable_sm80_to_sm89INS1_16FlashAttnBwdSm80INS1_25CollectiveMainloopBwdSm80ILi2ELi2EN4cute5tupleIJNS5_1CILi64EEENS7_ILi128EEES9_EEENS_6half_tEfNS_4arch4Sm80ELb1ELb0ELb1ELb0ELb1ELb0ELb0ELb0ELi2ELi2ELi2ELi2ELb0EEENS1_21CollectiveEpilogueBwdISA_SB_SD_Li256ELb0ELb0ELi4EEENS1_25SingleTileBwdLPTSchedulerILb0ELi128ELb1EEEEEEEEEvNT_6ParamsE)
        /*0104*/ 	.word	0x00000000


	//----- nvinfo : EIATTR_REGCOUNT
	.align		4
.L_54:
        /*0108*/ 	.byte	0x04, 0x2f
        /*010a*/ 	.short	(.L_56 - .L_55)
	.align		4
.L_55:
        /*010c*/ 	.word	index@(_ZN7cutlass13device_kernelIN5flash19enable_sm80_to_sm89INS1_16FlashAttnBwdSm80INS1_25CollectiveMainloopBwdSm80ILi2ELi2EN4cute5tupleIJNS5_1CILi64EEENS7_ILi128EEES9_EEENS_6half_tEfNS_4arch4Sm80ELb1ELb0ELb1ELb0ELb0ELb0ELb0ELb0ELi2ELi2ELi2ELi2ELb0EEENS1_21CollectiveEpilogueBwdISA_SB_SD_Li256ELb0ELb0ELi4EEENS1_25SingleTileBwdLPTSchedulerILb0ELi128ELb0EEEEEEEEEvNT_6ParamsE)
        /*0110*/ 	.word	0x00000004


	//----- nvinfo : EIATTR_FRAME_SIZE
	.align		4
.L_56:
        /*0114*/ 	.byte	0x04, 0x11
        /*0116*/ 	.short	(.L_58 - .L_57)
	.align		4
.L_57:
        /*0118*/ 	.word	index@(_ZN7cutlass13device_kernelIN5flash19enable_sm80_to_sm89INS1_16FlashAttnBwdSm80INS1_25CollectiveMainloopBwdSm80ILi2ELi2EN4cute5tupleIJNS5_1CILi64EEENS7_ILi128EEES9_EEENS_6half_tEfNS_4arch4Sm80ELb1ELb0ELb1ELb0ELb0ELb0ELb0ELb0ELi2ELi2ELi2ELi2ELb0EEENS1_21CollectiveEpilogueBwdISA_SB_SD_Li256ELb0ELb0ELi4EEENS1_25SingleTileBwdLPTSchedulerILb0ELi128ELb0EEEEEEEEEvNT_6ParamsE)
        /*011c*/ 	.word	0x00000000


	//----- nvinfo : EIATTR_REGCOUNT
	.align		4
.L_58:
        /*0120*/ 	.byte	0x04, 0x2f
        /*0122*/ 	.short	(.L_60 - .L_59)
	.align		4
.L_59:
        /*0124*/ 	.word	index@(_ZN7cutlass13device_kernelIN5flash19enable_sm80_to_sm89INS1_16FlashAttnBwdSm80INS1_25CollectiveMainloopBwdSm80ILi2ELi2EN4cute5tupleIJNS5_1CILi64EEENS7_ILi128EEES9_EEENS_6half_tEfNS_4arch4Sm80ELb0ELb1ELb1ELb1ELb1ELb0ELb0ELb0ELi2ELi2ELi2ELi2ELb0EEENS1_24CollectiveEpilogueBwdGQAISA_fSD_Li256ELb1ELb1EEENS1_19SingleTileSchedulerILb1ELb0ELb0ELi128EEEEEEEEEvNT_6ParamsE)
        /*0128*/ 	.word	0x00000004


	//----- nvinfo : EIATTR_FRAME_SIZE
	.align		4
.L_60:
        /*012c*/ 	.byte	0x04, 0x11
        /*012e*/ 	.short	(.L_62 - .L_61)
	.align		4
.L_61:
        /*0130*/ 	.word	index@(_ZN7cutlass13device_kernelIN5flash19enable_sm80_to_sm89INS1_16FlashAttnBwdSm80INS1_25CollectiveMainloopBwdSm80ILi2ELi2EN4cute5tupleIJNS5_1CILi64EEENS7_ILi128EEES9_EEENS_6half_tEfNS_4arch4Sm80ELb0ELb1ELb1ELb1ELb1ELb0ELb0ELb0ELi2ELi2ELi2ELi2ELb0EEENS1_24CollectiveEpilogueBwdGQAISA_fSD_Li256ELb1ELb1EEENS1_19SingleTileSchedulerILb1ELb0ELb0ELi128EEEEEEEEEvNT_6ParamsE)
        /*0134*/ 	.word	0x00000000


	//----- nvinfo : EIATTR_REGCOUNT
	.align		4
.L_62:
        /*0138*/ 	.byte	0x04, 0x2f
        /*013a*/ 	.short	(.L_64 - .L_63)
	.align		4
.L_63:
        /*013c*/ 	.word	index@(_ZN7cutlass13device_kernelIN5flash19enable_sm80_to_sm89INS1_16FlashAttnBwdSm80INS1_25CollectiveMainloopBwdSm80ILi2ELi2EN4cute5tupleIJNS5_1CILi64EEENS7_ILi128EEES9_EEENS_6half_tEfNS_4arch4Sm80ELb0ELb1ELb1ELb1ELb0ELb0ELb0ELb0ELi2ELi2ELi2ELi2ELb0EEENS1_24CollectiveEpilogueBwdGQAISA_fSD_Li256ELb1ELb0EEENS1_19SingleTileSchedulerILb1ELb0ELb0ELi128EEEEEEEEEvNT_6ParamsE)
        /*0140*/ 	.word	0x00000004


	//----- nvinfo : EIATTR_FRAME_SIZE
	.align		4
.L_64:
        /*0144*/ 	.byte	0x04, 0x11
        /*0146*/ 	.short	(.L_66 - .L_65)
	.align		4
.L_65:
        /*0148*/ 	.word	index@(_ZN7cutlass13device_kernelIN5flash19enable_sm80_to_sm89INS1_16FlashAttnBwdSm80INS1_25CollectiveMainloopBwdSm80ILi2ELi2EN4cute5tupleIJNS5_1CILi64EEENS7_ILi128EEES9_EEENS_6half_tEfNS_4arch4Sm80ELb0ELb1ELb1ELb1ELb0ELb0ELb0ELb0ELi2ELi2ELi2ELi2ELb0EEENS1_24CollectiveEpilogueBwdGQAISA_fSD_Li256ELb1ELb0EEENS1_19SingleTileSchedulerILb1ELb0ELb0ELi128EEEEEEEEEvNT_6ParamsE)
        /*014c*/ 	.word	0x00000000


	//----- nvinfo : EIATTR_REGCOUNT
	.align		4
.L_66:
        /*0150*/ 	.byte	0x04, 0x2f
        /*0152*/ 	.short	(.L_68 - .L_67)
	.align		4
.L_67:
        /*0154*/ 	.word	index@(_ZN7cutlass13device_kernelIN5flash19enable_sm80_to_sm89INS1_16FlashAttnBwdSm80INS1_25CollectiveMainloopBwdSm80ILi2ELi2EN4cute5tupleIJNS5_1CILi64EEENS7_ILi128EEES9_EEENS_6half_tEfNS_4arch4Sm80ELb0ELb1ELb1ELb1ELb1ELb0ELb0ELb0ELi2ELi2ELi2ELi2ELb0EEENS1_21CollectiveEpilogueBwdISA_SB_SD_Li256ELb1ELb0ELi4EEENS1_19SingleTileSchedulerILb1ELb0ELb0ELi128EEEEEEEEEvNT_6ParamsE)
        /*0158*/ 	.word	0x00000004


	//----- nvinfo : EIATTR_FRAME_SIZE
	.align		4
.L_68:
        /*015c*/ 	.byte	0x04, 0x11
        /*015e*/ 	.short	(.L_70 - .L_69)
	.align		4
.L_69:
        /*0160*/ 	.word	index@(_ZN7cutlass13device_kernelIN5flash19enable_sm80_to_sm89INS1_16FlashAttnBwdSm80INS1_25CollectiveMainloopBwdSm80ILi2ELi2EN4cute5tupleIJNS5_1CILi64EEENS7_ILi128EEES9_EEENS_6half_tEfNS_4arch4Sm80ELb0ELb1ELb1ELb1ELb1ELb0ELb0ELb0ELi2ELi2ELi2ELi2ELb0EEENS1_21CollectiveEpilogueBwdISA_SB_SD_Li256ELb1ELb0ELi4EEENS1_19SingleTileSchedulerILb1ELb0ELb0ELi128EEEEEEEEEvNT_6ParamsE)
        /*0164*/ 	.word	0x00000000


	//----- nvinfo : EIATTR_REGCOUNT
	.align		4
.L_70:
        /*0168*/ 	.byte	0x04, 0x2f
        /*016a*/ 	.short	(.L_72 - .L_71)
	.align		4
.L_71:
        /*016c*/ 	.word	index@(_ZN7cutlass13device_kernelIN5flash19enable_sm80_to_sm89INS1_16FlashAttnBwdSm80INS1_25CollectiveMainloopBwdSm80ILi2ELi2EN4cute5tupleIJNS5_1CILi64EEENS7_ILi128EEES9_EEENS_6half_tEfNS_4arch4Sm80ELb0ELb1ELb1ELb1ELb0ELb0ELb0ELb0ELi2ELi2ELi2ELi2ELb0EEENS1_21CollectiveEpilogueBwdISA_SB_SD_Li256ELb1ELb0ELi4EEENS1_19SingleTileSchedulerILb1ELb0ELb0ELi128EEEEEEEEEvNT_6ParamsE)
        /*0170*/ 	.word	0x00000004


	//----- nvinfo : EIATTR_FRAME_SIZE
	.align		4
.L_72:
        /*0174*/ 	.byte	0x04, 0x11
        /*0176*/ 	.short	(.L_74 - .L_73)
	.align		4
.L_73:
        /*0178*/ 	.word	index@(_ZN7cutlass13device_kernelIN5flash19enable_sm80_to_sm89INS1_16FlashAttnBwdSm80INS1_25CollectiveMainloopBwdSm80ILi2ELi2EN4cute5tupleIJNS5_1CILi64EEENS7_ILi128EEES9_EEENS_6half_tEfNS_4arch4Sm80ELb0ELb1ELb1ELb1ELb0ELb0ELb0ELb0ELi2ELi2ELi2ELi2ELb0EEENS1_21CollectiveEpilogueBwdISA_SB_SD_Li256ELb1ELb0ELi4EEENS1_19SingleTileSchedulerILb1ELb0ELb0ELi128EEEEEEEEEvNT_6ParamsE)
        /*017c*/ 	.word	0x00000000


	//----- nvinfo : EIATTR_REGCOUNT
	.align		4
.L_74:
        /*0180*/ 	.byte	0x04, 0x2f
        /*0182*/ 	.short	(.L_76 - .L_75)
	.align		4
.L_75:
        /*0184*/ 	.word	index@(_ZN7cutlass13device_kernelIN5flash19enable_sm80_to_sm89INS1_16FlashAttnBwdSm80INS1_25CollectiveMainloopBwdSm80ILi2ELi2EN4cute5tupleIJNS5_1CILi64EEENS7_ILi128EEES9_EEENS_6half_tEfNS_4arch4Sm80ELb0ELb1ELb1ELb0ELb1ELb0ELb0ELb0ELi2ELi2ELi2ELi2ELb0EEENS1_24CollectiveEpilogueBwdGQAISA_fSD_Li256ELb0ELb1EEENS1_19SingleTileSchedulerILb0ELb0ELb0ELi128EEEEEEEEEvNT_6ParamsE)
        /*0188*/ 	.word	0x00000004


	//----- nvinfo : EIATTR_FRAME_SIZE
	.align		4
.L_76:
        /*018c*/ 	.byte	0x04, 0x11
        /*018e*/ 	.short	(.L_78 - .L_77)
	.align		4
.L_77:
        /*0190*/ 	.word	index@(_ZN7cutlass13device_kernelIN5flash19enable_sm80_to_sm89INS1_16FlashAttnBwdSm80INS1_25CollectiveMainloopBwdSm80ILi2ELi2EN4cute5tupleIJNS5_1CILi64EEENS7_ILi128EEES9_EEENS_6half_tEfNS_4arch4Sm80ELb0ELb1ELb1ELb0ELb1ELb0ELb0ELb0ELi2ELi2ELi2ELi2ELb0EEENS1_24CollectiveEpilogueBwdGQAISA_fSD_Li256ELb0ELb1EEENS1_19SingleTileSchedulerILb0ELb0ELb0ELi128EEEEEEEEEvNT_6ParamsE)
        /*0194*/ 	.word	0x00000000


	//----- nvinfo : EIATTR_REGCOUNT
	.align		4
.L_78:
        /*0198*/ 	.byte	0x04, 0x2f
        /*019a*/ 	.short	(.L_80 - .L_79)
	.align		4
.L_79:
        /*019c*/ 	.word	index@(_ZN7cutlass13device_kernelIN5flash19enable_sm80_to_sm89INS1_16FlashAttnBwdSm80INS1_25CollectiveMainloopBwdSm80ILi2ELi2EN4cute5tupleIJNS5_1CILi64EEENS7_ILi128EEES9_EEENS_6half_tEfNS_4arch4Sm80ELb0ELb1ELb1ELb0ELb0ELb0ELb0ELb0ELi2ELi2ELi2ELi2ELb0EEENS1_24CollectiveEpilogueBwdGQAISA_fSD_Li256ELb0ELb0EEENS1_19SingleTileSchedulerILb0ELb0ELb0ELi128EEEEEEEEEvNT_6ParamsE)
        /*01a0*/ 	.word	0x00000004


	//----- nvinfo : EIATTR_FRAME_SIZE
	.align		4
.L_80:
        /*01a4*/ 	.byte	0x04, 0x11
        /*01a6*/ 	.short	(.L_82 - .L_81)
	.align		4
.L_81:
        /*01a8*/ 	.word	index@(_ZN7cutlass13device_kernelIN5flash19enable_sm80_to_sm89INS1_16FlashAttnBwdSm80INS1_25CollectiveMainloopBwdSm80ILi2ELi2EN4cute5tupleIJNS5_1CILi64EEENS7_ILi128EEES9_EEENS_6half_tEfNS_4arch4Sm80ELb0ELb1ELb1ELb0ELb0ELb0ELb0ELb0ELi2ELi2ELi2ELi2ELb0EEENS1_24CollectiveEpilogueBwdGQAISA_fSD_Li256ELb0ELb0EEENS1_19SingleTileSchedulerILb0ELb0ELb0ELi128EEEEEEEEEvNT_6ParamsE)
        /*01ac*/ 	.word	0x00000000


	//----- nvinfo : EIATTR_REGCOUNT
	.align		4
.L_82:
        /*01b0*/ 	.byte	0x04, 0x2f
        /*01b2*/ 	.short	(.L_84 - .L_83)
	.align		4
.L_83:
        /*01b4*/ 	.word	index@(_ZN7cutlass13device_kernelIN5flash19enable_sm80_to_sm89INS1_16FlashAttnBwdSm80INS1_25CollectiveMainloopBwdSm80ILi2ELi2EN4cute5tupleIJNS5_1CILi64EEENS7_ILi128EEES9_EEENS_6half_tEfNS_4arch4Sm80ELb0ELb1ELb1ELb0ELb1ELb0ELb0ELb0ELi2ELi2ELi2ELi2ELb0EEENS1_21CollectiveEpilogueBwdISA_SB_SD_Li256ELb0ELb0ELi4EEENS1_19SingleTileSchedulerILb0ELb0ELb0ELi128EEEEEEEEEvNT_6ParamsE)
        /*01b8*/ 	.word	0x00000004


	//----- nvinfo : EIATTR_FRAME_SIZE
	.align		4
.L_84:
        /*01bc*/ 	.byte	0x04, 0x11
        /*01be*/ 	.short	(.L_86 - .L_85)
	.align		4
.L_85:
        /*01c0*/ 	.word	index@(_ZN7cutlass13device_kernelIN5flash19enable_sm80_to_sm89INS1_16FlashAttnBwdSm80INS1_25CollectiveMainloopBwdSm80ILi2ELi2EN4cute5tupleIJNS5_1CILi64EEENS7_ILi128EEES9_EEENS_6half_tEfNS_4arch4Sm80ELb0ELb1ELb1ELb0ELb1ELb0ELb0ELb0ELi2ELi2ELi2ELi2ELb0EEENS1_21CollectiveEpilogueBwdISA_SB_SD_Li256ELb0ELb0ELi4EEENS1_19SingleTileSchedulerILb0ELb0ELb0ELi128EEEEEEEEEvNT_6ParamsE)
        /*01c4*/ 	.word	0x00000000


	//----- nvinfo : EIATTR_REGCOUNT
	.align		4
.L_86:
        /*01c8*/ 	.byte	0x04, 0x2f
        /*01ca*/ 	.short	(.L_88 - .L_87)
	.align		4
.L_87:
        /*01cc*/ 	.word	index@(_ZN7cutlass13device_kernelIN5flash19enable_sm80_to_sm89INS1_16FlashAttnBwdSm80INS1_25CollectiveMainloopBwdSm80ILi2ELi2EN4cute5tupleIJNS5_1CILi64EEENS7_ILi128EEES9_EEENS_6half_tEfNS_4arch4Sm80ELb0ELb1ELb1ELb0ELb0ELb0ELb0ELb0ELi2ELi2ELi2ELi2ELb0EEENS1_21CollectiveEpilogueBwdISA_SB_SD_Li256ELb0ELb0ELi4EEENS1_19SingleTileSchedulerILb0ELb0ELb0ELi128EEEEEEEEEvNT_6ParamsE)
        /*01d0*/ 	.word	0x00000004


	//----- nvinfo : EIATTR_FRAME_SIZE
	.align		4
.L_88:
        /*01d4*/ 	.byte	0x04, 0x11
        /*01d6*/ 	.short	(.L_90 - .L_89)
	.align		4
.L_89:
        /*01d8*/ 	.word	index@(_ZN7cutlass13device_kernelIN5flash19enable_sm80_to_sm89INS1_16FlashAttnBwdSm80INS1_25CollectiveMainloopBwdSm80ILi2ELi2EN4cute5tupleIJNS5_1CILi64EEENS7_ILi128EEES9_EEENS_6half_tEfNS_4arch4Sm80ELb0ELb1ELb1ELb0ELb0ELb0ELb0ELb0ELi2ELi2ELi2ELi2ELb0EEENS1_21CollectiveEpilogueBwdISA_SB_SD_Li256ELb0ELb0ELi4EEENS1_19SingleTileSchedulerILb0ELb0ELb0ELi128EEEEEEEEEvNT_6ParamsE)
        /*01dc*/ 	.word	0x00000000


	//----- nvinfo : EIATTR_REGCOUNT
	.align		4
.L_90:
        /*01e0*/ 	.byte	0x04, 0x2f
        /*01e2*/ 	.short	(.L_92 - .L_91)
	.align		4
.L_91:
        /*01e4*/ 	.word	index@(_ZN7cutlass13device_kernelIN5flash19enable_sm80_to_sm89INS1_16FlashAttnBwdSm80INS1_25CollectiveMainloopBwdSm80ILi2ELi2EN4cute5tupleIJNS5_1CILi64EEENS7_ILi128EEES9_EEENS_6half_tEfNS_4arch4Sm80ELb0ELb0ELb1ELb1ELb1ELb0ELb0ELb0ELi2ELi2ELi2ELi2ELb0EEENS1_24CollectiveEpilogueBwdGQAISA_fSD_Li256ELb1ELb1EEENS1_19SingleTileSchedulerILb1ELb0ELb0ELi128EEEEEEEEEvNT_6ParamsE)
        /*01e8*/ 	.word	0x00000004


	//----- nvinfo : EIATTR_FRAME_SIZE
	.align		4
.L_92:
        /*01ec*/ 	.byte	0x04, 0x11
        /*01ee*/ 	.short	(.L_94 - .L_93)
	.align		4
.L_93:
        /*01f0*/ 	.word	index@(_ZN7cutlass13device_kernelIN5flash19enable_sm80_to_sm89INS1_16FlashAttnBwdSm80INS1_25CollectiveMainloopBwdSm80ILi2ELi2EN4cute5tupleIJNS5_1CILi64EEENS7_ILi128EEES9_EEENS_6half_tEfNS_4arch4Sm80ELb0ELb0ELb1ELb1ELb1ELb0ELb0ELb0ELi2ELi2ELi2ELi2ELb0EEENS1_24CollectiveEpilogueBwdGQAISA_fSD_Li256ELb1ELb1EEENS1_19SingleTileSchedulerILb1ELb0ELb0ELi128EEEEEEEEEvNT_6ParamsE)
        /*01f4*/ 	.word	0x00000000


	//----- nvinfo : EIATTR_REGCOUNT
	.align		4
.L_94:
        /*01f8*/ 	.byte	0x04, 0x2f
        /*01fa*/ 	.short	(.L_96 - .L_95)
	.align		4
.L_95:
        /*01fc*/ 	.word	index@(_ZN7cutlass13device_kernelIN5flash19enable_sm80_to_sm89INS1_16FlashAttnBwdSm80INS1_25CollectiveMainloopBwdSm80ILi2ELi2EN4cute5tupleIJNS5_1CILi64EEENS7_ILi128EEES9_EEENS_6half_tEfNS_4arch4Sm80ELb0ELb0ELb1ELb1ELb0ELb0ELb0ELb0ELi2ELi2ELi2ELi2ELb0EEENS1_24CollectiveEpilogueBwdGQAISA_fSD_Li256ELb1ELb0EEENS1_19SingleTileSchedulerILb1ELb0ELb0ELi128EEEEEEEEEvNT_6ParamsE)
        /*0200*/ 	.word	0x00000004


	//----- nvinfo : EIATTR_FRAME_SIZE
	.align		4
.L_96:
        /*0204*/ 	.byte	0x04, 0x11
        /*0206*/ 	.short	(.L_98 - .L_97)
	.align		4
.L_97:
        /*0208*/ 	.word	index@(_ZN7cutlass13device_kernelIN5flash19enable_sm80_to_sm89INS1_16FlashAttnBwdSm80INS1_25CollectiveMainloopBwdSm80ILi2ELi2EN4cute5tupleIJNS5_1CILi64EEENS7_ILi128EEES9_EEENS_6half_tEfNS_4arch4Sm80ELb0ELb0ELb1ELb1ELb0ELb0ELb0ELb0ELi2ELi2ELi2ELi2ELb0EEENS1_24CollectiveEpilogueBwdGQAISA_fSD_Li256ELb1ELb0EEENS1_19SingleTileSchedulerILb1ELb0ELb0ELi128EEEEEEEEEvNT_6ParamsE)
        /*020c*/ 	.word	0x00000000


	//----- nvinfo : EIATTR_REGCOUNT
	.align		4
.L_98:
        /*0210*/ 	.byte	0x04, 0x2f
        /*0212*/ 	.short	(.L_100 - .L_99)
	.align		4
.L_99:
        /*0214*/ 	.word	index@(_ZN7cutlass13device_kernelIN5flash19enable_sm80_to_sm89INS1_16FlashAttnBwdSm80INS1_25CollectiveMainloopBwdSm80ILi2ELi2EN4cute5tupleIJNS5_1CILi64EEENS7_ILi128EEES9_EEENS_6half_tEfNS_4arch4Sm80ELb0ELb0ELb1ELb1ELb1ELb0ELb0ELb0ELi2ELi2ELi2ELi2ELb0EEENS1_21CollectiveEpilogueBwdISA_SB_SD_Li256ELb1ELb0ELi4EEENS1_19SingleTileSchedulerILb1ELb0ELb0ELi128EEEEEEEEEvNT_6ParamsE)
        /*0218*/ 	.word	0x00000004


	//----- nvinfo : EIATTR_FRAME_SIZE
	.align		4
.L_100:
        /*021c*/ 	.byte	0x04, 0x11
        /*021e*/ 	.short	(.L_102 - .L_101)
	.align		4
.L_101:
        /*0220*/ 	.word	index@(_ZN7cutlass13device_kernelIN5flash19enable_sm80_to_sm89INS1_16FlashAttnBwdSm80INS1_25CollectiveMainloopBwdSm80ILi2ELi2EN4cute5tupleIJNS5_1CILi64EEENS7_ILi128EEES9_EEENS_6half_tEfNS_4arch4Sm80ELb0ELb0ELb1ELb1ELb1ELb0ELb0ELb0ELi2ELi2ELi2ELi2ELb0EEENS1_21CollectiveEpilogueBwdISA_SB_SD_Li256ELb1ELb0ELi4EEENS1_19SingleTileSchedulerILb1ELb0ELb0ELi128EEEEEEEEEvNT_6ParamsE)
        /*0224*/ 	.word	0x00000000


	//----- nvinfo : EIATTR_REGCOUNT
	.align		4
.L_102:
        /*0228*/ 	.byte	0x04, 0x2f
        /*022a*/ 	.short	(.L_104 - .L_103)
	.align		4
.L_103:
        /*022c*/ 	.word	index@(_ZN7cutlass13device_kernelIN5flash19enable_sm80_to_sm89INS1_16FlashAttnBwdSm80INS1_25CollectiveMainloopBwdSm80ILi2ELi2EN4cute5tupleIJNS5_1CILi64EEENS7_ILi128EEES9_EEENS_6half_tEfNS_4arch4Sm80ELb0ELb0ELb1ELb1ELb0ELb0ELb0ELb0ELi2ELi2ELi2ELi2ELb0EEENS1_21CollectiveEpilogueBwdISA_SB_SD_Li256ELb1ELb0ELi4EEENS1_19SingleTileSchedulerILb1ELb0ELb0ELi128EEEEEEEEEvNT_6ParamsE)
        /*0230*/ 	.word	0x00000004


	//----- nvinfo : EIATTR_FRAME_SIZE
	.align		4
.L_104:
        /*0234*/ 	.byte	0x04, 0x11
        /*0236*/ 	.short	(.L_106 - .L_105)
	.align		4
.L_105:
        /*0238*/ 	.word	index@(_ZN7cutlass13device_kernelIN5flash19enable_sm80_to_sm89INS1_16FlashAttnBwdSm80INS1_25CollectiveMainloopBwdSm80ILi2ELi2EN4cute5tupleIJNS5_1CILi64EEENS7_ILi128EEES9_EEENS_6half_tEfNS_4arch4Sm80ELb0ELb0ELb1ELb1ELb0ELb0ELb0ELb0ELi2ELi2ELi2ELi2ELb0EEENS1_21CollectiveEpilogueBwdISA_SB_SD_Li256ELb1ELb0ELi4EEENS1_19SingleTileSchedulerILb1ELb0ELb0ELi128EEEEEEEEEvNT_6ParamsE)
        /*023c*/ 	.word	0x00000000


	//----- nvinfo : EIATTR_REGCOUNT
	.align		4
.L_106:
        /*0240*/ 	.byte	0x04, 0x2f
        /*0242*/ 	.short	(.L_108 - .L_107)
	.align		4
.L_107:
        /*0244*/ 	.word	index@(_ZN7cutlass13device_kernelIN5flash19enable_sm80_to_sm89INS1_16FlashAttnBwdSm80INS1_25CollectiveMainloopBwdSm80ILi2ELi2EN4cute5tupleIJNS5_1CILi64EEENS7_ILi128EEES9_EEENS_6half_tEfNS_4arch4Sm80ELb0ELb0ELb1ELb0ELb1ELb0ELb0ELb0ELi2ELi2ELi2ELi2ELb0EEENS1_24CollectiveEpilogueBwdGQAISA_fSD_Li256ELb0ELb1EEENS1_19SingleTileSchedulerILb0ELb0ELb0ELi128EEEEEEEEEvNT_6ParamsE)
        /*0248*/ 	.word	0x00000004


	//----- nvinfo : EIATTR_FRAME_SIZE
	.align		4
.L_108:
        /*024c*/ 	.byte	0x04, 0x11
        /*024e*/ 	.short	(.L_110 - .L_109)
	.align		4
.L_109:
        /*0250*/ 	.word	index@(_ZN7cutlass13device_kernelIN5flash19enable_sm80_to_sm89INS1_16FlashAttnBwdSm80INS1_25CollectiveMainloopBwdSm80ILi2ELi2EN4cute5tupleIJNS5_1CILi64EEENS7_ILi128EEES9_EEENS_6half_tEfNS_4arch4Sm80ELb0ELb0ELb1ELb0ELb1ELb0ELb0ELb0ELi2ELi2ELi2ELi2ELb0EEENS1_24CollectiveEpilogueBwdGQAISA_fSD_Li256ELb0ELb1EEENS1_19SingleTileSchedulerILb0ELb0ELb0ELi128EEEEEEEEEvNT_6ParamsE)
        /*0254*/ 	.word	0x00000000


	//----- nvinfo : EIATTR_REGCOUNT
	.align		4
.L_110:
        /*0258*/ 	.byte	0x04, 0x2f
        /*025a*/ 	.short	(.L_112 - .L_111)
	.align		4
.L_111:
        /*025c*/ 	.word	index@(_ZN7cutlass13device_kernelIN5flash19enable_sm80_to_sm89INS1_16FlashAttnBwdSm80INS1_25CollectiveMainloopBwdSm80ILi2ELi2EN4cute5tupleIJNS5_1CILi64EEENS7_ILi128EEES9_EEENS_6half_tEfNS_4arch4Sm80ELb0ELb0ELb1ELb0ELb0ELb0ELb0ELb0ELi2ELi2ELi2ELi2ELb0EEENS1_24CollectiveEpilogueBwdGQAISA_fSD_Li256ELb0ELb0EEENS1_19SingleTileSchedulerILb0ELb0ELb0ELi128EEEEEEEEEvNT_6ParamsE)
        /*0260*/ 	.word	0x00000004


	//----- nvinfo : EIATTR_FRAME_SIZE
	.align		4
.L_112:
        /*0264*/ 	.byte	0x04, 0x11
        /*0266*/ 	.short	(.L_114 - .L_113)
	.align		4
.L_113:
        /*0268*/ 	.word	index@(_ZN7cutlass13device_kernelIN5flash19enable_sm80_to_sm89INS1_16FlashAttnBwdSm80INS1_25CollectiveMainloopBwdSm80ILi2ELi2EN4cute5tupleIJNS5_1CILi64EEENS7_ILi128EEES9_EEENS_6half_tEfNS_4arch4Sm80ELb0ELb0ELb1ELb0ELb0ELb0ELb0ELb0ELi2ELi2ELi2ELi2ELb0EEENS1_24CollectiveEpilogueBwdGQAISA_fSD_Li256ELb0ELb0EEENS1_19SingleTileSchedulerILb0ELb0ELb0ELi128EEEEEEEEEvNT_6ParamsE)
        /*026c*/ 	.word	0x00000000


	//----- nvinfo : EIATTR_REGCOUNT
	.align		4
.L_114:
        /*0270*/ 	.byte	0x04, 0x2f
        /*0272*/ 	.short	(.L_116 - .L_115)
	.align		4
.L_115:
        /*0274*/ 	.word	index@(_ZN7cutlass13device_kernelIN5flash19enable_sm80_to_sm89INS1_16FlashAttnBwdSm80INS1_25CollectiveMainloopBwdSm80ILi2ELi2EN4cute5tupleIJNS5_1CILi64EEENS7_ILi128EEES9_EEENS_6half_tEfNS_4arch4Sm80ELb0ELb0ELb1ELb0ELb1ELb0ELb0ELb0ELi2ELi2ELi2ELi2ELb0EEENS1_21CollectiveEpilogueBwdISA_SB_SD_Li256ELb0ELb0ELi4EEENS1_19SingleTileSchedulerILb0ELb0ELb0ELi128EEEEEEEEEvNT_6ParamsE)
        /*0278*/ 	.word	0x00000004


	//----- nvinfo : EIATTR_FRAME_SIZE
	.align		4
.L_116:
        /*027c*/ 	.byte	0x04, 0x11
        /*027e*/ 	.short	(.L_118 - .L_117)
	.align		4
.L_117:
        /*0280*/ 	.word	index@(_ZN7cutlass13device_kernelIN5flash19enable_sm80_to_sm89INS1_16FlashAttnBwdSm80INS1_25CollectiveMainloopBwdSm80ILi2ELi2EN4cute5tupleIJNS5_1CILi64EEENS7_ILi128EEES9_EEENS_6half_tEfNS_4arch4Sm80ELb0ELb0ELb1ELb0ELb1ELb0ELb0ELb0ELi2ELi2ELi2ELi2ELb0EEENS1_21CollectiveEpilogueBwdISA_SB_SD_Li256ELb0ELb0ELi4EEENS1_19SingleTileSchedulerILb0ELb0ELb0ELi128EEEEEEEEEvNT_6ParamsE)
        /*0284*/ 	.word	0x00000000


	//----- nvinfo : EIATTR_REGCOUNT
	.align		4
.L_118:
        /*0288*/ 	.byte	0x04, 0x2f
        /*028a*/ 	.short	(.L_120 - .L_119)
	.align		4
.L_119:
        /*028c*/ 	.word	index@(_ZN7cutlass13device_kernelIN5flash19enable_sm80_to_sm89INS1_16FlashAttnBwdSm80INS1_25CollectiveMainloopBwdSm80ILi2ELi2EN4cute5tupleIJNS5_1CILi64EEENS7_ILi128EEES9_EEENS_6half_tEfNS_4arch4Sm80ELb0ELb0ELb1ELb0ELb0ELb0ELb0ELb0ELi2ELi2ELi2ELi2ELb0EEENS1_21CollectiveEpilogueBwdISA_SB_SD_Li256ELb0ELb0ELi4EEENS1_19SingleTileSchedulerILb0ELb0ELb0ELi128EEEEEEEEEvNT_6ParamsE)
        /*0290*/ 	.word	0x00000004


	//----- nvinfo : EIATTR_FRAME_SIZE
	.align		4
.L_120:
        /*0294*/ 	.byte	0x04, 0x11
        /*0296*/ 	.short	(.L_122 - .L_121)
	.align		4
.L_121:
        /*0298*/ 	.word	index@(_ZN7cutlass13device_kernelIN5flash19enable_sm80_to_sm89INS1_16FlashAttnBwdSm80INS1_25CollectiveMainloopBwdSm80ILi2ELi2EN4cute5tupleIJNS5_1CILi64EEENS7_ILi128EEES9_EEENS_6half_tEfNS_4arch4Sm80ELb0ELb0ELb1ELb0ELb0ELb0ELb0ELb0ELi2ELi2ELi2ELi2ELb0EEENS1_21CollectiveEpilogueBwdISA_SB_SD_Li256ELb0ELb0ELi4EEENS1_19SingleTileSchedulerILb0ELb0ELb0ELi128EEEEEEEEEvNT_6ParamsE)
        /*029c*/ 	.word	0x00000000


	//----- nvinfo : EIATTR_REGCOUNT
	.align		4
.L_122:
        /*02a0*/ 	.byte	0x04, 0x2f
        /*02a2*/ 	.short	(.L_124 - .L_123)
	.align		4
.L_123:
        /*02a4*/ 	.word	index@(_ZN7cutlass13device_kernelIN5flash19enable_sm80_to_sm89INS1_16FlashAttnBwdSm80INS1_25CollectiveMainloopBwdSm80ILi2ELi1EN4cute5tupleIJNS5_1CILi64EEENS7_ILi96EEENS7_ILi128EEEEEENS_6half_tEfNS_4arch4Sm80ELb1ELb0ELb1ELb1ELb1ELb0ELb0ELb0ELi2ELi2ELi2ELi2ELb1EEENS1_24CollectiveEpilogueBwdGQAISB_fSE_Li256ELb1ELb1EEENS1_25SingleTileBwdLPTSchedulerILb1ELi96ELb1EEEEEEEEEvNT_6ParamsE)
        /*02a8*/ 	.word	0x00000004


	//----- nvinfo : EIATTR_FRAME_SIZE
	.align		4
.L_124:
        /*02ac*/ 	.byte	0x04, 0x11
        /*02ae*/ 	.short	(.L_126 - .L_125)
	.align		4
.L_125:
        /*02b0*/ 	.word	index@(_ZN7cutlass13device_kernelIN5flash19enable_sm80_to_sm89INS1_16FlashAttnBwdSm80INS1_25CollectiveMainloopBwdSm80ILi2ELi1EN4cute5tupleIJNS5_1CILi64EEENS7_ILi96EEENS7_ILi128EEEEEENS_6half_tEfNS_4arch4Sm80ELb1ELb0ELb1ELb1ELb1ELb0ELb0ELb0ELi2ELi2ELi2ELi2ELb1EEENS1_24CollectiveEpilogueBwdGQAISB_fSE_Li256ELb1ELb1EEENS1_25SingleTileBwdLPTSchedulerILb1ELi96ELb1EEEEEEEEEvNT_6ParamsE)
        /*02b4*/ 	.word	0x00000000


	//----- nvinfo : EIATTR_REGCOUNT
	.align		4
.L_126:
        /*02b8*/ 	.byte	0x04, 0x2f
        /*02ba*/ 	.short	(.L_128 - .L_127)
	.align		4
.L_127:
        /*02bc*/ 	.word	index@(_ZN7cutlass13device_kernelIN5flash32FlashAttnBwdPostprocessConvertdQIN4cute5tupleIJNS3_1CILi96EEENS5_ILi128EEEEEENS_6half_tEfNS_4arch4Sm80ELi256ENS3_8TiledMMAINS3_8MMA_AtomIJNS3_28SM80_16x8x16_F32F16F16F32_TNEEEENS3_6LayoutINS4_IJNS5_ILi2EEENS5_ILi4EEENS5_ILi1EEEEEENS4_IJSJ_SH_NS5_ILi0EEEEEEEENS4_IJNS5_ILi32EEENS5_ILi64EEENS5_ILi16EEEEEEEELb0EEEEEvNT_6ParamsE)
        /*02c0*/ 	.word	0x00000044


	//----- nvinfo : EIATTR_FRAME_SIZE
	.align		4
.L_128:
        /*02c4*/ 	.byte	0x04, 0x11
        /*02c6*/ 	.short	(.L_130 - .L_129)
	.align		4
.L_129:
        /*02c8*/ 	.word	index@(_ZN7cutlass13device_kernelIN5flash32FlashAttnBwdPostprocessConvertdQIN4cute5tupleIJNS3_1CILi96EEENS5_ILi128EEEEEENS_6half_tEfNS_4arch4Sm80ELi256ENS3_8TiledMMAINS3_8MMA_AtomIJNS3_28SM80_16x8x16_F32F16F16F32_TNEEEENS3_6LayoutINS4_IJNS5_ILi2EEENS5_ILi4EEENS5_ILi1EEEEEENS4_IJSJ_SH_NS5_ILi0EEEEEEEENS4_IJNS5_ILi32EEENS5_ILi64EEENS5_ILi16EEEEEEEELb0EEEEEvNT_6ParamsE)
        /*02cc*/ 	.word	0x00000000


	//----- nvinfo : EIATTR_REGCOUNT
	.align		4
.L_130:
        /*02d0*/ 	.byte	0x04, 0x2f
        /*02d2*/ 	.short	(.L_132 - .L_131)
	.align		4
.L_131:
        /*02d4*/ 	.word	index@(_ZN7cutlass13device_kernelIN5flash19enable_sm80_to_sm89INS1_16FlashAttnBwdSm80INS1_25CollectiveMainloopBwdSm80ILi2ELi1EN4cute5tupleIJNS5_1CILi64EEENS7_ILi96EEENS7_ILi128EEEEEENS_6half_tEfNS_4arch4Sm80ELb1ELb0ELb1ELb1ELb0ELb0ELb0ELb0ELi2ELi2ELi2ELi2ELb1EEENS1_24CollectiveEpilogueBwdGQAISB_fSE_Li256ELb1ELb0EEENS1_25SingleTileBwdLPTSchedulerILb1ELi96ELb0EEEEEEEEEvNT_6ParamsE)
        /*02d8*/ 	.word	0x00000004


	//----- nvinfo : EIATTR_FRAME_SIZE
	.align		4
.L_132:
        /*02dc*/ 	.byte	0x04, 0x11
        /*02de*/ 	.short	(.L_134 - .L_133)
	.align		4
.L_133:
        /*02e0*/ 	.word	index@(_ZN7cutlass13device_kernelIN5flash19enable_sm80_to_sm89INS1_16FlashAttnBwdSm80INS1_25CollectiveMainloopBwdSm80ILi2ELi1EN4cute5tupleIJNS5_1CILi64EEENS7_ILi96EEENS7_ILi128EEEEEENS_6half_tEfNS_4arch4Sm80ELb1ELb0ELb1ELb1ELb0ELb0ELb0ELb0ELi2ELi2ELi2ELi2ELb1EEENS1_24CollectiveEpilogueBwdGQAISB_fSE_Li256ELb1ELb0EEENS1_25SingleTileBwdLPTSchedulerILb1ELi96ELb0EEEEEEEEEvNT_6ParamsE)
        /*02e4*/ 	.word	0x00000000


	//----- nvinfo : EIATTR_REGCOUNT
	.align		4
.L_134:
        /*02e8*/ 	.byte	0x04, 0x2f
        /*02ea*/ 	.short	(.L_136 - .L_135)
	.align		4
.L_135:
        /*02ec*/ 	.word	index@(_ZN7cutlass13device_kernelIN5flash19enable_sm80_to_sm89INS1_16FlashAttnBwdSm80INS1_25CollectiveMainloopBwdSm80ILi2ELi1EN4cute5tupleIJNS5_1CILi64EEENS7_ILi96EEENS7_ILi128EEEEEENS_6half_tEfNS_4arch4Sm80ELb1ELb0ELb1ELb1ELb1ELb0ELb0ELb0ELi2ELi2ELi2ELi2ELb1EEENS1_21CollectiveEpilogueBwdISB_SC_SE_Li256ELb1ELb0ELi4EEENS1_25SingleTileBwdLPTSchedulerILb1ELi96ELb1EEEEEEEEEvNT_6ParamsE)
        /*02f0*/ 	.word	0x00000004


	//----- nvinfo : EIATTR_FRAME_SIZE
	.align		4
.L_136:
        /*02f4*/ 	.byte	0x04, 0x11
        /*02f6*/ 	.short	(.L_138 - .L_137)
	.align		4
.L_137:
        /*02f8*/ 	.word	index@(_ZN7cutlass13device_kernelIN5flash19enable_sm80_to_sm89INS1_16FlashAttnBwdSm80INS1_25CollectiveMainloopBwdSm80ILi2ELi1EN4cute5tupleIJNS5_1CILi64EEENS7_ILi96EEENS7_ILi128EEEEEENS_6half_tEfNS_4arch4Sm80ELb1ELb0ELb1ELb1ELb1ELb0ELb0ELb0ELi2ELi2ELi2ELi2ELb1EEENS1_21CollectiveEpilogueBwdISB_SC_SE_Li256ELb1ELb0ELi4EEENS1_25SingleTileBwdLPTSchedulerILb1ELi96ELb1EEEEEEEEEvNT_6ParamsE)
        /*02fc*/ 	.word	0x00000000


	//----- nvinfo : EIATTR_REGCOUNT
	.align		4
.L_138:
        /*0300*/ 	.byte	0x04, 0x2f
        /*0302*/ 	.short	(.L_140 - .L_139)
	.align		4
.L_139:
        /*0304*/ 	.word	index@(_ZN7cutlass13device_kernelIN5flash19enable_sm80_to_sm89INS1_16FlashAttnBwdSm80INS1_25CollectiveMainloopBwdSm80ILi2ELi1EN4cute5tupleIJNS5_1CILi64EEENS7_ILi96EEENS7_ILi128EEEEEENS_6half_tEfNS_4arch4Sm80ELb1ELb0ELb1ELb1ELb0ELb0ELb0ELb0ELi2ELi2ELi2ELi2ELb1EEENS1_21CollectiveEpilogueBwdISB_SC_SE_Li256ELb1ELb0ELi4EEENS1_25SingleTileBwdLPTSchedulerILb1ELi96ELb0EEEEEEEEEvNT_6ParamsE)
        /*0308*/ 	.word	0x00000004


	//----- nvinfo : EIATTR_FRAME_SIZE
	.align		4
.L_140:
        /*030c*/ 	.byte	0x04, 0x11
        /*030e*/ 	.short	(.L_142 - .L_141)
	.align		4
.L_141:
        /*0310*/ 	.word	index@(_ZN7cutlass13device_kernelIN5flash19enable_sm80_to_sm89INS1_16FlashAttnBwdSm80INS1_25CollectiveMainloopBwdSm80ILi2ELi1EN4cute5tupleIJNS5_1CILi64EEENS7_ILi96EEENS7_ILi128EEEEEENS_6half_tEfNS_4arch4Sm80ELb1ELb0ELb1ELb1ELb0ELb0ELb0ELb0ELi2ELi2ELi2ELi2ELb1EEENS1_21CollectiveEpilogueBwdISB_SC_SE_Li256ELb1ELb0ELi4EEENS1_25SingleTileBwdLPTSchedulerILb1ELi96ELb0EEEEEEEEEvNT_6ParamsE)
        /*0314*/ 	.word	0x00000000


	//----- nvinfo : EIATTR_REGCOUNT
	.align		4
.L_142:
        /*0318*/ 	.byte	0x04, 0x2f
        /*031a*/ 	.short	(.L_144 - .L_143)
	.align		4
.L_143:
        /*031c*/ 	.word	index@(_ZN7cutlass13device_kernelIN5flash19enable_sm80_to_sm89INS1_16FlashAttnBwdSm80INS1_25CollectiveMainloopBwdSm80ILi2ELi1EN4cute5tupleIJNS5_1CILi64EEENS7_ILi96EEENS7_ILi128EEEEEENS_6half_tEfNS_4arch4Sm80ELb1ELb0ELb1ELb0ELb1ELb0ELb0ELb0ELi2ELi2ELi2ELi2ELb1EEENS1_24CollectiveEpilogueBwdGQAISB_fSE_Li256ELb0ELb1EEENS1_25SingleTileBwdLPTSchedulerILb0ELi96ELb1EEEEEEEEEvNT_6ParamsE)
        /*0320*/ 	.word	0x00000004


	//----- nvinfo : EIATTR_FRAME_SIZE
	.align		4
.L_144:
        /*0324*/ 	.byte	0x04, 0x11
        /*0326*/ 	.short	(.L_146 - .L_145)
	.align		4
.L_145:
        /*0328*/ 	.word	index@(_ZN7cutlass13device_kernelIN5flash19enable_sm80_to_sm89INS1_16FlashAttnBwdSm80INS1_25CollectiveMainloopBwdSm80ILi2ELi1EN4cute5tupleIJNS5_1CILi64EEENS7_ILi96EEENS7_ILi128EEEEEENS_6half_tEfNS_4arch4Sm80ELb1ELb0ELb1ELb0ELb1ELb0ELb0ELb0ELi2ELi2ELi2ELi2ELb1EEENS1_24CollectiveEpilogueBwdGQAISB_fSE_Li256ELb0ELb1EEENS1_25SingleTileBwdLPTSchedulerILb0ELi96ELb1EEEEEEEEEvNT_6ParamsE)
        /*032c*/ 	.word	0x00000000


	//----- nvinfo : EIATTR_REGCOUNT
	.align		4
.L_146:
        /*0330*/ 	.byte	0x04, 0x2f
        /*0332*/ 	.short	(.L_148 - .L_147)
	.align		4
.L_147:
        /*0334*/ 	.word	index@(_ZN7cutlass13device_kernelIN5flash19enable_sm80_to_sm89INS1_16FlashAttnBwdSm80INS1_25CollectiveMainloopBwdSm80ILi2ELi1EN4cute5tupleIJNS5_1CILi64EEENS7_ILi96EEENS7_ILi128EEEEEENS_6half_tEfNS_4arch4Sm80ELb1ELb0ELb1ELb0ELb0ELb0ELb0ELb0ELi2ELi2ELi2ELi2ELb1EEENS1_24CollectiveEpilogueBwdGQAISB_fSE_Li256ELb0ELb0EEENS1_25SingleTileBwdLPTSchedulerILb0ELi96ELb0EEEEEEEEEvNT_6ParamsE)
        /*0338*/ 	.word	0x00000004


	//----- nvinfo : EIATTR_FRAME_SIZE
	.align		4
.L_148:
        /*033c*/ 	.byte	0x04, 0x11
        /*033e*/ 	.short	(.L_150 - .L_149)
	.align		4
.L_149:
        /*0340*/ 	.word	index@(_ZN7cutlass13device_kernelIN5flash19enable_sm80_to_sm89INS1_16FlashAttnBwdSm80INS1_25CollectiveMainloopBwdSm80ILi2ELi1EN4cute5tupleIJNS5_1CILi64EEENS7_ILi96EEENS7_ILi128EEEEEENS_6half_tEfNS_4arch4Sm80ELb1ELb0ELb1ELb0ELb0ELb0ELb0ELb0ELi2ELi2ELi2ELi2ELb1EEENS1_24CollectiveEpilogueBwdGQAISB_fSE_Li256ELb0ELb0EEENS1_25SingleTileBwdLPTSchedulerILb0ELi96ELb0EEEEEEEEEvNT_6ParamsE)
        /*0344*/ 	.word	0x00000000


	//----- nvinfo : EIATTR_REGCOUNT
	.align		4
.L_150:
        /*0348*/ 	.byte	0x04, 0x2f
        /*034a*/ 	.short	(.L_152 - .L_151)
	.align		4
.L_151:
        /*034c*/ 	.word	index@(_ZN7cutlass13device_kernelIN5flash19enable_sm80_to_sm89INS1_16FlashAttnBwdSm80INS1_25CollectiveMainloopBwdSm80ILi2ELi1EN4cute5tupleIJNS5_1CILi64EEENS7_ILi96EEENS7_ILi128EEEEEENS_6half_tEfNS_4arch4Sm80ELb1ELb0ELb1ELb0ELb1ELb0ELb0ELb0ELi2ELi2ELi2ELi2ELb1EEENS1_21CollectiveEpilogueBwdISB_SC_SE_Li256ELb0ELb0ELi4EEENS1_25SingleTileBwdLPTSchedulerILb0ELi96ELb1EEEEEEEEEvNT_6ParamsE)
        /*0350*/ 	.word	0x00000004


	//----- nvinfo : EIATTR_FRAME_SIZE
	.align		4
.L_152:
        /*0354*/ 	.byte	0x04, 0x11
        /*0356*/ 	.short	(.L_154 - .L_153)
	.align		4
.L_153:
        /*0358*/ 	.word	index@(_ZN7cutlass13device_kernelIN5flash19enable_sm80_to_sm89INS1_16FlashAttnBwdSm80INS1_25CollectiveMainloopBwdSm80ILi2ELi1EN4cute5tupleIJNS5_1CILi64EEENS7_ILi96EEENS7_ILi128EEEEEENS_6half_tEfNS_4arch4Sm80ELb1ELb0ELb1ELb0ELb1ELb0ELb0ELb0ELi2ELi2ELi2ELi2ELb1EEENS1_21CollectiveEpilogueBwdISB_SC_SE_Li256ELb0ELb0ELi4EEENS1_25SingleTileBwdLPTSchedulerILb0ELi96ELb1EEEEEEEEEvNT_6ParamsE)
        /*035c*/ 	.word	0x00000000


	//----- nvinfo : EIATTR_REGCOUNT
	.align		4
.L_154:
        /*0360*/ 	.byte	0x04, 0x2f
        /*0362*/ 	.short	(.L_156 - .L_155)
	.align		4
.L_155:
        /*0364*/ 	.word	index@(_ZN7cutlass13device_kernelIN5flash19enable_sm80_to_sm89INS1_16FlashAttnBwdSm80INS1_25CollectiveMainloopBwdSm80ILi2ELi1EN4cute5tupleIJNS5_1CILi64EEENS7_ILi96EEENS7_ILi128EEEEEENS_6half_tEfNS_4arch4Sm80ELb1ELb0ELb1ELb0ELb0ELb0ELb0ELb0ELi2ELi2ELi2ELi2ELb1EEENS1_21CollectiveEpilogueBwdISB_SC_SE_Li256ELb0ELb0ELi4EEENS1_25SingleTileBwdLPTSchedulerILb0ELi96ELb0EEEEEEEEEvNT_6ParamsE)
        /*0368*/ 	.word	0x00000004


	//----- nvinfo : EIATTR_FRAME_SIZE
	.align		4
.L_156:
        /*036c*/ 	.byte	0x04, 0x11
        /*036e*/ 	.short	(.L_158 - .L_157)
	.align		4
.L_157:
        /*0370*/ 	.word	index@(_ZN7cutlass13device_kernelIN5flash19enable_sm80_to_sm89INS1_16FlashAttnBwdSm80INS1_25CollectiveMainloopBwdSm80ILi2ELi1EN4cute5tupleIJNS5_1CILi64EEENS7_ILi96EEENS7_ILi128EEEEEENS_6half_tEfNS_4arch4Sm80ELb1ELb0ELb1ELb0ELb0ELb0ELb0ELb0ELi2ELi2ELi2ELi2ELb1EEENS1_21CollectiveEpilogueBwdISB_SC_SE_Li256ELb0ELb0ELi4EEENS1_25SingleTileBwdLPTSchedulerILb0ELi96ELb0EEEEEEEEEvNT_6ParamsE)
        /*0374*/ 	.word	0x00000000


	//----- nvinfo : EIATTR_REGCOUNT
	.align		4
.L_158:
        /*0378*/ 	.byte	0x04, 0x2f
        /*037a*/ 	.short	(.L_160 - .L_159)
	.align		4
.L_159:
        /*037c*/ 	.word	index@(_ZN7cutlass13device_kernelIN5flash19enable_sm80_to_sm89INS1_16FlashAttnBwdSm80INS1_25CollectiveMainloopBwdSm80ILi2ELi1EN4cute5tupleIJNS5_1CILi64EEENS7_ILi96EEENS7_ILi128EEEEEENS_6half_tEfNS_4arch4Sm80ELb0ELb1ELb1ELb1ELb1ELb0ELb0ELb0ELi2ELi2ELi2ELi2ELb1EEENS1_24CollectiveEpilogueBwdGQAISB_fSE_Li256ELb1ELb1EEENS1_19SingleTileSchedulerILb1ELb0ELb0ELi96EEEEEEEEEvNT_6ParamsE)
        /*0380*/ 	.word	0x00000004


	//----- nvinfo : EIATTR_FRAME_SIZE
	.align		4
.L_160:
        /*0384*/ 	.byte	0x04, 0x11
        /*0386*/ 	.short	(.L_162 - .L_161)
	.align		4
.L_161:
        /*0388*/ 	.word	index@(_ZN7cutlass13device_kernelIN5flash19enable_sm80_to_sm89INS1_16FlashAttnBwdSm80INS1_25CollectiveMainloopBwdSm80ILi2ELi1EN4cute5tupleIJNS5_1CILi64EEENS7_ILi96EEENS7_ILi128EEEEEENS_6half_tEfNS_4arch4Sm80ELb0ELb1ELb1ELb1ELb1ELb0ELb0ELb0ELi2ELi2ELi2ELi2ELb1EEENS1_24CollectiveEpilogueBwdGQAISB_fSE_Li256ELb1ELb1EEENS1_19SingleTileSchedulerILb1ELb0ELb0ELi96EEEEEEEEEvNT_6ParamsE)
        /*038c*/ 	.word	0x00000000


	//----- nvinfo : EIATTR_REGCOUNT
	.align		4
.L_162:
        /*0390*/ 	.byte	0x04, 0x2f
        /*0392*/ 	.short	(.L_164 - .L_163)
	.align		4
.L_163:
        /*0394*/ 	.word	index@(_ZN7cutlass13device_kernelIN5flash19enable_sm80_to_sm89INS1_16FlashAttnBwdSm80INS1_25CollectiveMainloopBwdSm80ILi2ELi1EN4cute5tupleIJNS5_1CILi64EEENS7_ILi96EEENS7_ILi128EEEEEENS_6half_tEfNS_4arch4Sm80ELb0ELb1ELb1ELb1ELb0ELb0ELb0ELb0ELi2ELi2ELi2ELi2ELb1EEENS1_24CollectiveEpilogueBwdGQAISB_fSE_Li256ELb1ELb0EEENS1_19SingleTileSchedulerILb1ELb0ELb0ELi96EEEEEEEEEvNT_6ParamsE)
        /*0398*/ 	.word	0x00000004


	//----- nvinfo : EIATTR_FRAME_SIZE
	.align		4
.L_164:
        /*039c*/ 	.byte	0x04, 0x11
        /*039e*/ 	.short	(.L_166 - .L_165)
	.align		4
.L_165:
        /*03a0*/ 	.word	index@(_ZN7cutlass13device_kernelIN5flash19enable_sm80_to_sm89INS1_16FlashAttnBwdSm80INS1_25CollectiveMainloopBwdSm80ILi2ELi1EN4cute5tupleIJNS5_1CILi64EEENS7_ILi96EEENS7_ILi128EEEEEENS_6half_tEfNS_4arch4Sm80ELb0ELb1ELb1ELb1ELb0ELb0ELb0ELb0ELi2ELi2ELi2ELi2ELb1EEENS1_24CollectiveEpilogueBwdGQAISB_fSE_Li256ELb1ELb0EEENS1_19SingleTileSchedulerILb1ELb0ELb0ELi96EEEEEEEEEvNT_6ParamsE)
        /*03a4*/ 	.word	0x00000000


	//----- nvinfo : EIATTR_REGCOUNT
	.align		4
.L_166:
        /*03a8*/ 	.byte	0x04, 0x2f
        /*03aa*/ 	.short	(.L_168 - .L_167)
	.align		4
.L_167:
        /*03ac*/ 	.word	index@(_ZN7cutlass13device_kernelIN5flash19enable_sm80_to_sm89INS1_16FlashAttnBwdSm80INS1_25CollectiveMainloopBwdSm80ILi2ELi1EN4cute5tupleIJNS5_1CILi64EEENS7_ILi96EEENS7_ILi128EEEEEENS_6half_tEfNS_4arch4Sm80ELb0ELb1ELb1ELb1ELb1ELb0ELb0ELb0ELi2ELi2ELi2ELi2ELb1EEENS1_21CollectiveEpilogueBwdISB_SC_SE_Li256ELb1ELb0ELi4EEENS1_19SingleTileSchedulerILb1ELb0ELb0ELi96EEEEEEEEEvNT_6ParamsE)
        /*03b0*/ 	.word	0x00000004


	//----- nvinfo : EIATTR_FRAME_SIZE
	.align		4
.L_168:
        /*03b4*/ 	.byte	0x04, 0x11
        /*03b6*/ 	.short	(.L_170 - .L_169)
	.align		4
.L_169:
        /*03b8*/ 	.word	index@(_ZN7cutlass13device_kernelIN5flash19enable_sm80_to_sm89INS1_16FlashAttnBwdSm80INS1_25CollectiveMainloopBwdSm80ILi2ELi1EN4cute5tupleIJNS5_1CILi64EEENS7_ILi96EEENS7_ILi128EEEEEENS_6half_tEfNS_4arch4Sm80ELb0ELb1ELb1ELb1ELb1ELb0ELb0ELb0ELi2ELi2ELi2ELi2ELb1EEENS1_21CollectiveEpilogueBwdISB_SC_SE_Li256ELb1ELb0ELi4EEENS1_19SingleTileSchedulerILb1ELb0ELb0ELi96EEEEEEEEEvNT_6ParamsE)
        /*03bc*/ 	.word	0x00000000


	//----- nvinfo : EIATTR_REGCOUNT
	.align		4
.L_170:
        /*03c0*/ 	.byte	0x04, 0x2f
        /*03c2*/ 	.short	(.L_172 - .L_171)
	.align		4
.L_171:
        /*03c4*/ 	.word	index@(_ZN7cutlass13device_kernelIN5flash19enable_sm80_to_sm89INS1_16FlashAttnBwdSm80INS1_25CollectiveMainloopBwdSm80ILi2ELi1EN4cute5tupleIJNS5_1CILi64EEENS7_ILi96EEENS7_ILi128EEEEEENS_6half_tEfNS_4arch4Sm80ELb0ELb1ELb1ELb1ELb0ELb0ELb0ELb0ELi2ELi2ELi2ELi2ELb1EEENS1_21CollectiveEpilogueBwdISB_SC_SE_Li256ELb1ELb0ELi4EEENS1_19SingleTileSchedulerILb1ELb0ELb0ELi96EEEEEEEEEvNT_6ParamsE)
        /*03c8*/ 	.word	0x00000004


	//----- nvinfo : EIATTR_FRAME_SIZE
	.align		4
.L_172:
        /*03cc*/ 	.byte	0x04, 0x11
        /*03ce*/ 	.short	(.L_174 - .L_173)
	.align		4
.L_173:
        /*03d0*/ 	.word	index@(_ZN7cutlass13device_kernelIN5flash19enable_sm80_to_sm89INS1_16FlashAttnBwdSm80INS1_25CollectiveMainloopBwdSm80ILi2ELi1EN4cute5tupleIJNS5_1CILi64EEENS7_ILi96EEENS7_ILi128EEEEEENS_6half_tEfNS_4arch4Sm80ELb0ELb1ELb1ELb1ELb0ELb0ELb0ELb0ELi2ELi2ELi2ELi2ELb1EEENS1_21CollectiveEpilogueBwdISB_SC_SE_Li256ELb1ELb0ELi4EEENS1_19SingleTileSchedulerILb1ELb0ELb0ELi96EEEEEEEEEvNT_6ParamsE)
        /*03d4*/ 	.word	0x00000000


	//----- nvinfo : EIATTR_REGCOUNT
	.align		4
.L_174:
        /*03d8*/ 	.byte	0x04, 0x2f
        /*03da*/ 	.short	(.L_176 - .L_175)
	.align		4
.L_175:
        /*03dc*/ 	.word	index@(_ZN7cutlass13device_kernelIN5flash19enable_sm80_to_sm89INS1_16FlashAttnBwdSm80INS1_25CollectiveMainloopBwdSm80ILi2ELi1EN4cute5tupleIJNS5_1CILi64EEENS7_ILi96EEENS7_ILi128EEEEEENS_6half_tEfNS_4arch4Sm80ELb0ELb1ELb1ELb0ELb1ELb0ELb0ELb0ELi2ELi2ELi2ELi2ELb1EEENS1_24CollectiveEpilogueBwdGQAISB_fSE_Li256ELb0ELb1EEENS1_19SingleTileSchedulerILb0ELb0ELb0ELi96EEEEEEEEEvNT_6ParamsE)
        /*03e0*/ 	.word	0x00000004


	//----- nvinfo : EIATTR_FRAME_SIZE
	.align		4
.L_176:
        /*03e4*/ 	.byte	0x04, 0x11
        /*03e6*/ 	.short	(.L_178 - .L_177)
	.align		4
.L_177:
        /*03e8*/ 	.word	index@(_ZN7cutlass13device_kernelIN5flash19enable_sm80_to_sm89INS1_16FlashAttnBwdSm80INS1_25CollectiveMainloopBwdSm80ILi2ELi1EN4cute5tupleIJNS5_1CILi64EEENS7_ILi96EEENS7_ILi128EEEEEENS_6half_tEfNS_4arch4Sm80ELb0ELb1ELb1ELb0ELb1ELb0ELb0ELb0ELi2ELi2ELi2ELi2ELb1EEENS1_24CollectiveEpilogueBwdGQAISB_fSE_Li256ELb0ELb1EEENS1_19SingleTileSchedulerILb0ELb0ELb0ELi96EEEEEEEEEvNT_6ParamsE)
        /*03ec*/ 	.word	0x00000000


	//----- nvinfo : EIATTR_REGCOUNT
	.align		4
.L_178:
        /*03f0*/ 	.byte	0x04, 0x2f
        /*03f2*/ 	.short	(.L_180 - .L_179)
	.align		4
.L_179:
        /*03f4*/ 	.word	index@(_ZN7cutlass13device_kernelIN5flash19enable_sm80_to_sm89INS1_16FlashAttnBwdSm80INS1_25CollectiveMainloopBwdSm80ILi2ELi1EN4cute5tupleIJNS5_1CILi64EEENS7_ILi96EEENS7_ILi128EEEEEENS_6half_tEfNS_4arch4Sm80ELb0ELb1ELb1ELb0ELb0ELb0ELb0ELb0ELi2ELi2ELi2ELi2ELb1EEENS1_24CollectiveEpilogueBwdGQAISB_fSE_Li256ELb0ELb0EEENS1_19SingleTileSchedulerILb0ELb0ELb0ELi96EEEEEEEEEvNT_6ParamsE)
        /*03f8*/ 	.word	0x00000004


	//----- nvinfo : EIATTR_FRAME_SIZE
	.align		4
.L_180:
        /*03fc*/ 	.byte	0x04, 0x11
        /*03fe*/ 	.short	(.L_182 - .L_181)
	.align		4
.L_181:
        /*0400*/ 	.word	index@(_ZN7cutlass13device_kernelIN5flash19enable_sm80_to_sm89INS1_16FlashAttnBwdSm80INS1_25CollectiveMainloopBwdSm80ILi2ELi1EN4cute5tupleIJNS5_1CILi64EEENS7_ILi96EEENS7_ILi128EEEEEENS_6half_tEfNS_4arch4Sm80ELb0ELb1ELb1ELb0ELb0ELb0ELb0ELb0ELi2ELi2ELi2ELi2ELb1EEENS1_24CollectiveEpilogueBwdGQAISB_fSE_Li256ELb0ELb0EEENS1_19SingleTileSchedulerILb0ELb0ELb0ELi96EEEEEEEEEvNT_6ParamsE)
        /*0404*/ 	.word	0x00000000


	//----- nvinfo : EIATTR_REGCOUNT
	.align		4
.L_182:
        /*0408*/ 	.byte	0x04, 0x2f
        /*040a*/ 	.short	(.L_184 - .L_183)
	.align		4
.L_183:
        /*040c*/ 	.word	index@(_ZN7cutlass13device_kernelIN5flash19enable_sm80_to_sm89INS1_16FlashAttnBwdSm80INS1_25CollectiveMainloopBwdSm80ILi2ELi1EN4cute5tupleIJNS5_1CILi64EEENS7_ILi96EEENS7_ILi128EEEEEENS_6half_tEfNS_4arch4Sm80ELb0ELb1ELb1ELb0ELb1ELb0ELb0ELb0ELi2ELi2ELi2ELi2ELb1EEENS1_21CollectiveEpilogueBwdISB_SC_SE_Li256ELb0ELb0ELi4EEENS1_19SingleTileSchedulerILb0ELb0ELb0ELi96EEEEEEEEEvNT_6ParamsE)
        /*0410*/ 	.word	0x00000004


	//----- nvinfo : EIATTR_FRAME_SIZE
	.align		4
.L_184:
        /*0414*/ 	.byte	0x04, 0x11
        /*0416*/ 	.short	(.L_186 - .L_185)
	.align		4
.L_185:
        /*0418*/ 	.word	index@(_ZN7cutlass13device_kernelIN5flash19enable_sm80_to_sm89INS1_16FlashAttnBwdSm80INS1_25CollectiveMainloopBwdSm80ILi2ELi1EN4cute5tupleIJNS5_1CILi64EEENS7_ILi96EEENS7_ILi128EEEEEENS_6half_tEfNS_4arch4Sm80ELb0ELb1ELb1ELb0ELb1ELb0ELb0ELb0ELi2ELi2ELi2ELi2ELb1EEENS1_21CollectiveEpilogueBwdISB_SC_SE_Li256ELb0ELb0ELi4EEENS1_19SingleTileSchedulerILb0ELb0ELb0ELi96EEEEEEEEEvNT_6ParamsE)
        /*041c*/ 	.word	0x00000000


	//----- nvinfo : EIATTR_REGCOUNT
	.align		4
.L_186:
        /*0420*/ 	.byte	0x04, 0x2f
        /*0422*/ 	.short	(.L_188 - .L_187)
	.align		4
.L_187:
        /*0424*/ 	.word	index@(_ZN7cutlass13device_kernelIN5flash19enable_sm80_to_sm89INS1_16FlashAttnBwdSm80INS1_25CollectiveMainloopBwdSm80ILi2ELi1EN4cute5tupleIJNS5_1CILi64EEENS7_ILi96EEENS7_ILi128EEEEEENS_6half_tEfNS_4arch4Sm80ELb0ELb1ELb1ELb0ELb0ELb0ELb0ELb0ELi2ELi2ELi2ELi2ELb1EEENS1_21CollectiveEpilogueBwdISB_SC_SE_Li256ELb0ELb0ELi4EEENS1_19SingleTileSchedulerILb0ELb0ELb0ELi96EEEEEEEEEvNT_6ParamsE)
        /*0428*/ 	.word	0x00000004


	//----- nvinfo : EIATTR_FRAME_SIZE
	.align		4
.L_188:
        /*042c*/ 	.byte	0x04, 0x11
        /*042e*/ 	.short	(.L_190 - .L_189)
	.align		4
.L_189:
        /*0430*/ 	.word	index@(_ZN7cutlass13device_kernelIN5flash19enable_sm80_to_sm89INS1_16FlashAttnBwdSm80INS1_25CollectiveMainloopBwdSm80ILi2ELi1EN4cute5tupleIJNS5_1CILi64EEENS7_ILi96EEENS7_ILi128EEEEEENS_6half_tEfNS_4arch4Sm80ELb0ELb1ELb1ELb0ELb0ELb0ELb0ELb0ELi2ELi2ELi2ELi2ELb1EEENS1_21CollectiveEpilogueBwdISB_SC_SE_Li256ELb0ELb0ELi4EEENS1_19SingleTileSchedulerILb0ELb0ELb0ELi96EEEEEEEEEvNT_6ParamsE)
        /*0434*/ 	.word	0x00000000


	//----- nvinfo : EIATTR_REGCOUNT
	.align		4
.L_190:
        /*0438*/ 	.byte	0x04, 0x2f
        /*043a*/ 	.short	(.L_192 - .L_191)
	.align		4
.L_191:
        /*043c*/ 	.word	index@(_ZN7cutlass13device_kernelIN5flash19enable_sm80_to_sm89INS1_16FlashAttnBwdSm80INS1_25CollectiveMainloopBwdSm80ILi2ELi1EN4cute5tupleIJNS5_1CILi64EEENS7_ILi96EEENS7_ILi128EEEEEENS_6half_tEfNS_4arch4Sm80ELb0ELb0ELb1ELb1ELb1ELb0ELb0ELb0ELi2ELi2ELi2ELi2ELb1EEENS1_24CollectiveEpilogueBwdGQAISB_fSE_Li256ELb1ELb1EEENS1_19SingleTileSchedulerILb1ELb0ELb0ELi96EEEEEEEEEvNT_6ParamsE)
        /*0440*/ 	.word	0x00000004


	//----- nvinfo : EIATTR_FRAME_SIZE
	.align		4
.L_192:
        /*0444*/ 	.byte	0x04, 0x11
        /*0446*/ 	.short	(.L_194 - .L_193)
	.align		4
.L_193:
        /*0448*/ 	.word	index@(_ZN7cutlass13device_kernelIN5flash19enable_sm80_to_sm89INS1_16FlashAttnBwdSm80INS1_25CollectiveMainloopBwdSm80ILi2ELi1EN4cute5tupleIJNS5_1CILi64EEENS7_ILi96EEENS7_ILi128EEEEEENS_6half_tEfNS_4arch4Sm80ELb0ELb0ELb1ELb1ELb1ELb0ELb0ELb0ELi2ELi2ELi2ELi2ELb1EEENS1_24CollectiveEpilogueBwdGQAISB_fSE_Li256ELb1ELb1EEENS1_19SingleTileSchedulerILb1ELb0ELb0ELi96EEEEEEEEEvNT_6ParamsE)
        /*044c*/ 	.word	0x00000000


	//----- nvinfo : EIATTR_REGCOUNT
	.align		4
.L_194:
        /*0450*/ 	.byte	0x04, 0x2f
        /*0452*/ 	.short	(.L_196 - .L_195)
	.align		4
.L_195:
        /*0454*/ 	.word	index@(_ZN7cutlass13device_kernelIN5flash19enable_sm80_to_sm89INS1_16FlashAttnBwdSm80INS1_25CollectiveMainloopBwdSm80ILi2ELi1EN4cute5tupleIJNS5_1CILi64EEENS7_ILi96EEENS7_ILi128EEEEEENS_6half_tEfNS_4arch4Sm80ELb0ELb0ELb1ELb1ELb0ELb0ELb0ELb0ELi2ELi2ELi2ELi2ELb1EEENS1_24CollectiveEpilogueBwdGQAISB_fSE_Li256ELb1ELb0EEENS1_19SingleTileSchedulerILb1ELb0ELb0ELi96EEEEEEEEEvNT_6ParamsE)
        /*0458*/ 	.word	0x00000004


	//----- nvinfo : EIATTR_FRAME_SIZE
	.align		4
.L_196:
        /*045c*/ 	.byte	0x04, 0x11
        /*045e*/ 	.short	(.L_198 - .L_197)
	.align		4
.L_197:
        /*0460*/ 	.word	index@(_ZN7cutlass13device_kernelIN5flash19enable_sm80_to_sm89INS1_16FlashAttnBwdSm80INS1_25CollectiveMainloopBwdSm80ILi2ELi1EN4cute5tupleIJNS5_1CILi64EEENS7_ILi96EEENS7_ILi128EEEEEENS_6half_tEfNS_4arch4Sm80ELb0ELb0ELb1ELb1ELb0ELb0ELb0ELb0ELi2ELi2ELi2ELi2ELb1EEENS1_24CollectiveEpilogueBwdGQAISB_fSE_Li256ELb1ELb0EEENS1_19SingleTileSchedulerILb1ELb0ELb0ELi96EEEEEEEEEvNT_6ParamsE)
        /*0464*/ 	.word	0x00000000


	//----- nvinfo : EIATTR_REGCOUNT
	.align		4
.L_198:
        /*0468*/ 	.byte	0x04, 0x2f
        /*046a*/ 	.short	(.L_200 - .L_199)
	.align		4
.L_199:
        /*046c*/ 	.word	index@(_ZN7cutlass13device_kernelIN5flash19enable_sm80_to_sm89INS1_16FlashAttnBwdSm80INS1_25CollectiveMainloopBwdSm80ILi2ELi1EN4cute5tupleIJNS5_1CILi64EEENS7_ILi96EEENS7_ILi128EEEEEENS_6half_tEfNS_4arch4Sm80ELb0ELb0ELb1ELb1ELb1ELb0ELb0ELb0ELi2ELi2ELi2ELi2ELb1EEENS1_21CollectiveEpilogueBwdISB_SC_SE_Li256ELb1ELb0ELi4EEENS1_19SingleTileSchedulerILb1ELb0ELb0ELi96EEEEEEEEEvNT_6ParamsE)
        /*0470*/ 	.word	0x00000004


	//----- nvinfo : EIATTR_FRAME_SIZE
	.align		4
.L_200:
        /*0474*/ 	.byte	0x04, 0x11
        /*0476*/ 	.short	(.L_202 - .L_201)
	.align		4
.L_201:
        /*0478*/ 	.word	index@(_ZN7cutlass13device_kernelIN5flash19enable_sm80_to_sm89INS1_16FlashAttnBwdSm80INS1_25CollectiveMainloopBwdSm80ILi2ELi1EN4cute5tupleIJNS5_1CILi64EEENS7_ILi96EEENS7_ILi128EEEEEENS_6half_tEfNS_4arch4Sm80ELb0ELb0ELb1ELb1ELb1ELb0ELb0ELb0ELi2ELi2ELi2ELi2ELb1EEENS1_21CollectiveEpilogueBwdISB_SC_SE_Li256ELb1ELb0ELi4EEENS1_19SingleTileSchedulerILb1ELb0ELb0ELi96EEEEEEEEEvNT_6ParamsE)
        /*047c*/ 	.word	0x00000000


	//----- nvinfo : EIATTR_REGCOUNT
	.align		4
.L_202:
        /*0480*/ 	.byte	0x04, 0x2f
        /*0482*/ 	.short	(.L_204 - .L_203)
	.align		4
.L_203:
        /*0484*/ 	.word	index@(_ZN7cutlass13device_kernelIN5flash19enable_sm80_to_sm89INS1_16FlashAttnBwdSm80INS1_25CollectiveMainloopBwdSm80ILi2ELi1EN4cute5tupleIJNS5_1CILi64EEENS7_ILi96EEENS7_ILi128EEEEEENS_6half_tEfNS_4arch4Sm80ELb0ELb0ELb1ELb1ELb0ELb0ELb0ELb0ELi2ELi2ELi2ELi2ELb1EEENS1_21CollectiveEpilogueBwdISB_SC_SE_Li256ELb1ELb0ELi4EEENS1_19SingleTileSchedulerILb1ELb0ELb0ELi96EEEEEEEEEvNT_6ParamsE)
        /*0488*/ 	.word	0x00000004


	//----- nvinfo : EIATTR_FRAME_SIZE
	.align		4
.L_204:
        /*048c*/ 	.byte	0x04, 0x11
        /*048e*/ 	.short	(.L_206 - .L_205)
	.align		4
.L_205:
        /*0490*/ 	.word	index@(_ZN7cutlass13device_kernelIN5flash19enable_sm80_to_sm89INS1_16FlashAttnBwdSm80INS1_25CollectiveMainloopBwdSm80ILi2ELi1EN4cute5tupleIJNS5_1CILi64EEENS7_ILi96EEENS7_ILi128EEEEEENS_6half_tEfNS_4arch4Sm80ELb0ELb0ELb1ELb1ELb0ELb0ELb0ELb0ELi2ELi2ELi2ELi2ELb1EEENS1_21CollectiveEpilogueBwdISB_SC_SE_Li256ELb1ELb0ELi4EEENS1_19SingleTileSchedulerILb1ELb0ELb0ELi96EEEEEEEEEvNT_6ParamsE)
        /*0494*/ 	.word	0x00000000


	//----- nvinfo : EIATTR_REGCOUNT
	.align		4
.L_206:
        /*0498*/ 	.byte	0x04, 0x2f
        /*049a*/ 	.short	(.L_208 - .L_207)
	.align		4
.L_207:
        /*049c*/ 	.word	index@(_ZN7cutlass13device_kernelIN5flash19enable_sm80_to_sm89INS1_16FlashAttnBwdSm80INS1_25CollectiveMainloopBwdSm80ILi2ELi1EN4cute5tupleIJNS5_1CILi64EEENS7_ILi96EEENS7_ILi128EEEEEENS_6half_tEfNS_4arch4Sm80ELb0ELb0ELb1ELb0ELb1ELb0ELb0ELb0ELi2ELi2ELi2ELi2ELb1EEENS1_24CollectiveEpilogueBwdGQAISB_fSE_Li256ELb0ELb1EEENS1_19SingleTileSchedulerILb0ELb0ELb0ELi96EEEEEEEEEvNT_6ParamsE)
        /*04a0*/ 	.word	0x00000004


	//----- nvinfo : EIATTR_FRAME_SIZE
	.align		4
.L_208:
        /*04a4*/ 	.byte	0x04, 0x11
        /*04a6*/ 	.short	(.L_210 - .L_209)
	.align		4
.L_209:
        /*04a8*/ 	.word	index@(_ZN7cutlass13device_kernelIN5flash19enable_sm80_to_sm89INS1_16FlashAttnBwdSm80INS1_25CollectiveMainloopBwdSm80ILi2ELi1EN4cute5tupleIJNS5_1CILi64EEENS7_ILi96EEENS7_ILi128EEEEEENS_6half_tEfNS_4arch4Sm80ELb0ELb0ELb1ELb0ELb1ELb0ELb0ELb0ELi2ELi2ELi2ELi2ELb1EEENS1_24CollectiveEpilogueBwdGQAISB_fSE_Li256ELb0ELb1EEENS1_19SingleTileSchedulerILb0ELb0ELb0ELi96EEEEEEEEEvNT_6ParamsE)
        /*04ac*/ 	.word	0x00000000


	//----- nvinfo : EIATTR_REGCOUNT
	.align		4
.L_210:
        /*04b0*/ 	.byte	0x04, 0x2f
        /*04b2*/ 	.short	(.L_212 - .L_211)
	.align		4
.L_211:
        /*04b4*/ 	.word	index@(_ZN7cutlass13device_kernelIN5flash19enable_sm80_to_sm89INS1_16FlashAttnBwdSm80INS1_25CollectiveMainloopBwdSm80ILi2ELi1EN4cute5tupleIJNS5_1CILi64EEENS7_ILi96EEENS7_ILi128EEEEEENS_6half_tEfNS_4arch4Sm80ELb0ELb0ELb1ELb0ELb0ELb0ELb0ELb0ELi2ELi2ELi2ELi2ELb1EEENS1_24CollectiveEpilogueBwdGQAISB_fSE_Li256ELb0ELb0EEENS1_19SingleTileSchedulerILb0ELb0ELb0ELi96EEEEEEEEEvNT_6ParamsE)
        /*04b8*/ 	.word	0x00000004


	//----- nvinfo : EIATTR_FRAME_SIZE
	.align		4
.L_212:
        /*04bc*/ 	.byte	0x04, 0x11
        /*04be*/ 	.short	(.L_214 - .L_213)
	.align		4
.L_213:
        /*04c0*/ 	.word	index@(_ZN7cutlass13device_kernelIN5flash19enable_sm80_to_sm89INS1_16FlashAttnBwdSm80INS1_25CollectiveMainloopBwdSm80ILi2ELi1EN4cute5tupleIJNS5_1CILi64EEENS7_ILi96EEENS7_ILi128EEEEEENS_6half_tEfNS_4arch4Sm80ELb0ELb0ELb1ELb0ELb0ELb0ELb0ELb0ELi2ELi2ELi2ELi2ELb1EEENS1_24CollectiveEpilogueBwdGQAISB_fSE_Li256ELb0ELb0EEENS1_19SingleTileSchedulerILb0ELb0ELb0ELi96EEEEEEEEEvNT_6ParamsE)
        /*04c4*/ 	.word	0x00000000


	//----- nvinfo : EIATTR_REGCOUNT
	.align		4
.L_214:
        /*04c8*/ 	.byte	0x04, 0x2f
        /*04ca*/ 	.short	(.L_216 - .L_215)
	.align		4
.L_215:
        /*04cc*/ 	.word	index@(_ZN7cutlass13device_kernelIN5flash19enable_sm80_to_sm89INS1_16FlashAttnBwdSm80INS1_25CollectiveMainloopBwdSm80ILi2ELi1EN4cute5tupleIJNS5_1CILi64EEENS7_ILi96EEENS7_ILi128EEEEEENS_6half_tEfNS_4arch4Sm80ELb0ELb0ELb1ELb0ELb1ELb0ELb0ELb0ELi2ELi2ELi2ELi2ELb1EEENS1_21CollectiveEpilogueBwdISB_SC_SE_Li256ELb0ELb0ELi4EEENS1_19SingleTileSchedulerILb0ELb0ELb0ELi96EEEEEEEEEvNT_6ParamsE)
        /*04d0*/ 	.word	0x00000004


	//----- nvinfo : EIATTR_FRAME_SIZE
	.align		4
.L_216:
        /*04d4*/ 	.byte	0x04, 0x11
        /*04d6*/ 	.short	(.L_218 - .L_217)
	.align		4
.L_217:
        /*04d8*/ 	.word	index@(_ZN7cutlass13device_kernelIN5flash19enable_sm80_to_sm89INS1_16FlashAttnBwdSm80INS1_25CollectiveMainloopBwdSm80ILi2ELi1EN4cute5tupleIJNS5_1CILi64EEENS7_ILi96EEENS7_ILi128EEEEEENS_6half_tEfNS_4arch4Sm80ELb0ELb0ELb1ELb0ELb1ELb0ELb0ELb0ELi2ELi2ELi2ELi2ELb1EEENS1_21CollectiveEpilogueBwdISB_SC_SE_Li256ELb0ELb0ELi4EEENS1_19SingleTileSchedulerILb0ELb0ELb0ELi96EEEEEEEEEvNT_6ParamsE)
        /*04dc*/ 	.word	0x00000000


	//----- nvinfo : EIATTR_REGCOUNT
	.align		4
.L_218:
        /*04e0*/ 	.byte	0x04, 0x2f
        /*04e2*/ 	.short	(.L_220 - .L_219)
	.align		4
.L_219:
        /*04e4*/ 	.word	index@(_ZN7cutlass13device_kernelIN5flash19enable_sm80_to_sm89INS1_16FlashAttnBwdSm80INS1_25CollectiveMainloopBwdSm80ILi2ELi1EN4cute5tupleIJNS5_1CILi64EEENS7_ILi96EEENS7_ILi128EEEEEENS_6half_tEfNS_4arch4Sm80ELb0ELb0ELb1ELb0ELb0ELb0ELb0ELb0ELi2ELi2ELi2ELi2ELb1EEENS1_21CollectiveEpilogueBwdISB_SC_SE_Li256ELb0ELb0ELi4EEENS1_19SingleTileSchedulerILb0ELb0ELb0ELi96EEEEEEEEEvNT_6ParamsE)
        /*04e8*/ 	.word	0x00000004


	//----- nvinfo : EIATTR_FRAME_SIZE
	.align		4
.L_220:
        /*04ec*/ 	.byte	0x04, 0x11
        /*04ee*/ 	.short	(.L_222 - .L_221)
	.align		4
.L_221:
        /*04f0*/ 	.word	index@(_ZN7cutlass13device_kernelIN5flash19enable_sm80_to_sm89INS1_16FlashAttnBwdSm80INS1_25CollectiveMainloopBwdSm80ILi2ELi1EN4cute5tupleIJNS5_1CILi64EEENS7_ILi96EEENS7_ILi128EEEEEENS_6half_tEfNS_4arch4Sm80ELb0ELb0ELb1ELb0ELb0ELb0ELb0ELb0ELi2ELi2ELi2ELi2ELb1EEENS1_21CollectiveEpilogueBwdISB_SC_SE_Li256ELb0ELb0ELi4EEENS1_19SingleTileSchedulerILb0ELb0ELb0ELi96EEEEEEEEEvNT_6ParamsE)
        /*04f4*/ 	.word	0x00000000


	//----- nvinfo : EIATTR_MIN_STACK_SIZE
	.align		4
.L_222:
        /*04f8*/ 	.byte	0x04, 0x12
        /*04fa*/ 	.short	(.L_224 - .L_223)
	.align		4
.L_223:
        /*04fc*/ 	.word	index@(_ZN7cutlass13device_kernelIN5flash19enable_sm80_to_sm89INS1_16FlashAttnBwdSm80INS1_25CollectiveMainloopBwdSm80ILi2ELi1EN4cute5tupleIJNS5_1CILi64EEENS7_ILi96EEENS7_ILi128EEEEEENS_6half_tEfNS_4arch4Sm80ELb0ELb0ELb1ELb0ELb0ELb0ELb0ELb0ELi2ELi2ELi2ELi2ELb1EEENS1_21CollectiveEpilogueBwdISB_SC_SE_Li256ELb0ELb0ELi4EEENS1_19SingleTileSchedulerILb0ELb0ELb0ELi96EEEEEEEEEvNT_6ParamsE)
        /*0500*/ 	.word	0x00000000


	//----- nvinfo : EIATTR_MIN_STACK_SIZE
	.align		4
.L_224:
        /*0504*/ 	.byte	0x04, 0x12
        /*0506*/ 	.short	(.L_226 - .L_225)
	.align		4
.L_225:
        /*0508*/ 	.word	index@(_ZN7cutlass13device_kernelIN5flash19enable_sm80_to_sm89INS1_16FlashAttnBwdSm80INS1_25CollectiveMainloopBwdSm80ILi2ELi1EN4cute5tupleIJNS5_1CILi64EEENS7_ILi96EEENS7_ILi128EEEEEENS_6half_tEfNS_4arch4Sm80ELb0ELb0ELb1ELb0ELb1ELb0ELb0ELb0ELi2ELi2ELi2ELi2ELb1EEENS1_21CollectiveEpilogueBwdISB_SC_SE_Li256ELb0ELb0ELi4EEENS1_19SingleTileSchedulerILb0ELb0ELb0ELi96EEEEEEEEEvNT_6ParamsE)
        /*050c*/ 	.word	0x00000000


	//----- nvinfo : EIATTR_MIN_STACK_SIZE
	.align		4
.L_226:
        /*0510*/ 	.byte	0x04, 0x12
        /*0512*/ 	.short	(.L_228 - .L_227)
	.align		4
.L_227:
        /*0514*/ 	.word	index@(_ZN7cutlass13device_kernelIN5flash19enable_sm80_to_sm89INS1_16FlashAttnBwdSm80INS1_25CollectiveMainloopBwdSm80ILi2ELi1EN4cute5tupleIJNS5_1CILi64EEENS7_ILi96EEENS7_ILi128EEEEEENS_6half_tEfNS_4arch4Sm80ELb0ELb0ELb1ELb0ELb0ELb0ELb0ELb0ELi2ELi2ELi2ELi2ELb1EEENS1_24CollectiveEpilogueBwdGQAISB_fSE_Li256ELb0ELb0EEENS1_19SingleTileSchedulerILb0ELb0ELb0ELi96EEEEEEEEEvNT_6ParamsE)
        /*0518*/ 	.word	0x00000000


	//----- nvinfo : EIATTR_MIN_STACK_SIZE
	.align		4
.L_228:
        /*051c*/ 	.byte	0x04, 0x12
        /*051e*/ 	.short	(.L_230 - .L_229)
	.align		4
.L_229:
        /*0520*/ 	.word	index@(_ZN7cutlass13device_kernelIN5flash19enable_sm80_to_sm89INS1_16FlashAttnBwdSm80INS1_25CollectiveMainloopBwdSm80ILi2ELi1EN4cute5tupleIJNS5_1CILi64EEENS7_ILi96EEENS7_ILi128EEEEEENS_6half_tEfNS_4arch4Sm80ELb0ELb0ELb1ELb0ELb1ELb0ELb0ELb0ELi2ELi2ELi2ELi2ELb1EEENS1_24CollectiveEpilogueBwdGQAISB_fSE_Li256ELb0ELb1EEENS1_19SingleTileSchedulerILb0ELb0ELb0ELi96EEEEEEEEEvNT_6ParamsE)
        /*0524*/ 	.word	0x00000000


	//----- nvinfo : EIATTR_MIN_STACK_SIZE
	.align		4
.L_230:
        /*0528*/ 	.byte	0x04, 0x12
        /*052a*/ 	.short	(.L_232 - .L_231)
	.align		4
.L_231:
        /*052c*/ 	.word	index@(_ZN7cutlass13device_kernelIN5flash19enable_sm80_to_sm89INS1_16FlashAttnBwdSm80INS1_25CollectiveMainloopBwdSm80ILi2ELi1EN4cute5tupleIJNS5_1CILi64EEENS7_ILi96EEENS7_ILi128EEEEEENS_6half_tEfNS_4arch4Sm80ELb0ELb0ELb1ELb1ELb0ELb0ELb0ELb0ELi2ELi2ELi2ELi2ELb1EEENS1_21CollectiveEpilogueBwdISB_SC_SE_Li256ELb1ELb0ELi4EEENS1_19SingleTileSchedulerILb1ELb0ELb0ELi96EEEEEEEEEvNT_6ParamsE)
        /*0530*/ 	.word	0x00000000


	//----- nvinfo : EIATTR_MIN_STACK_SIZE
	.align		4
.L_232:
        /*0534*/ 	.byte	0x04, 0x12
        /*0536*/ 	.short	(.L_234 - .L_233)
	.align		4
.L_233:
        /*0538*/ 	.word	index@(_ZN7cutlass13device_kernelIN5flash19enable_sm80_to_sm89INS1_16FlashAttnBwdSm80INS1_25CollectiveMainloopBwdSm80ILi2ELi1EN4cute5tupleIJNS5_1CILi64EEENS7_ILi96EEENS7_ILi128EEEEEENS_6half_tEfNS_4arch4Sm80ELb0ELb0ELb1ELb1ELb1ELb0ELb0ELb0ELi2ELi2ELi2ELi2ELb1EEENS1_21CollectiveEpilogueBwdISB_SC_SE_Li256ELb1ELb0ELi4EEENS1_19SingleTileSchedulerILb1ELb0ELb0ELi96EEEEEEEEEvNT_6ParamsE)
        /*053c*/ 	.word	0x00000000


	//----- nvinfo : EIATTR_MIN_STACK_SIZE
	.align		4
.L_234:
        /*0540*/ 	.byte	0x04, 0x12
        /*0542*/ 	.short	(.L_236 - .L_235)
	.align		4
.L_235:
        /*0544*/ 	.word	index@(_ZN7cutlass13device_kernelIN5flash19enable_sm80_to_sm89INS1_16FlashAttnBwdSm80INS1_25CollectiveMainloopBwdSm80ILi2ELi1EN4cute5tupleIJNS5_1CILi64EEENS7_ILi96EEENS7_ILi128EEEEEENS_6half_tEfNS_4arch4Sm80ELb0ELb0ELb1ELb1ELb0ELb0ELb0ELb0ELi2ELi2ELi2ELi2ELb1EEENS1_24CollectiveEpilogueBwdGQAISB_fSE_Li256ELb1ELb0EEENS1_19SingleTileSchedulerILb1ELb0ELb0ELi96EEEEEEEEEvNT_6ParamsE)
        /*0548*/ 	.word	0x00000000


	//----- nvinfo : EIATTR_MIN_STACK_SIZE
	.align		4
.L_236:
        /*054c*/ 	.byte	0x04, 0x12
        /*054e*/ 	.short	(.L_238 - .L_237)
	.align		4
.L_237:
        /*0550*/ 	.word	index@(_ZN7cutlass13device_kernelIN5flash19enable_sm80_to_sm89INS1_16FlashAttnBwdSm80INS1_25CollectiveMainloopBwdSm80ILi2ELi1EN4cute5tupleIJNS5_1CILi64EEENS7_ILi96EEENS7_ILi128EEEEEENS_6half_tEfNS_4arch4Sm80ELb0ELb0ELb1ELb1ELb1ELb0ELb0ELb0ELi2ELi2ELi2ELi2ELb1EEENS1_24CollectiveEpilogueBwdGQAISB_fSE_Li256ELb1ELb1EEENS1_19SingleTileSchedulerILb1ELb0ELb0ELi96EEEEEEEEEvNT_6ParamsE)
        /*0554*/ 	.word	0x00000000


	//----- nvinfo : EIATTR_MIN_STACK_SIZE
	.align		4
.L_238:
        /*0558*/ 	.byte	0x04, 0x12
        /*055a*/ 	.short	(.L_240 - .L_239)
	.align		4
.L_239:
        /*055c*/ 	.word	index@(_ZN7cutlass13device_kernelIN5flash19enable_sm80_to_sm89INS1_16FlashAttnBwdSm80INS1_25CollectiveMainloopBwdSm80ILi2ELi1EN4cute5tupleIJNS5_1CILi64EEENS7_ILi96EEENS7_ILi128EEEEEENS_6half_tEfNS_4arch4Sm80ELb0ELb1ELb1ELb0ELb0ELb0ELb0ELb0ELi2ELi2ELi2ELi2ELb1EEENS1_21CollectiveEpilogueBwdISB_SC_SE_Li256ELb0ELb0ELi4EEENS1_19SingleTileSchedulerILb0ELb0ELb0ELi96EEEEEEEEEvNT_6ParamsE)
        /*0560*/ 	.word	0x00000000


	//----- nvinfo : EIATTR_MIN_STACK_SIZE
	.align		4
.L_240:
        /*0564*/ 	.byte	0x04, 0x12
        /*0566*/ 	.short	(.L_242 - .L_241)
	.align		4
.L_241:
        /*0568*/ 	.word	index@(_ZN7cutlass13device_kernelIN5flash19enable_sm80_to_sm89INS1_16FlashAttnBwdSm80INS1_25CollectiveMainloopBwdSm80ILi2ELi1EN4cute5tupleIJNS5_1CILi64EEENS7_ILi96EEENS7_ILi128EEEEEENS_6half_tEfNS_4arch4Sm80ELb0ELb1ELb1ELb0ELb1ELb0ELb0ELb0ELi2ELi2ELi2ELi2ELb1EEENS1_21CollectiveEpilogueBwdISB_SC_SE_Li256ELb0ELb0ELi4EEENS1_19SingleTileSchedulerILb0ELb0ELb0ELi96EEEEEEEEEvNT_6ParamsE)
        /*056c*/ 	.word	0x00000000


	//----- nvinfo : EIATTR_MIN_STACK_SIZE
	.align		4
.L_242:
        /*0570*/ 	.byte	0x04, 0x12
        /*0572*/ 	.short	(.L_244 - .L_243)
	.align		4
.L_243:
        /*0574*/ 	.word	index@(_ZN7cutlass13device_kernelIN5flash19enable_sm80_to_sm89INS1_16FlashAttnBwdSm80INS1_25CollectiveMainloopBwdSm80ILi2ELi1EN4cute5tupleIJNS5_1CILi64EEENS7_ILi96EEENS7_ILi128EEEEEENS_6half_tEfNS_4arch4Sm80ELb0ELb1ELb1ELb0ELb0ELb0ELb0ELb0ELi2ELi2ELi2ELi2ELb1EEENS1_24CollectiveEpilogueBwdGQAISB_fSE_Li256ELb0ELb0EEENS1_19SingleTileSchedulerILb0ELb0ELb0ELi96EEEEEEEEEvNT_6ParamsE)
        /*0578*/ 	.word	0x00000000


	//----- nvinfo : EIATTR_MIN_STACK_SIZE
	.align		4
.L_244:
        /*057c*/ 	.byte	0x04, 0x12
        /*057e*/ 	.short	(.L_246 - .L_245)
	.align		4
.L_245:
        /*0580*/ 	.word	index@(_ZN7cutlass13device_kernelIN5flash19enable_sm80_to_sm89INS1_16FlashAttnBwdSm80INS1_25CollectiveMainloopBwdSm80ILi2ELi1EN4cute5tupleIJNS5_1CILi64EEENS7_ILi96EEENS7_ILi128EEEEEENS_6half_tEfNS_4arch4Sm80ELb0ELb1ELb1ELb0ELb1ELb0ELb0ELb0ELi2ELi2ELi2ELi2ELb1EEENS1_24CollectiveEpilogueBwdGQAISB_fSE_Li256ELb0ELb1EEENS1_19SingleTileSchedulerILb0ELb0ELb0ELi96EEEEEEEEEvNT_6ParamsE)
        /*0584*/ 	.word	0x00000000


	//----- nvinfo : EIATTR_MIN_STACK_SIZE
	.align		4
.L_246:
        /*0588*/ 	.byte	0x04, 0x12
        /*058a*/ 	.short	(.L_248 - .L_247)
	.align		4
.L_247:
        /*058c*/ 	.word	index@(_ZN7cutlass13device_kernelIN5flash19enable_sm80_to_sm89INS1_16FlashAttnBwdSm80INS1_25CollectiveMainloopBwdSm80ILi2ELi1EN4cute5tupleIJNS5_1CILi64EEENS7_ILi96EEENS7_ILi128EEEEEENS_6half_tEfNS_4arch4Sm80ELb0ELb1ELb1ELb1ELb0ELb0ELb0ELb0ELi2ELi2ELi2ELi2ELb1EEENS1_21CollectiveEpilogueBwdISB_SC_SE_Li256ELb1ELb0ELi4EEENS1_19SingleTileSchedulerILb1ELb0ELb0ELi96EEEEEEEEEvNT_6ParamsE)
        /*0590*/ 	.word	0x00000000


	//----- nvinfo : EIATTR_MIN_STACK_SIZE
	.align		4
.L_248:
        /*0594*/ 	.byte	0x04, 0x12
        /*0596*/ 	.short	(.L_250 - .L_249)
	.align		4
.L_249:
        /*0598*/ 	.word	index@(_ZN7cutlass13device_kernelIN5flash19enable_sm80_to_sm89INS1_16FlashAttnBwdSm80INS1_25CollectiveMainloopBwdSm80ILi2ELi1EN4cute5tupleIJNS5_1CILi64EEENS7_ILi96EEENS7_ILi128EEEEEENS_6half_tEfNS_4arch4Sm80ELb0ELb1ELb1ELb1ELb1ELb0ELb0ELb0ELi2ELi2ELi2ELi2ELb1EEENS1_21CollectiveEpilogueBwdISB_SC_SE_Li256ELb1ELb0ELi4EEENS1_19SingleTileSchedulerILb1ELb0ELb0ELi96EEEEEEEEEvNT_6ParamsE)
        /*059c*/ 	.word	0x00000000


	//----- nvinfo : EIATTR_MIN_STACK_SIZE
	.align		4
.L_250:
        /*05a0*/ 	.byte	0x04, 0x12
        /*05a2*/ 	.short	(.L_252 - .L_251)
	.align		4
.L_251:
        /*05a4*/ 	.word	index@(_ZN7cutlass13device_kernelIN5flash19enable_sm80_to_sm89INS1_16FlashAttnBwdSm80INS1_25CollectiveMainloopBwdSm80ILi2ELi1EN4cute5tupleIJNS5_1CILi64EEENS7_ILi96EEENS7_ILi128EEEEEENS_6half_tEfNS_4arch4Sm80ELb0ELb1ELb1ELb1ELb0ELb0ELb0ELb0ELi2ELi2ELi2ELi2ELb1EEENS1_24CollectiveEpilogueBwdGQAISB_fSE_Li256ELb1ELb0EEENS1_19SingleTileSchedulerILb1ELb0ELb0ELi96EEEEEEEEEvNT_6ParamsE)
        /*05a8*/ 	.word	0x00000000


	//----- nvinfo : EIATTR_MIN_STACK_SIZE
	.align		4
.L_252:
        /*05ac*/ 	.byte	0x04, 0x12
        /*05ae*/ 	.short	(.L_254 - .L_253)
	.align		4
.L_253:
        /*05b0*/ 	.word	index@(_ZN7cutlass13device_kernelIN5flash19enable_sm80_to_sm89INS1_16FlashAttnBwdSm80INS1_25CollectiveMainloopBwdSm80ILi2ELi1EN4cute5tupleIJNS5_1CILi64EEENS7_ILi96EEENS7_ILi128EEEEEENS_6half_tEfNS_4arch4Sm80ELb0ELb1ELb1ELb1ELb1ELb0ELb0ELb0ELi2ELi2ELi2ELi2ELb1EEENS1_24CollectiveEpilogueBwdGQAISB_fSE_Li256ELb1ELb1EEENS1_19SingleTileSchedulerILb1ELb0ELb0ELi96EEEEEEEEEvNT_6ParamsE)
        /*05b4*/ 	.word	0x00000000


	//----- nvinfo : EIATTR_MIN_STACK_SIZE
	.align		4
.L_254:
        /*05b8*/ 	.byte	0x04, 0x12
        /*05ba*/ 	.short	(.L_256 - .L_255)
	.align		4
.L_255:
        /*05bc*/ 	.word	index@(_ZN7cutlass13device_kernelIN5flash19enable_sm80_to_sm89INS1_16FlashAttnBwdSm80INS1_25CollectiveMainloopBwdSm80ILi2ELi1EN4cute5tupleIJNS5_1CILi64EEENS7_ILi96EEENS7_ILi128EEEEEENS_6half_tEfNS_4arch4Sm80ELb1ELb0ELb1ELb0ELb0ELb0ELb0ELb0ELi2ELi2ELi2ELi2ELb1EEENS1_21CollectiveEpilogueBwdISB_SC_SE_Li256ELb0ELb0ELi4EEENS1_25SingleTileBwdLPTSchedulerILb0ELi96ELb0EEEEEEEEEvNT_6ParamsE)
        /*05c0*/ 	.word	0x00000000


	//----- nvinfo : EIATTR_MIN_STACK_SIZE
	.align		4
.L_256:
        /*05c4*/ 	.byte	0x04, 0x12
        /*05c6*/ 	.short	(.L_258 - .L_257)
	.align		4
.L_257:
        /*05c8*/ 	.word	index@(_ZN7cutlass13device_kernelIN5flash19enable_sm80_to_sm89INS1_16FlashAttnBwdSm80INS1_25CollectiveMainloopBwdSm80ILi2ELi1EN4cute5tupleIJNS5_1CILi64EEENS7_ILi96EEENS7_ILi128EEEEEENS_6half_tEfNS_4arch4Sm80ELb1ELb0ELb1ELb0ELb1ELb0ELb0ELb0ELi2ELi2ELi2ELi2ELb1EEENS1_21CollectiveEpilogueBwdISB_SC_SE_Li256ELb0ELb0ELi4EEENS1_25SingleTileBwdLPTSchedulerILb0ELi96ELb1EEEEEEEEEvNT_6ParamsE)
        /*05cc*/ 	.word	0x00000000


	//----- nvinfo : EIATTR_MIN_STACK_SIZE
	.align		4
.L_258:
        /*05d0*/ 	.byte	0x04, 0x12
        /*05d2*/ 	.short	(.L_260 - .L_259)
	.align		4
.L_259:
        /*05d4*/ 	.word	index@(_ZN7cutlass13device_kernelIN5flash19enable_sm80_to_sm89INS1_16FlashAttnBwdSm80INS1_25CollectiveMainloopBwdSm80ILi2ELi1EN4cute5tupleIJNS5_1CILi64EEENS7_ILi96EEENS7_ILi128EEEEEENS_6half_tEfNS_4arch4Sm80ELb1ELb0ELb1ELb0ELb0ELb0ELb0ELb0ELi2ELi2ELi2ELi2ELb1EEENS1_24CollectiveEpilogueBwdGQAISB_fSE_Li256ELb0ELb0EEENS1_25SingleTileBwdLPTSchedulerILb0ELi96ELb0EEEEEEEEEvNT_6ParamsE)
        /*05d8*/ 	.word	0x00000000


	//----- nvinfo : EIATTR_MIN_STACK_SIZE
	.align		4
.L_260:
        /*05dc*/ 	.byte	0x04, 0x12
        /*05de*/ 	.short	(.L_262 - .L_261)
	.align		4
.L_261:
        /*05e0*/ 	.word	index@(_ZN7cutlass13device_kernelIN5flash19enable_sm80_to_sm89INS1_16FlashAttnBwdSm80INS1_25CollectiveMainloopBwdSm80ILi2ELi1EN4cute5tupleIJNS5_1CILi64EEENS7_ILi96EEENS7_ILi128EEEEEENS_6half_tEfNS_4arch4Sm80ELb1ELb0ELb1ELb0ELb1ELb0ELb0ELb0ELi2ELi2ELi2ELi2ELb1EEENS1_24CollectiveEpilogueBwdGQAISB_fSE_Li256ELb0ELb1EEENS1_25SingleTileBwdLPTSchedulerILb0ELi96ELb1EEEEEEEEEvNT_6ParamsE)
        /*05e4*/ 	.word	0x00000000


	//----- nvinfo : EIATTR_MIN_STACK_SIZE
	.align		4
.L_262:
        /*05e8*/ 	.byte	0x04, 0x12
        /*05ea*/ 	.short	(.L_264 - .L_263)
	.align		4
.L_263:
        /*05ec*/ 	.word	index@(_ZN7cutlass13device_kernelIN5flash19enable_sm80_to_sm89INS1_16FlashAttnBwdSm80INS1_25CollectiveMainloopBwdSm80ILi2ELi1EN4cute5tupleIJNS5_1CILi64EEENS7_ILi96EEENS7_ILi128EEEEEENS_6half_tEfNS_4arch4Sm80ELb1ELb0ELb1ELb1ELb0ELb0ELb0ELb0ELi2ELi2ELi2ELi2ELb1EEENS1_21CollectiveEpilogueBwdISB_SC_SE_Li256ELb1ELb0ELi4EEENS1_25SingleTileBwdLPTSchedulerILb1ELi96ELb0EEEEEEEEEvNT_6ParamsE)
        /*05f0*/ 	.word	0x00000000


	//----- nvinfo : EIATTR_MIN_STACK_SIZE
	.align		4
.L_264:
        /*05f4*/ 	.byte	0x04, 0x12
        /*05f6*/ 	.short	(.L_266 - .L_265)
	.align		4
.L_265:
        /*05f8*/ 	.word	index@(_ZN7cutlass13device_kernelIN5flash19enable_sm80_to_sm89INS1_16FlashAttnBwdSm80INS1_25CollectiveMainloopBwdSm80ILi2ELi1EN4cute5tupleIJNS5_1CILi64EEENS7_ILi96EEENS7_ILi128EEEEEENS_6half_tEfNS_4arch4Sm80ELb1ELb0ELb1ELb1ELb1ELb0ELb0ELb0ELi2ELi2ELi2ELi2ELb1EEENS1_21CollectiveEpilogueBwdISB_SC_SE_Li256ELb1ELb0ELi4EEENS1_25SingleTileBwdLPTSchedulerILb1ELi96ELb1EEEEEEEEEvNT_6ParamsE)
        /*05fc*/ 	.word	0x00000000


	//----- nvinfo : EIATTR_MIN_STACK_SIZE
	.align		4
.L_266:
        /*0600*/ 	.byte	0x04, 0x12
        /*0602*/ 	.short	(.L_268 - .L_267)
	.align		4
.L_267:
        /*0604*/ 	.word	index@(_ZN7cutlass13device_kernelIN5flash19enable_sm80_to_sm89INS1_16FlashAttnBwdSm80INS1_25CollectiveMainloopBwdSm80ILi2ELi1EN4cute5tupleIJNS5_1CILi64EEENS7_ILi96EEENS7_ILi128EEEEEENS_6half_tEfNS_4arch4Sm80ELb1ELb0ELb1ELb1ELb0ELb0ELb0ELb0ELi2ELi2ELi2ELi2ELb1EEENS1_24CollectiveEpilogueBwdGQAISB_fSE_Li256ELb1ELb0EEENS1_25SingleTileBwdLPTSchedulerILb1ELi96ELb0EEEEEEEEEvNT_6ParamsE)
        /*0608*/ 	.word	0x00000000


	//----- nvinfo : EIATTR_MIN_STACK_SIZE
	.align		4
.L_268:
        /*060c*/ 	.byte	0x04, 0x12
        /*060e*/ 	.short	(.L_270 - .L_269)
	.align		4
.L_269:
        /*0610*/ 	.word	index@(_ZN7cutlass13device_kernelIN5flash32FlashAttnBwdPostprocessConvertdQIN4cute5tupleIJNS3_1CILi96EEENS5_ILi128EEEEEENS_6half_tEfNS_4arch4Sm80ELi256ENS3_8TiledMMAINS3_8MMA_AtomIJNS3_28SM80_16x8x16_F32F16F16F32_TNEEEENS3_6LayoutINS4_IJNS5_ILi2EEENS5_ILi4EEENS5_ILi1EEEEEENS4_IJSJ_SH_NS5_ILi0EEEEEEEENS4_IJNS5_ILi32EEENS5_ILi64EEENS5_ILi16EEEEEEEELb0EEEEEvNT_6ParamsE)
        /*0614*/ 	.word	0x00000000


	//----- nvinfo : EIATTR_MIN_STACK_SIZE
	.align		4
.L_270:
        /*0618*/ 	.byte	0x04, 0x12
        /*061a*/ 	.short	(.L_272 - .L_271)
	.align		4
.L_271:
        /*061c*/ 	.word	index@(_ZN7cutlass13device_kernelIN5flash19enable_sm80_to_sm89INS1_16FlashAttnBwdSm80INS1_25CollectiveMainloopBwdSm80ILi2ELi1EN4cute5tupleIJNS5_1CILi64EEENS7_ILi96EEENS7_ILi128EEEEEENS_6half_tEfNS_4arch4Sm80ELb1ELb0ELb1ELb1ELb1ELb0ELb0ELb0ELi2ELi2ELi2ELi2ELb1EEENS1_24CollectiveEpilogueBwdGQAISB_fSE_Li256ELb1ELb1EEENS1_25SingleTileBwdLPTSchedulerILb1ELi96ELb1EEEEEEEEEvNT_6ParamsE)
        /*0620*/ 	.word	0x00000000


	//----- nvinfo : EIATTR_MIN_STACK_SIZE
	.align		4
.L_272:
        /*0624*/ 	.byte	0x04, 0x12
        /*0626*/ 	.short	(.L_274 - .L_273)
	.align		4
.L_273:
        /*0628*/ 	.word	index@(_ZN7cutlass13device_kernelIN5flash19enable_sm80_to_sm89INS1_16FlashAttnBwdSm80INS1_25CollectiveMainloopBwdSm80ILi2ELi2EN4cute5tupleIJNS5_1CILi64EEENS7_ILi128EEES9_EEENS_6half_tEfNS_4arch4Sm80ELb0ELb0ELb1ELb0ELb0ELb0ELb0ELb0ELi2ELi2ELi2ELi2ELb0EEENS1_21CollectiveEpilogueBwdISA_SB_SD_Li256ELb0ELb0ELi4EEENS1_19SingleTileSchedulerILb0ELb0ELb0ELi128EEEEEEEEEvNT_6ParamsE)
        /*062c*/ 	.word	0x00000000


	//----- nvinfo : EIATTR_MIN_STACK_SIZE
	.align		4
.L_274:
        /*0630*/ 	.byte	0x04, 0x12
        /*0632*/ 	.short	(.L_276 - .L_275)
	.align		4
.L_275:
        /*0634*/ 	.word	index@(_ZN7cutlass13device_kernelIN5flash19enable_sm80_to_sm89INS1_16FlashAttnBwdSm80INS1_25CollectiveMainloopBwdSm80ILi2ELi2EN4cute5tupleIJNS5_1CILi64EEENS7_ILi128EEES9_EEENS_6half_tEfNS_4arch4Sm80ELb0ELb0ELb1ELb0ELb1ELb0ELb0ELb0ELi2ELi2ELi2ELi2ELb0EEENS1_21CollectiveEpilogueBwdISA_SB_SD_Li256ELb0ELb0ELi4EEENS1_19SingleTileSchedulerILb0ELb0ELb0ELi128EEEEEEEEEvNT_6ParamsE)
        /*0638*/ 	.word	0x00000000


	//----- nvinfo : EIATTR_MIN_STACK_SIZE
	.align		4
.L_276:
        /*063c*/ 	.byte	0x04, 0x12
        /*063e*/ 	.short	(.L_278 - .L_277)
	.align		4
.L_277:
        /*0640*/ 	.word	index@(_ZN7cutlass13device_kernelIN5flash19enable_sm80_to_sm89INS1_16FlashAttnBwdSm80INS1_25CollectiveMainloopBwdSm80ILi2ELi2EN4cute5tupleIJNS5_1CILi64EEENS7_ILi128EEES9_EEENS_6half_tEfNS_4arch4Sm80ELb0ELb0ELb1ELb0ELb0ELb0ELb0ELb0ELi2ELi2ELi2ELi2ELb0EEENS1_24CollectiveEpilogueBwdGQAISA_fSD_Li256ELb0ELb0EEENS1_19SingleTileSchedulerILb0ELb0ELb0ELi128EEEEEEEEEvNT_6ParamsE)
        /*0644*/ 	.word	0x00000000


	//----- nvinfo : EIATTR_MIN_STACK_SIZE
	.align		4
.L_278:
        /*0648*/ 	.byte	0x04, 0x12
        /*064a*/ 	.short	(.L_280 - .L_279)
	.align		4
.L_279:
        /*064c*/ 	.word	index@(_ZN7cutlass13device_kernelIN5flash19enable_sm80_to_sm89INS1_16FlashAttnBwdSm80INS1_25CollectiveMainloopBwdSm80ILi2ELi2EN4cute5tupleIJNS5_1CILi64EEENS7_ILi128EEES9_EEENS_6half_tEfNS_4arch4Sm80ELb0ELb0ELb1ELb0ELb1ELb0ELb0ELb0ELi2ELi2ELi2ELi2ELb0EEENS1_24CollectiveEpilogueBwdGQAISA_fSD_Li256ELb0ELb1EEENS1_19SingleTileSchedulerILb0ELb0ELb0ELi128EEEEEEEEEvNT_6ParamsE)
        /*0650*/ 	.word	0x00000000


	//----- nvinfo : EIATTR_MIN_STACK_SIZE
	.align		4
.L_280:
        /*0654*/ 	.byte	0x04, 0x12
        /*0656*/ 	.short	(.L_282 - .L_281)
	.align		4
.L_281:
        /*0658*/ 	.word	index@(_ZN7cutlass13device_kernelIN5flash19enable_sm80_to_sm89INS1_16FlashAttnBwdSm80INS1_25CollectiveMainloopBwdSm80ILi2ELi2EN4cute5tupleIJNS5_1CILi64EEENS7_ILi128EEES9_EEENS_6half_tEfNS_4arch4Sm80ELb0ELb0ELb1ELb1ELb0ELb0ELb0ELb0ELi2ELi2ELi2ELi2ELb0EEENS1_21CollectiveEpilogueBwdISA_SB_SD_Li256ELb1ELb0ELi4EEENS1_19SingleTileSchedulerILb1ELb0ELb0ELi128EEEEEEEEEvNT_6ParamsE)
        /*065c*/ 	.word	0x00000000


	//----- nvinfo : EIATTR_MIN_STACK_SIZE
	.align		4
.L_282:
        /*0660*/ 	.byte	0x04, 0x12
        /*0662*/ 	.short	(.L_284 - .L_283)
	.align		4
.L_283:
        /*0664*/ 	.word	index@(_ZN7cutlass13device_kernelIN5flash19enable_sm80_to_sm89INS1_16FlashAttnBwdSm80INS1_25CollectiveMainloopBwdSm80ILi2ELi2EN4cute5tupleIJNS5_1CILi64EEENS7_ILi128EEES9_EEENS_6half_tEfNS_4arch4Sm80ELb0ELb0ELb1ELb1ELb1ELb0ELb0ELb0ELi2ELi2ELi2ELi2ELb0EEENS1_21CollectiveEpilogueBwdISA_SB_SD_Li256ELb1ELb0ELi4EEENS1_19SingleTileSchedulerILb1ELb0ELb0ELi128EEEEEEEEEvNT_6ParamsE)
        /*0668*/ 	.word	0x00000000


	//----- nvinfo : EIATTR_MIN_STACK_SIZE
	.align		4
.L_284:
        /*066c*/ 	.byte	0x04, 0x12
        /*066e*/ 	.short	(.L_286 - .L_285)
	.align		4
.L_285:
        /*0670*/ 	.word	index@(_ZN7cutlass13device_kernelIN5flash19enable_sm80_to_sm89INS1_16FlashAttnBwdSm80INS1_25CollectiveMainloopBwdSm80ILi2ELi2EN4cute5tupleIJNS5_1CILi64EEENS7_ILi128EEES9_EEENS_6half_tEfNS_4arch4Sm80ELb0ELb0ELb1ELb1ELb0ELb0ELb0ELb0ELi2ELi2ELi2ELi2ELb0EEENS1_24CollectiveEpilogueBwdGQAISA_fSD_Li256ELb1ELb0EEENS1_19SingleTileSchedulerILb1ELb0ELb0ELi128EEEEEEEEEvNT_6ParamsE)
        /*0674*/ 	.word	0x00000000


	//----- nvinfo : EIATTR_MIN_STACK_SIZE
	.align		4
.L_286:
        /*0678*/ 	.byte	0x04, 0x12
        /*067a*/ 	.short	(.L_288 - .L_287)
	.align		4
.L_287:
        /*067c*/ 	.word	index@(_ZN7cutlass13device_kernelIN5flash19enable_sm80_to_sm89INS1_16FlashAttnBwdSm80INS1_25CollectiveMainloopBwdSm80ILi2ELi2EN4cute5tupleIJNS5_1CILi64EEENS7_ILi128EEES9_EEENS_6half_tEfNS_4arch4Sm80ELb0ELb0ELb1ELb1ELb1ELb0ELb0ELb0ELi2ELi2ELi2ELi2ELb0EEENS1_24CollectiveEpilogueBwdGQAISA_fSD_Li256ELb1ELb1EEENS1_19SingleTileSchedulerILb1ELb0ELb0ELi128EEEEEEEEEvNT_6ParamsE)
        /*0680*/ 	.word	0x00000000


	//----- nvinfo : EIATTR_MIN_STACK_SIZE
	.align		4
.L_288:
        /*0684*/ 	.byte	0x04, 0x12
        /*0686*/ 	.short	(.L_290 - .L_289)
	.align		4
.L_289:
        /*0688*/ 	.word	index@(_ZN7cutlass13device_kernelIN5flash19enable_sm80_to_sm89INS1_16FlashAttnBwdSm80INS1_25CollectiveMainloopBwdSm80ILi2ELi2EN4cute5tupleIJNS5_1CILi64EEENS7_ILi128EEES9_EEENS_6half_tEfNS_4arch4Sm80ELb0ELb1ELb1ELb0ELb0ELb0ELb0ELb0ELi2ELi2ELi2ELi2ELb0EEENS1_21CollectiveEpilogueBwdISA_SB_SD_Li256ELb0ELb0ELi4EEENS1_19SingleTileSchedulerILb0ELb0ELb0ELi128EEEEEEEEEvNT_6ParamsE)
        /*068c*/ 	.word	0x00000000


	//----- nvinfo : EIATTR_MIN_STACK_SIZE
	.align		4
.L_290:
        /*0690*/ 	.byte	0x04, 0x12
        /*0692*/ 	.short	(.L_292 - .L_291)
	.align		4
.L_291:
        /*0694*/ 	.word	index@(_ZN7cutlass13device_kernelIN5flash19enable_sm80_to_sm89INS1_16FlashAttnBwdSm80INS1_25CollectiveMainloopBwdSm80ILi2ELi2EN4cute5tupleIJNS5_1CILi64EEENS7_ILi128EEES9_EEENS_6half_tEfNS_4arch4Sm80ELb0ELb1ELb1ELb0ELb1ELb0ELb0ELb0ELi2ELi2ELi2ELi2ELb0EEENS1_21CollectiveEpilogueBwdISA_SB_SD_Li256ELb0ELb0ELi4EEENS1_19SingleTileSchedulerILb0ELb0ELb0ELi128EEEEEEEEEvNT_6ParamsE)
        /*0698*/ 	.word	0x00000000


	//----- nvinfo : EIATTR_MIN_STACK_SIZE
	.align		4
.L_292:
        /*069c*/ 	.byte	0x04, 0x12
        /*069e*/ 	.short	(.L_294 - .L_293)
	.align		4
.L_293:
        /*06a0*/ 	.word	index@(_ZN7cutlass13device_kernelIN5flash19enable_sm80_to_sm89INS1_16FlashAttnBwdSm80INS1_25CollectiveMainloopBwdSm80ILi2ELi2EN4cute5tupleIJNS5_1CILi64EEENS7_ILi128EEES9_EEENS_6half_tEfNS_4arch4Sm80ELb0ELb1ELb1ELb0ELb0ELb0ELb0ELb0ELi2ELi2ELi2ELi2ELb0EEENS1_24CollectiveEpilogueBwdGQAISA_fSD_Li256ELb0ELb0EEENS1_19SingleTileSchedulerILb0ELb0ELb0ELi128EEEEEEEEEvNT_6ParamsE)
        /*06a4*/ 	.word	0x00000000


	//----- nvinfo : EIATTR_MIN_STACK_SIZE
	.align		4
.L_294:
        /*06a8*/ 	.byte	0x04, 0x12
        /*06aa*/ 	.short	(.L_296 - .L_295)
	.align		4
.L_295:
        /*06ac*/ 	.word	index@(_ZN7cutlass13device_kernelIN5flash19enable_sm80_to_sm89INS1_16FlashAttnBwdSm80INS1_25CollectiveMainloopBwdSm80ILi2ELi2EN4cute5tupleIJNS5_1CILi64EEENS7_ILi128EEES9_EEENS_6half_tEfNS_4arch4Sm80ELb0ELb1ELb1ELb0ELb1ELb0ELb0ELb0ELi2ELi2ELi2ELi2ELb0EEENS1_24CollectiveEpilogueBwdGQAISA_fSD_Li256ELb0ELb1EEENS1_19SingleTileSchedulerILb0ELb0ELb0ELi128EEEEEEEEEvNT_6ParamsE)
        /*06b0*/ 	.word	0x00000000


	//----- nvinfo : EIATTR_MIN_STACK_SIZE
	.align		4
.L_296:
        /*06b4*/ 	.byte	0x04, 0x12
        /*06b6*/ 	.short	(.L_298 - .L_297)
	.align		4
.L_297:
        /*06b8*/ 	.word	index@(_ZN7cutlass13device_kernelIN5flash19enable_sm80_to_sm89INS1_16FlashAttnBwdSm80INS1_25CollectiveMainloopBwdSm80ILi2ELi2EN4cute5tupleIJNS5_1CILi64EEENS7_ILi128EEES9_EEENS_6half_tEfNS_4arch4Sm80ELb0ELb1ELb1ELb1ELb0ELb0ELb0ELb0ELi2ELi2ELi2ELi2ELb0EEENS1_21CollectiveEpilogueBwdISA_SB_SD_Li256ELb1ELb0ELi4EEENS1_19SingleTileSchedulerILb1ELb0ELb0ELi128EEEEEEEEEvNT_6ParamsE)
        /*06bc*/ 	.word	0x00000000


	//----- nvinfo : EIATTR_MIN_STACK_SIZE
	.align		4
.L_298:
        /*06c0*/ 	.byte	0x04, 0x12
        /*06c2*/ 	.short	(.L_300 - .L_299)
	.align		4
.L_299:
        /*06c4*/ 	.word	index@(_ZN7cutlass13device_kernelIN5flash19enable_sm80_to_sm89INS1_16FlashAttnBwdSm80INS1_25CollectiveMainloopBwdSm80ILi2ELi2EN4cute5tupleIJNS5_1CILi64EEENS7_ILi128EEES9_EEENS_6half_tEfNS_4arch4Sm80ELb0ELb1ELb1ELb1ELb1ELb0ELb0ELb0ELi2ELi2ELi2ELi2ELb0EEENS1_21CollectiveEpilogueBwdISA_SB_SD_Li256ELb1ELb0ELi4EEENS1_19SingleTileSchedulerILb1ELb0ELb0ELi128EEEEEEEEEvNT_6ParamsE)
        /*06c8*/ 	.word	0x00000000


	//----- nvinfo : EIATTR_MIN_STACK_SIZE
	.align		4
.L_300:
        /*06cc*/ 	.byte	0x04, 0x12
        /*06ce*/ 	.short	(.L_302 - .L_301)
	.align		4
.L_301:
        /*06d0*/ 	.word	index@(_ZN7cutlass13device_kernelIN5flash19enable_sm80_to_sm89INS1_16FlashAttnBwdSm80INS1_25CollectiveMainloopBwdSm80ILi2ELi2EN4cute5tupleIJNS5_1CILi64EEENS7_ILi128EEES9_EEENS_6half_tEfNS_4arch4Sm80ELb0ELb1ELb1ELb1ELb0ELb0ELb0ELb0ELi2ELi2ELi2ELi2ELb0EEENS1_24CollectiveEpilogueBwdGQAISA_fSD_Li256ELb1ELb0EEENS1_19SingleTileSchedulerILb1ELb0ELb0ELi128EEEEEEEEEvNT_6ParamsE)
        /*06d4*/ 	.word	0x00000000


	//----- nvinfo : EIATTR_MIN_STACK_SIZE
	.align		4
.L_302:
        /*06d8*/ 	.byte	0x04, 0x12
        /*06da*/ 	.short	(.L_304 - .L_303)
	.align		4
.L_303:
        /*06dc*/ 	.word	index@(_ZN7cutlass13device_kernelIN5flash19enable_sm80_to_sm89INS1_16FlashAttnBwdSm80INS1_25CollectiveMainloopBwdSm80ILi2ELi2EN4cute5tupleIJNS5_1CILi64EEENS7_ILi128EEES9_EEENS_6half_tEfNS_4arch4Sm80ELb0ELb1ELb1ELb1ELb1ELb0ELb0ELb0ELi2ELi2ELi2ELi2ELb0EEENS1_24CollectiveEpilogueBwdGQAISA_fSD_Li256ELb1ELb1EEENS1_19SingleTileSchedulerILb1ELb0ELb0ELi128EEEEEEEEEvNT_6ParamsE)
        /*06e0*/ 	.word	0x00000000


	//----- nvinfo : EIATTR_MIN_STACK_SIZE
	.align		4
.L_304:
        /*06e4*/ 	.byte	0x04, 0x12
        /*06e6*/ 	.short	(.L_306 - .L_305)
	.align		4
.L_305:
        /*06e8*/ 	.word	index@(_ZN7cutlass13device_kernelIN5flash19enable_sm80_to_sm89INS1_16FlashAttnBwdSm80INS1_25CollectiveMainloopBwdSm80ILi2ELi2EN4cute5tupleIJNS5_1CILi64EEENS7_ILi128EEES9_EEENS_6half_tEfNS_4arch4Sm80ELb1ELb0ELb1ELb0ELb0ELb0ELb0ELb0ELi2ELi2ELi2ELi2ELb0EEENS1_21CollectiveEpilogueBwdISA_SB_SD_Li256ELb0ELb0ELi4EEENS1_25SingleTileBwdLPTSchedulerILb0ELi128ELb0EEEEEEEEEvNT_6ParamsE)
        /*06ec*/ 	.word	0x00000000


	//----- nvinfo : EIATTR_MIN_STACK_SIZE
	.align		4
.L_306:
        /*06f0*/ 	.byte	0x04, 0x12
        /*06f2*/ 	.short	(.L_308 - .L_307)
	.align		4
.L_307:
        /*06f4*/ 	.word	index@(_ZN7cutlass13device_kernelIN5flash19enable_sm80_to_sm89INS1_16FlashAttnBwdSm80INS1_25CollectiveMainloopBwdSm80ILi2ELi2EN4cute5tupleIJNS5_1CILi64EEENS7_ILi128EEES9_EEENS_6half_tEfNS_4arch4Sm80ELb1ELb0ELb1ELb0ELb1ELb0ELb0ELb0ELi2ELi2ELi2ELi2ELb0EEENS1_21CollectiveEpilogueBwdISA_SB_SD_Li256ELb0ELb0ELi4EEENS1_25SingleTileBwdLPTSchedulerILb0ELi128ELb1EEEEEEEEEvNT_6ParamsE)
        /*06f8*/ 	.word	0x00000000


	//----- nvinfo : EIATTR_MIN_STACK_SIZE
	.align		4
.L_308:
        /*06fc*/ 	.byte	0x04, 0x12
        /*06fe*/ 	.short	(.L_310 - .L_309)
	.align		4
.L_309:
        /*0700*/ 	.word	index@(_ZN7cutlass13device_kernelIN5flash19enable_sm80_to_sm89INS1_16FlashAttnBwdSm80INS1_25CollectiveMainloopBwdSm80ILi2ELi2EN4cute5tupleIJNS5_1CILi64EEENS7_ILi128EEES9_EEENS_6half_tEfNS_4arch4Sm80ELb1ELb0ELb1ELb0ELb0ELb0ELb0ELb0ELi2ELi2ELi2ELi2ELb0EEENS1_24CollectiveEpilogueBwdGQAISA_fSD_Li256ELb0ELb0EEENS1_25SingleTileBwdLPTSchedulerILb0ELi128ELb0EEEEEEEEEvNT_6ParamsE)
        /*0704*/ 	.word	0x00000000


	//----- nvinfo : EIATTR_MIN_STACK_SIZE
	.align		4
.L_310:
        /*0708*/ 	.byte	0x04, 0x12
        /*070a*/ 	.short	(.L_312 - .L_311)
	.align		4
.L_311:
        /*070c*/ 	.word	index@(_ZN7cutlass13device_kernelIN5flash19enable_sm80_to_sm89INS1_16FlashAttnBwdSm80INS1_25CollectiveMainloopBwdSm80ILi2ELi2EN4cute5tupleIJNS5_1CILi64EEENS7_ILi128EEES9_EEENS_6half_tEfNS_4arch4Sm80ELb1ELb0ELb1ELb0ELb1ELb0ELb0ELb0ELi2ELi2ELi2ELi2ELb0EEENS1_24CollectiveEpilogueBwdGQAISA_fSD_Li256ELb0ELb1EEENS1_25SingleTileBwdLPTSchedulerILb0ELi128ELb1EEEEEEEEEvNT_6ParamsE)
        /*0710*/ 	.word	0x00000000


	//----- nvinfo : EIATTR_MIN_STACK_SIZE
	.align		4
.L_312:
        /*0714*/ 	.byte	0x04, 0x12
        /*0716*/ 	.short	(.L_314 - .L_313)
	.align		4
.L_313:
        /*0718*/ 	.word	index@(_ZN7cutlass13device_kernelIN5flash22FlashAttnBwdPreprocessIN4cute5tupleIJNS3_1CILi64EEENS5_ILi128EEEEEENS_6half_tEfNS_4arch4Sm80ELb1ELb0EEEEEvNT_6ParamsE)
        /*071c*/ 	.word	0x00000000


	//----- nvinfo : EIATTR_MIN_STACK_SIZE
	.align		4
.L_314:
        /*0720*/ 	.byte	0x04, 0x12
        /*0722*/ 	.short	(.L_316 - .L_315)
	.align		4
.L_315:
        /*0724*/ 	.word	index@(_ZN7cutlass13device_kernelIN5flash19enable_sm80_to_sm89INS1_16FlashAttnBwdSm80INS1_25CollectiveMainloopBwdSm80ILi2ELi2EN4cute5tupleIJNS5_1CILi64EEENS7_ILi128EEES9_EEENS_6half_tEfNS_4arch4Sm80ELb1ELb0ELb1ELb1ELb0ELb0ELb0ELb0ELi2ELi2ELi2ELi2ELb0EEENS1_21CollectiveEpilogueBwdISA_SB_SD_Li256ELb1ELb0ELi4EEENS1_25SingleTileBwdLPTSchedulerILb1ELi128ELb0EEEEEEEEEvNT_6ParamsE)
        /*0728*/ 	.word	0x00000000


	//----- nvinfo : EIATTR_MIN_STACK_SIZE
	.align		4
.L_316:
        /*072c*/ 	.byte	0x04, 0x12
        /*072e*/ 	.short	(.L_318 - .L_317)
	.align		4
.L_317:
        /*0730*/ 	.word	index@(_ZN7cutlass13device_kernelIN5flash19enable_sm80_to_sm89INS1_16FlashAttnBwdSm80INS1_25CollectiveMainloopBwdSm80ILi2ELi2EN4cute5tupleIJNS5_1CILi64EEENS7_ILi128EEES9_EEENS_6half_tEfNS_4arch4Sm80ELb1ELb0ELb1ELb1ELb1ELb0ELb0ELb0ELi2ELi2ELi2ELi2ELb0EEENS1_21CollectiveEpilogueBwdISA_SB_SD_Li256ELb1ELb0ELi4EEENS1_25SingleTileBwdLPTSchedulerILb1ELi128ELb1EEEEEEEEEvNT_6ParamsE)
        /*0734*/ 	.word	0x00000000


	//----- nvinfo : EIATTR_MIN_STACK_SIZE
	.align		4
.L_318:
        /*0738*/ 	.byte	0x04, 0x12
        /*073a*/ 	.short	(.L_320 - .L_319)
	.align		4
.L_319:
        /*073c*/ 	.word	index@(_ZN7cutlass13device_kernelIN5flash19enable_sm80_to_sm89INS1_16FlashAttnBwdSm80INS1_25CollectiveMainloopBwdSm80ILi2ELi2EN4cute5tupleIJNS5_1CILi64EEENS7_ILi128EEES9_EEENS_6half_tEfNS_4arch4Sm80ELb1ELb0ELb1ELb1ELb0ELb0ELb0ELb0ELi2ELi2ELi2ELi2ELb0EEENS1_24CollectiveEpilogueBwdGQAISA_fSD_Li256ELb1ELb0EEENS1_25SingleTileBwdLPTSchedulerILb1ELi128ELb0EEEEEEEEEvNT_6ParamsE)
        /*0740*/ 	.word	0x00000000


	//----- nvinfo : EIATTR_MIN_STACK_SIZE
	.align		4
.L_320:
        /*0744*/ 	.byte	0x04, 0x12
        /*0746*/ 	.short	(.L_322 - .L_321)
	.align		4
.L_321:
        /*0748*/ 	.word	index@(_ZN7cutlass13device_kernelIN5flash32FlashAttnBwdPostprocessConvertdQIN4cute5tupleIJNS3_1CILi128EEES6_EEENS_6half_tEfNS_4arch4Sm80ELi256ENS3_8TiledMMAINS3_8MMA_AtomIJNS3_28SM80_16x8x16_F32F16F16F32_TNEEEENS3_6LayoutINS4_IJNS5_ILi2EEENS5_ILi4EEENS5_ILi1EEEEEENS4_IJSI_SG_NS5_ILi0EEEEEEEENS4_IJNS5_ILi32EEENS5_ILi64EEENS5_ILi16EEEEEEEELb0EEEEEvNT_6ParamsE)
        /*074c*/ 	.word	0x00000000


	//----- nvinfo : EIATTR_MIN_STACK_SIZE
	.align		4
.L_322:
        /*0750*/ 	.byte	0x04, 0x12
        /*0752*/ 	.short	(.L_324 - .L_323)
	.align		4
.L_323:
        /*0754*/ 	.word	index@(_ZN7cutlass13device_kernelIN5flash32FlashAttnBwdPostprocessConvertdQIN4cute5tupleIJNS3_1CILi64EEENS5_ILi128EEEEEENS_6half_tEfNS_4arch4Sm80ELi256ENS3_8TiledMMAINS3_8MMA_AtomIJNS3_28SM80_16x8x16_F32F16F16F32_TNEEEENS3_6LayoutINS4_IJNS5_ILi2EEENS5_ILi4EEENS5_ILi1EEEEEENS4_IJSJ_SH_NS5_ILi0EEEEEEEENS4_IJNS5_ILi32EEES6_NS5_ILi16EEEEEEEELb0EEEEEvNT_6ParamsE)
        /*0758*/ 	.word	0x00000000


	//----- nvinfo : EIATTR_MIN_STACK_SIZE
	.align		4
.L_324:
        /*075c*/ 	.byte	0x04, 0x12
        /*075e*/ 	.short	(.L_326 - .L_325)
	.align		4
.L_325:
        /*0760*/ 	.word	index@(_ZN7cutlass13device_kernelIN5flash19enable_sm80_to_sm89INS1_16FlashAttnBwdSm80INS1_25CollectiveMainloopBwdSm80ILi2ELi2EN4cute5tupleIJNS5_1CILi64EEENS7_ILi128EEES9_EEENS_6half_tEfNS_4arch4Sm80ELb1ELb0ELb1ELb1ELb1ELb0ELb0ELb0ELi2ELi2ELi2ELi2ELb0EEENS1_24CollectiveEpilogueBwdGQAISA_fSD_Li256ELb1ELb1EEENS1_25SingleTileBwdLPTSchedulerILb1ELi128ELb1EEEEEEEEEvNT_6ParamsE)
        /*0764*/ 	.word	0x00000000


	//----- nvinfo : EIATTR_MIN_STACK_SIZE
	.align		4
.L_326:
        /*0768*/ 	.byte	0x04, 0x12
        /*076a*/ 	.short	(.L_328 - .L_327)
	.align		4
.L_327:
        /*076c*/ 	.word	index@(_ZN7cutlass13device_kernelIN5flash22FlashAttnBwdPreprocessIN4cute5tupleIJNS3_1CILi64EEENS5_ILi128EEEEEENS_6half_tEfNS_4arch4Sm80ELb1ELb1EEEEEvNT_6ParamsE)
        /*0770*/ 	.word	0x00000000
.L_328:


//--------------------- .nv.compat                --------------------------
	.section	.nv.compat,"",@"SHT_CUDA_COMPAT_INFO"
	.align	4
        /*0000*/ 	.byte	0x02, 0x09, 0x01, 0x00, 0x02, 0x02, 0x01, 0x00, 0x02, 0x05, 0x05, 0x00, 0x03, 0x07, 0x01, 0x01
        /*0010*/ 	.byte	0x02, 0x03, 0x00, 0x00, 0x02, 0x06, 0x01, 0x00, 0x04, 0x0b, 0x08, 0x00, 0x00, 0x00, 0x00, 0x00
        /*0020*/ 	.byte	0x00, 0x00, 0x00, 0x00


//--------------------- .nv.info._ZN7cutlass13device_kernelIN5flash19enable_sm80_to_sm89INS1_16FlashAttnBwdSm80INS1_25CollectiveMainloopBwdSm80ILi2ELi1EN4cute5tupleIJNS5_1CILi64EEENS7_ILi96EEENS7_ILi128EEEEEENS_6half_tEfNS_4arch4Sm80ELb0ELb0ELb1ELb0ELb0ELb0ELb0ELb0ELi2ELi2ELi2ELi2ELb1EEENS1_21CollectiveEpilogueBwdISB_SC_SE_Li256ELb0ELb0ELi4EEENS1_19SingleTileSchedulerILb0ELb0ELb0ELi96EEEEEEEEEvNT_6ParamsE --------------------------
	.section	.nv.info._ZN7cutlass13device_kernelIN5flash19enable_sm80_to_sm89INS1_16FlashAttnBwdSm80INS1_25CollectiveMainloopBwdSm80ILi2ELi1EN4cute5tupleIJNS5_1CILi64EEENS7_ILi96EEENS7_ILi128EEEEEENS_6half_tEfNS_4arch4Sm80ELb0ELb0ELb1ELb0ELb0ELb0ELb0ELb0ELi2ELi2ELi2ELi2ELb1EEENS1_21CollectiveEpilogueBwdISB_SC_SE_Li256ELb0ELb0ELi4EEENS1_19SingleTileSchedulerILb0ELb0ELb0ELi96EEEEEEEEEvNT_6ParamsE,"",@"SHT_CUDA_INFO"
	.sectionflags	@""
	.align	4


	//----- nvinfo : EIATTR_CUDA_API_VERSION
	.align		4
        /*0000*/ 	.byte	0x04, 0x37
        /*0002*/ 	.short	(.L_330 - .L_329)
.L_329:
        /*0004*/ 	.word	0x00000082


	//----- nvinfo : EIATTR_KPARAM_INFO
	.align		4
.L_330:
        /*0008*/ 	.byte	0x04, 0x17
        /*000a*/ 	.short	(.L_332 - .L_331)
.L_331:
        /*000c*/ 	.word	0x00000000
        /*0010*/ 	.short	0x0000
        /*0012*/ 	.short	0x0000
        /*0014*/ 	.byte	0x00, 0xf0, 0xc1, 0x09


	//----- nvinfo : EIATTR_SPARSE_MMA_MASK
	.align		4
.L_332:
        /*0018*/ 	.byte	0x03, 0x50
        /*001a*/ 	.short	0x0000


	//----- nvinfo : EIATTR_MAXREG_COUNT
	.align		4
        /*001c*/ 	.byte	0x03, 0x1b
        /*001e*/ 	.short	0x00ff


	//----- nvinfo : EIATTR_MERCURY_ISA_VERSION
	.align		4
        /*0020*/ 	.byte	0x03, 0x5f
        /*0022*/ 	.short	0x0101


	//----- nvinfo : EIATTR_VRC_CTA_INIT_COUNT
	.align		4
        /*0024*/ 	.byte	0x02, 0x4a
	.zero		1
	.zero		1


	//----- nvinfo : EIATTR_EXIT_INSTR_OFFSETS
	.align		4
        /*0028*/ 	.byte	0x04, 0x1c
        /*002a*/ 	.short	(.L_334 - .L_333)


	//   ....[0]....
.L_333:
        /*002c*/ 	.word	0x00000010


	//----- nvinfo : EIATTR_MAX_THREADS
	.align		4
.L_334:
        /*0030*/ 	.byte	0x04, 0x05
        /*0032*/ 	.short	(.L_336 - .L_335)
.L_335:
        /*0034*/ 	.word	0x00000100
        /*0038*/ 	.word	0x00000001
        /*003c*/ 	.word	0x00000001


	//----- nvinfo : EIATTR_CBANK_PARAM_SIZE
	.align		4
.L_336:
        /*0040*/ 	.byte	0x03, 0x19
        /*0042*/ 	.short	0x0270


	//----- nvinfo : EIATTR_PARAM_CBANK
	.align		4
        /*0044*/ 	.byte	0x04, 0x0a
        /*0046*/ 	.short	(.L_338 - .L_337)
	.align		4
.L_337:
        /*0048*/ 	.word	index@(.nv.constant0._ZN7cutlass13device_kernelIN5flash19enable_sm80_to_sm89INS1_16FlashAttnBwdSm80INS1_25CollectiveMainloopBwdSm80ILi2ELi1EN4cute5tupleIJNS5_1CILi64EEENS7_ILi96EEENS7_ILi128EEEEEENS_6half_tEfNS_4arch4Sm80ELb0ELb0ELb1ELb0ELb0ELb0ELb0ELb0ELi2ELi2ELi2ELi2ELb1EEENS1_21CollectiveEpilogueBwdISB_SC_SE_Li256ELb0ELb0ELi4EEENS1_19SingleTileSchedulerILb0ELb0ELb0ELi96EEEEEEEEEvNT_6ParamsE)
        /*004c*/ 	.short	0x0380
        /*004e*/ 	.short	0x0270


	//----- nvinfo : EIATTR_SW_WAR
	.align		4
.L_338:
        /*0050*/ 	.byte	0x04, 0x36
        /*0052*/ 	.short	(.L_340 - .L_339)
.L_339:
        /*0054*/ 	.word	0x00000008
.L_340:


//--------------------- .nv.info._ZN7cutlass13device_kernelIN5flash19enable_sm80_to_sm89INS1_16FlashAttnBwdSm80INS1_25CollectiveMainloopBwdSm80ILi2ELi1EN4cute5tupleIJNS5_1CILi64EEENS7_ILi96EEENS7_ILi128EEEEEENS_6half_tEfNS_4arch4Sm80ELb0ELb0ELb1ELb0ELb1ELb0ELb0ELb0ELi2ELi2ELi2ELi2ELb1EEENS1_21CollectiveEpilogueBwdISB_SC_SE_Li256ELb0ELb0ELi4EEENS1_19SingleTileSchedulerILb0ELb0ELb0ELi96EEEEEEEEEvNT_6ParamsE --------------------------
	.section	.nv.info._ZN7cutlass13device_kernelIN5flash19enable_sm80_to_sm89INS1_16FlashAttnBwdSm80INS1_25CollectiveMainloopBwdSm80ILi2ELi1EN4cute5tupleIJNS5_1CILi64EEENS7_ILi96EEENS7_ILi128EEEEEENS_6half_tEfNS_4arch4Sm80ELb0ELb0ELb1ELb0ELb1ELb0ELb0ELb0ELi2ELi2ELi2ELi2ELb1EEENS1_21CollectiveEpilogueBwdISB_SC_SE_Li256ELb0ELb0ELi4EEENS1_19SingleTileSchedulerILb0ELb0ELb0ELi96EEEEEEEEEvNT_6ParamsE,"",@"SHT_CUDA_INFO"
	.sectionflags	@""
	.align	4


	//----- nvinfo : EIATTR_CUDA_API_VERSION
	.align		4
        /*0000*/ 	.byte	0x04, 0x37
        /*0002*/ 	.short	(.L_342 - .L_341)
.L_341:
        /*0004*/ 	.word	0x00000082


	//----- nvinfo : EIATTR_KPARAM_INFO
	.align		4
.L_342:
        /*0008*/ 	.byte	0x04, 0x17
        /*000a*/ 	.short	(.L_344 - .L_343)
.L_343:
        /*000c*/ 	.word	0x00000000
        /*0010*/ 	.short	0x0000
        /*0012*/ 	.short	0x0000
        /*0014*/ 	.byte	0x00, 0xf0, 0xc1, 0x09


	//----- nvinfo : EIATTR_SPARSE_MMA_MASK
	.align		4
.L_344:
        /*0018*/ 	.byte	0x03, 0x50
        /*001a*/ 	.short	0x0000


	//----- nvinfo : EIATTR_MAXREG_COUNT
	.align		4
        /*001c*/ 	.byte	0x03, 0x1b
        /*001e*/ 	.short	0x00ff


	//----- nvinfo : EIATTR_MERCURY_ISA_VERSION
	.align		4
        /*0020*/ 	.byte	0x03, 0x5f
        /*0022*/ 	.short	0x0101


	//----- nvinfo : EIATTR_VRC_CTA_INIT_COUNT
	.align		4
        /*0024*/ 	.byte	0x02, 0x4a
	.zero		1
	.zero		1


	//----- nvinfo : EIATTR_EXIT_INSTR_OFFSETS
	.align		4
        /*0028*/ 	.byte	0x04, 0x1c
        /*002a*/ 	.short	(.L_346 - .L_345)


	//   ....[0]....
.L_345:
        /*002c*/ 	.word	0x00000010


	//----- nvinfo : EIATTR_MAX_THREADS
	.align		4
.L_346:
        /*0030*/ 	.byte	0x04, 0x05
        /*0032*/ 	.short	(.L_348 - .L_347)
.L_347:
        /*0034*/ 	.word	0x00000100
        /*0038*/ 	.word	0x00000001
        /*003c*/ 	.word	0x00000001


	//----- nvinfo : EIATTR_CBANK_PARAM_SIZE
	.align		4
.L_348:
        /*0040*/ 	.byte	0x03, 0x19
        /*0042*/ 	.short	0x0270


	//----- nvinfo : EIATTR_PARAM_CBANK
	.align		4
        /*0044*/ 	.byte	0x04, 0x0a
        /*0046*/ 	.short	(.L_350 - .L_349)
	.align		4
.L_349:
        /*0048*/ 	.word	index@(.nv.constant0._ZN7cutlass13device_kernelIN5flash19enable_sm80_to_sm89INS1_16FlashAttnBwdSm80INS1_25CollectiveMainloopBwdSm80ILi2ELi1EN4cute5tupleIJNS5_1CILi64EEENS7_ILi96EEENS7_ILi128EEEEEENS_6half_tEfNS_4arch4Sm80ELb0ELb0ELb1ELb0ELb1ELb0ELb0ELb0ELi2ELi2ELi2ELi2ELb1EEENS1_21CollectiveEpilogueBwdISB_SC_SE_Li256ELb0ELb0ELi4EEENS1_19SingleTileSchedulerILb0ELb0ELb0ELi96EEEEEEEEEvNT_6ParamsE)
        /*004c*/ 	.short	0x0380
        /*004e*/ 	.short	0x0270


	//----- nvinfo : EIATTR_SW_WAR
	.align		4
.L_350:
        /*0050*/ 	.byte	0x04, 0x36
        /*0052*/ 	.short	(.L_352 - .L_351)
.L_351:
        /*0054*/ 	.word	0x00000008
.L_352:


//--------------------- .nv.info._ZN7cutlass13device_kernelIN5flash19enable_sm80_to_sm89INS1_16FlashAttnBwdSm80INS1_25CollectiveMainloopBwdSm80ILi2ELi1EN4cute5tupleIJNS5_1CILi64EEENS7_ILi96EEENS7_ILi128EEEEEENS_6half_tEfNS_4arch4Sm80ELb0ELb0ELb1ELb0ELb0ELb0ELb0ELb0ELi2ELi2ELi2ELi2ELb1EEENS1_24CollectiveEpilogueBwdGQAISB_fSE_Li256ELb0ELb0EEENS1_19SingleTileSchedulerILb0ELb0ELb0ELi96EEEEEEEEEvNT_6ParamsE --------------------------
	.section	.nv.info._ZN7cutlass13device_kernelIN5flash19enable_sm80_to_sm89INS1_16FlashAttnBwdSm80INS1_25CollectiveMainloopBwdSm80ILi2ELi1EN4cute5tupleIJNS5_1CILi64EEENS7_ILi96EEENS7_ILi128EEEEEENS_6half_tEfNS_4arch4Sm80ELb0ELb0ELb1ELb0ELb0ELb0ELb0ELb0ELi2ELi2ELi2ELi2ELb1EEENS1_24CollectiveEpilogueBwdGQAISB_fSE_Li256ELb0ELb0EEENS1_19SingleTileSchedulerILb0ELb0ELb0ELi96EEEEEEEEEvNT_6ParamsE,"",@"SHT_CUDA_INFO"
	.sectionflags	@""
	.align	4


	//----- nvinfo : EIATTR_CUDA_API_VERSION
	.align		4
        /*0000*/ 	.byte	0x04, 0x37
        /*0002*/ 	.short	(.L_354 - .L_353)
.L_353:
        /*0004*/ 	.word	0x00000082


	//----- nvinfo : EIATTR_KPARAM_INFO
	.align		4
.L_354:
        /*0008*/ 	.byte	0x04, 0x17
        /*000a*/ 	.short	(.L_356 - .L_355)
.L_355:
        /*000c*/ 	.word	0x00000000
        /*0010*/ 	.short	0x0000
        /*0012*/ 	.short	0x0000
        /*0014*/ 	.byte	0x00, 0xf0, 0xe1, 0x09


	//----- nvinfo : EIATTR_SPARSE_MMA_MASK
	.align		4
.L_356:
        /*0018*/ 	.byte	0x03, 0x50
        /*001a*/ 	.short	0x0000


	//----- nvinfo : EIATTR_MAXREG_COUNT
	.align		4
        /*001c*/ 	.byte	0x03, 0x1b
        /*001e*/ 	.short	0x00ff


	//----- nvinfo : EIATTR_MERCURY_ISA_VERSION
	.align		4
        /*0020*/ 	.byte	0x03, 0x5f
        /*0022*/ 	.short	0x0101


	//----- nvinfo : EIATTR_VRC_CTA_INIT_COUNT
	.align		4
        /*0024*/ 	.byte	0x02, 0x4a
	.zero		1
	.zero		1


	//----- nvinfo : EIATTR_EXIT_INSTR_OFFSETS
	.align		4
        /*0028*/ 	.byte	0x04, 0x1c
        /*002a*/ 	.short	(.L_358 - .L_357)


	//   ....[0]....
.L_357:
        /*002c*/ 	.word	0x00000010


	//----- nvinfo : EIATTR_MAX_THREADS
	.align		4
.L_358:
        /*0030*/ 	.byte	0x04, 0x05
        /*0032*/ 	.short	(.L_360 - .L_359)
.L_359:
        /*0034*/ 	.word	0x00000100
        /*0038*/ 	.word	0x00000001
        /*003c*/ 	.word	0x00000001


	//----- nvinfo : EIATTR_CBANK_PARAM_SIZE
	.align		4
.L_360:
        /*0040*/ 	.byte	0x03, 0x19
        /*0042*/ 	.short	0x0278


	//----- nvinfo : EIATTR_PARAM_CBANK
	.align		4
        /*0044*/ 	.byte	0x04, 0x0a
        /*0046*/ 	.short	(.L_362 - .L_361)
	.align		4
.L_361:
        /*0048*/ 	.word	index@(.nv.constant0._ZN7cutlass13device_kernelIN5flash19enable_sm80_to_sm89INS1_16FlashAttnBwdSm80INS1_25CollectiveMainloopBwdSm80ILi2ELi1EN4cute5tupleIJNS5_1CILi64EEENS7_ILi96EEENS7_ILi128EEEEEENS_6half_tEfNS_4arch4Sm80ELb0ELb0ELb1ELb0ELb0ELb0ELb0ELb0ELi2ELi2ELi2ELi2ELb1EEENS1_24CollectiveEpilogueBwdGQAISB_fSE_Li256ELb0ELb0EEENS1_19SingleTileSchedulerILb0ELb0ELb0ELi96EEEEEEEEEvNT_6ParamsE)
        /*004c*/ 	.short	0x0380
        /*004e*/ 	.short	0x0278


	//----- nvinfo : EIATTR_SW_WAR
	.align		4
.L_362:
        /*0050*/ 	.byte	0x04, 0x36
        /*0052*/ 	.short	(.L_364 - .L_363)
.L_363:
        /*0054*/ 	.word	0x00000008
.L_364:


//--------------------- .nv.info._ZN7cutlass13device_kernelIN5flash19enable_sm80_to_sm89INS1_16FlashAttnBwdSm80INS1_25CollectiveMainloopBwdSm80ILi2ELi1EN4cute5tupleIJNS5_1CILi64EEENS7_ILi96EEENS7_ILi128EEEEEENS_6half_tEfNS_4arch4Sm80ELb0ELb0ELb1ELb0ELb1ELb0ELb0ELb0ELi2ELi2ELi2ELi2ELb1EEENS1_24CollectiveEpilogueBwdGQAISB_fSE_Li256ELb0ELb1EEENS1_19SingleTileSchedulerILb0ELb0ELb0ELi96EEEEEEEEEvNT_6ParamsE --------------------------
	.section	.nv.info._ZN7cutlass13device_kernelIN5flash19enable_sm80_to_sm89INS1_16FlashAttnBwdSm80INS1_25CollectiveMainloopBwdSm80ILi2ELi1EN4cute5tupleIJNS5_1CILi64EEENS7_ILi96EEENS7_ILi128EEEEEENS_6half_tEfNS_4arch4Sm80ELb0ELb0ELb1ELb0ELb1ELb0ELb0ELb0ELi2ELi2ELi2ELi2ELb1EEENS1_24CollectiveEpilogueBwdGQAISB_fSE_Li256ELb0ELb1EEENS1_19SingleTileSchedulerILb0ELb0ELb0ELi96EEEEEEEEEvNT_6ParamsE,"",@"SHT_CUDA_INFO"
	.sectionflags	@""
	.align	4


	//----- nvinfo : EIATTR_CUDA_API_VERSION
	.align		4
        /*0000*/ 	.byte	0x04, 0x37
        /*0002*/ 	.short	(.L_366 - .L_365)
.L_365:
        /*0004*/ 	.word	0x00000082


	//----- nvinfo : EIATTR_KPARAM_INFO
	.align		4
.L_366:
        /*0008*/ 	.byte	0x04, 0x17
        /*000a*/ 	.short	(.L_368 - .L_367)
.L_367:
        /*000c*/ 	.word	0x00000000
        /*0010*/ 	.short	0x0000
        /*0012*/ 	.short	0x0000
        /*0014*/ 	.byte	0x00, 0xf0, 0xe1, 0x09


	//----- nvinfo : EIATTR_SPARSE_MMA_MASK
	.align		4
.L_368:
        /*0018*/ 	.byte	0x03, 0x50
        /*001a*/ 	.short	0x0000


	//----- nvinfo : EIATTR_MAXREG_COUNT
	.align		4
        /*001c*/ 	.byte	0x03, 0x1b
        /*001e*/ 	.short	0x00ff


	//----- nvinfo : EIATTR_MERCURY_ISA_VERSION
	.align		4
        /*0020*/ 	.byte	0x03, 0x5f
        /*0022*/ 	.short	0x0101


	//----- nvinfo : EIATTR_VRC_CTA_INIT_COUNT
	.align		4
        /*0024*/ 	.byte	0x02, 0x4a
	.zero		1
	.zero		1


	//----- nvinfo : EIATTR_EXIT_INSTR_OFFSETS
	.align		4
        /*0028*/ 	.byte	0x04, 0x1c
        /*002a*/ 	.short	(.L_370 - .L_369)


	//   ....[0]....
.L_369:
        /*002c*/ 	.word	0x00000010


	//----- nvinfo : EIATTR_MAX_THREADS
	.align		4
.L_370:
        /*0030*/ 	.byte	0x04, 0x05
        /*0032*/ 	.short	(.L_372 - .L_371)
.L_371:
        /*0034*/ 	.word	0x00000100
        /*0038*/ 	.word	0x00000001
        /*003c*/ 	.word	0x00000001


	//----- nvinfo : EIATTR_CBANK_PARAM_SIZE
	.align		4
.L_372:
        /*0040*/ 	.byte	0x03, 0x19
        /*0042*/ 	.short	0x0278


	//----- nvinfo : EIATTR_PARAM_CBANK
	.align		4
        /*0044*/ 	.byte	0x04, 0x0a
        /*0046*/ 	.short	(.L_374 - .L_373)
	.align		4
.L_373:
        /*0048*/ 	.word	index@(.nv.constant0._ZN7cutlass13device_kernelIN5flash19enable_sm80_to_sm89INS1_16FlashAttnBwdSm80INS1_25CollectiveMainloopBwdSm80ILi2ELi1EN4cute5tupleIJNS5_1CILi64EEENS7_ILi96EEENS7_ILi128EEEEEENS_6half_tEfNS_4arch4Sm80ELb0ELb0ELb1ELb0ELb1ELb0ELb0ELb0ELi2ELi2ELi2ELi2ELb1EEENS1_24CollectiveEpilogueBwdGQAISB_fSE_Li256ELb0ELb1EEENS1_19SingleTileSchedulerILb0ELb0ELb0ELi96EEEEEEEEEvNT_6ParamsE)
        /*004c*/ 	.short	0x0380
        /*004e*/ 	.short	0x0278


	//----- nvinfo : EIATTR_SW_WAR
	.align		4
.L_374:
        /*0050*/ 	.byte	0x04, 0x36
        /*0052*/ 	.short	(.L_376 - .L_375)
.L_375:
        /*0054*/ 	.word	0x00000008
.L_376:


//--------------------- .nv.info._ZN7cutlass13device_kernelIN5flash19enable_sm80_to_sm89INS1_16FlashAttnBwdSm80INS1_25CollectiveMainloopBwdSm80ILi2ELi1EN4cute5tupleIJNS5_1CILi64EEENS7_ILi96EEENS7_ILi128EEEEEENS_6half_tEfNS_4arch4Sm80ELb0ELb0ELb1ELb1ELb0ELb0ELb0ELb0ELi2ELi2ELi2ELi2ELb1EEENS1_21CollectiveEpilogueBwdISB_SC_SE_Li256ELb1ELb0ELi4EEENS1_19SingleTileSchedulerILb1ELb0ELb0ELi96EEEEEEEEEvNT_6ParamsE --------------------------
	.section	.nv.info._ZN7cutlass13device_kernelIN5flash19enable_sm80_to_sm89INS1_16FlashAttnBwdSm80INS1_25CollectiveMainloopBwdSm80ILi2ELi1EN4cute5tupleIJNS5_1CILi64EEENS7_ILi96EEENS7_ILi128EEEEEENS_6half_tEfNS_4arch4Sm80ELb0ELb0ELb1ELb1ELb0ELb0ELb0ELb0ELi2ELi2ELi2ELi2ELb1EEENS1_21CollectiveEpilogueBwdISB_SC_SE_Li256ELb1ELb0ELi4EEENS1_19SingleTileSchedulerILb1ELb0ELb0ELi96EEEEEEEEEvNT_6ParamsE,"",@"SHT_CUDA_INFO"
	.sectionflags	@""
	.align	4


	//----- nvinfo : EIATTR_CUDA_API_VERSION
	.align		4
        /*0000*/ 	.byte	0x04, 0x37
        /*0002*/ 	.short	(.L_378 - .L_377)
.L_377:
        /*0004*/ 	.word	0x00000082


	//----- nvinfo : EIATTR_KPARAM_INFO
	.align		4
.L_378:
        /*0008*/ 	.byte	0x04, 0x17
        /*000a*/ 	.short	(.L_380 - .L_379)
.L_379:
        /*000c*/ 	.word	0x00000000
        /*0010*/ 	.short	0x0000
        /*0012*/ 	.short	0x0000
        /*0014*/ 	.byte	0x00, 0xf0, 0xc1, 0x09


	//----- nvinfo : EIATTR_SPARSE_MMA_MASK
	.align		4
.L_380:
        /*0018*/ 	.byte	0x03, 0x50
        /*001a*/ 	.short	0x0000


	//----- nvinfo : EIATTR_MAXREG_COUNT
	.align		4
        /*001c*/ 	.byte	0x03, 0x1b
        /*001e*/ 	.short	0x00ff


	//----- nvinfo : EIATTR_MERCURY_ISA_VERSION
	.align		4
        /*0020*/ 	.byte	0x03, 0x5f
        /*0022*/ 	.short	0x0101


	//----- nvinfo : EIATTR_VRC_CTA_INIT_COUNT
	.align		4
        /*0024*/ 	.byte	0x02, 0x4a
	.zero		1
	.zero		1


	//----- nvinfo : EIATTR_EXIT_INSTR_OFFSETS
	.align		4
        /*0028*/ 	.byte	0x04, 0x1c
        /*002a*/ 	.short	(.L_382 - .L_381)


	//   ....[0]....
.L_381:
        /*002c*/ 	.word	0x00000010


	//----- nvinfo : EIATTR_MAX_THREADS
	.align		4
.L_382:
        /*0030*/ 	.byte	0x04, 0x05
        /*0032*/ 	.short	(.L_384 - .L_383)
.L_383:
        /*0034*/ 	.word	0x00000100
        /*0038*/ 	.word	0x00000001
        /*003c*/ 	.word	0x00000001


	//----- nvinfo : EIATTR_CBANK_PARAM_SIZE
	.align		4
.L_384:
        /*0040*/ 	.byte	0x03, 0x19
        /*0042*/ 	.short	0x0270


	//----- nvinfo : EIATTR_PARAM_CBANK
	.align		4
        /*0044*/ 	.byte	0x04, 0x0a
        /*0046*/ 	.short	(.L_386 - .L_385)
	.align		4
.L_385:
        /*0048*/ 	.word	index@(.nv.constant0._ZN7cutlass13device_kernelIN5flash19enable_sm80_to_sm89INS1_16FlashAttnBwdSm80INS1_25CollectiveMainloopBwdSm80ILi2ELi1EN4cute5tupleIJNS5_1CILi64EEENS7_ILi96EEENS7_ILi128EEEEEENS_6half_tEfNS_4arch4Sm80ELb0ELb0ELb1ELb1ELb0ELb0ELb0ELb0ELi2ELi2ELi2ELi2ELb1EEENS1_21CollectiveEpilogueBwdISB_SC_SE_Li256ELb1ELb0ELi4EEENS1_19SingleTileSchedulerILb1ELb0ELb0ELi96EEEEEEEEEvNT_6ParamsE)
        /*004c*/ 	.short	0x0380
        /*004e*/ 	.short	0x0270


	//----- nvinfo : EIATTR_SW_WAR
	.align		4
.L_386:
        /*0050*/ 	.byte	0x04, 0x36
        /*0052*/ 	.short	(.L_388 - .L_387)
.L_387:
        /*0054*/ 	.word	0x00000008
.L_388:


//--------------------- .nv.info._ZN7cutlass13device_kernelIN5flash19enable_sm80_to_sm89INS1_16FlashAttnBwdSm80INS1_25CollectiveMainloopBwdSm80ILi2ELi1EN4cute5tupleIJNS5_1CILi64EEENS7_ILi96EEENS7_ILi128EEEEEENS_6half_tEfNS_4arch4Sm80ELb0ELb0ELb1ELb1ELb1ELb0ELb0ELb0ELi2ELi2ELi2ELi2ELb1EEENS1_21CollectiveEpilogueBwdISB_SC_SE_Li256ELb1ELb0ELi4EEENS1_19SingleTileSchedulerILb1ELb0ELb0ELi96EEEEEEEEEvNT_6ParamsE --------------------------
	.section	.nv.info._ZN7cutlass13device_kernelIN5flash19enable_sm80_to_sm89INS1_16FlashAttnBwdSm80INS1_25CollectiveMainloopBwdSm80ILi2ELi1EN4cute5tupleIJNS5_1CILi64EEENS7_ILi96EEENS7_ILi128EEEEEENS_6half_tEfNS_4arch4Sm80ELb0ELb0ELb1ELb1ELb1ELb0ELb0ELb0ELi2ELi2ELi2ELi2ELb1EEENS1_21CollectiveEpilogueBwdISB_SC_SE_Li256ELb1ELb0ELi4EEENS1_19SingleTileSchedulerILb1ELb0ELb0ELi96EEEEEEEEEvNT_6ParamsE,"",@"SHT_CUDA_INFO"
	.sectionflags	@""
	.align	4


	//----- nvinfo : EIATTR_CUDA_API_VERSION
	.align		4
        /*0000*/ 	.byte	0x04, 0x37
        /*0002*/ 	.short	(.L_390 - .L_389)
.L_389:
        /*0004*/ 	.word	0x00000082


	//----- nvinfo : EIATTR_KPARAM_INFO
	.align		4
.L_390:
        /*0008*/ 	.byte	0x04, 0x17
        /*000a*/ 	.short	(.L_392 - .L_391)
.L_391:
        /*000c*/ 	.word	0x00000000
        /*0010*/ 	.short	0x0000
        /*0012*/ 	.short	0x0000
        /*0014*/ 	.byte	0x00, 0xf0, 0xc1, 0x09


	//----- nvinfo : EIATTR_SPARSE_MMA_MASK
	.align		4
.L_392:
        /*0018*/ 	.byte	0x03, 0x50
        /*001a*/ 	.short	0x0000


	//----- nvinfo : EIATTR_MAXREG_COUNT
	.align		4
        /*001c*/ 	.byte	0x03, 0x1b
        /*001e*/ 	.short	0x00ff


	//----- nvinfo : EIATTR_MERCURY_ISA_VERSION
	.align		4
        /*0020*/ 	.byte	0x03, 0x5f
        /*0022*/ 	.short	0x0101


	//----- nvinfo : EIATTR_VRC_CTA_INIT_COUNT
	.align		4
        /*0024*/ 	.byte	0x02, 0x4a
	.zero		1
	.zero		1


	//----- nvinfo : EIATTR_EXIT_INSTR_OFFSETS
	.align		4
        /*0028*/ 	.byte	0x04, 0x1c
        /*002a*/ 	.short	(.L_394 - .L_393)


	//   ....[0]....
.L_393:
        /*002c*/ 	.word	0x00000010


	//----- nvinfo : EIATTR_MAX_THREADS
	.align		4
.L_394:
        /*0030*/ 	.byte	0x04, 0x05
        /*0032*/ 	.short	(.L_396 - .L_395)
.L_395:
        /*0034*/ 	.word	0x00000100
        /*0038*/ 	.word	0x00000001
        /*003c*/ 	.word	0x00000001


	//----- nvinfo : EIATTR_CBANK_PARAM_SIZE
	.align		4
.L_396:
        /*0040*/ 	.byte	0x03, 0x19
        /*0042*/ 	.short	0x0270


	//----- nvinfo : EIATTR_PARAM_CBANK
	.align		4
        /*0044*/ 	.byte	0x04, 0x0a
        /*0046*/ 	.short	(.L_398 - .L_397)
	.align		4
.L_397:
        /*0048*/ 	.word	index@(.nv.constant0._ZN7cutlass13device_kernelIN5flash19enable_sm80_to_sm89INS1_16FlashAttnBwdSm80INS1_25CollectiveMainloopBwdSm80ILi2ELi1EN4cute5tupleIJNS5_1CILi64EEENS7_ILi96EEENS7_ILi128EEEEEENS_6half_tEfNS_4arch4Sm80ELb0ELb0ELb1ELb1ELb1ELb0ELb0ELb0ELi2ELi2ELi2ELi2ELb1EEENS1_21CollectiveEpilogueBwdISB_SC_SE_Li256ELb1ELb0ELi4EEENS1_19SingleTileSchedulerILb1ELb0ELb0ELi96EEEEEEEEEvNT_6ParamsE)
        /*004c*/ 	.short	0x0380
        /*004e*/ 	.short	0x0270


	//----- nvinfo : EIATTR_SW_WAR
	.align		4
.L_398:
        /*0050*/ 	.byte	0x04, 0x36
        /*0052*/ 	.short	(.L_400 - .L_399)
.L_399:
        /*0054*/ 	.word	0x00000008
.L_400:


//--------------------- .nv.info._ZN7cutlass13device_kernelIN5flash19enable_sm80_to_sm89INS1_16FlashAttnBwdSm80INS1_25CollectiveMainloopBwdSm80ILi2ELi1EN4cute5tupleIJNS5_1CILi64EEENS7_ILi96EEENS7_ILi128EEEEEENS_6half_tEfNS_4arch4Sm80ELb0ELb0ELb1ELb1ELb0ELb0ELb0ELb0ELi2ELi2ELi2ELi2ELb1EEENS1_24CollectiveEpilogueBwdGQAISB_fSE_Li256ELb1ELb0EEENS1_19SingleTileSchedulerILb1ELb0ELb0ELi96EEEEEEEEEvNT_6ParamsE --------------------------
	.section	.nv.info._ZN7cutlass13device_kernelIN5flash19enable_sm80_to_sm89INS1_16FlashAttnBwdSm80INS1_25CollectiveMainloopBwdSm80ILi2ELi1EN4cute5tupleIJNS5_1CILi64EEENS7_ILi96EEENS7_ILi128EEEEEENS_6half_tEfNS_4arch4Sm80ELb0ELb0ELb1ELb1ELb0ELb0ELb0ELb0ELi2ELi2ELi2ELi2ELb1EEENS1_24CollectiveEpilogueBwdGQAISB_fSE_Li256ELb1ELb0EEENS1_19SingleTileSchedulerILb1ELb0ELb0ELi96EEEEEEEEEvNT_6ParamsE,"",@"SHT_CUDA_INFO"
	.sectionflags	@""
	.align	4


	//----- nvinfo : EIATTR_CUDA_API_VERSION
	.align		4
        /*0000*/ 	.byte	0x04, 0x37
        /*0002*/ 	.short	(.L_402 - .L_401)
.L_401:
        /*0004*/ 	.word	0x00000082


	//----- nvinfo : EIATTR_KPARAM_INFO
	.align		4
.L_402:
        /*0008*/ 	.byte	0x04, 0x17
        /*000a*/ 	.short	(.L_404 - .L_403)
.L_403:
        /*000c*/ 	.word	0x00000000
        /*0010*/ 	.short	0x0000
        /*0012*/ 	.short	0x0000
        /*0014*/ 	.byte	0x00, 0xf0, 0xe1, 0x09


	//----- nvinfo : EIATTR_SPARSE_MMA_MASK
	.align		4
.L_404:
        /*0018*/ 	.byte	0x03, 0x50
        /*001a*/ 	.short	0x0000


	//----- nvinfo : EIATTR_MAXREG_COUNT
	.align		4
        /*001c*/ 	.byte	0x03, 0x1b
        /*001e*/ 	.short	0x00ff


	//----- nvinfo : EIATTR_MERCURY_ISA_VERSION
	.align		4
        /*0020*/ 	.byte	0x03, 0x5f
        /*0022*/ 	.short	0x0101


	//----- nvinfo : EIATTR_VRC_CTA_INIT_COUNT
	.align		4
        /*0024*/ 	.byte	0x02, 0x4a
	.zero		1
	.zero		1


	//----- nvinfo : EIATTR_EXIT_INSTR_OFFSETS
	.align		4
        /*0028*/ 	.byte	0x04, 0x1c
        /*002a*/ 	.short	(.L_406 - .L_405)


	//   ....[0]....
.L_405:
        /*002c*/ 	.word	0x00000010


	//----- nvinfo : EIATTR_MAX_THREADS
	.align		4
.L_406:
        /*0030*/ 	.byte	0x04, 0x05
        /*0032*/ 	.short	(.L_408 - .L_407)
.L_407:
        /*0034*/ 	.word	0x00000100
        /*0038*/ 	.word	0x00000001
        /*003c*/ 	.word	0x00000001


	//----- nvinfo : EIATTR_CBANK_PARAM_SIZE
	.align		4
.L_408:
        /*0040*/ 	.byte	0x03, 0x19
        /*0042*/ 	.short	0x0278


	//----- nvinfo : EIATTR_PARAM_CBANK
	.align		4
        /*0044*/ 	.byte	0x04, 0x0a
        /*0046*/ 	.short	(.L_410 - .L_409)
	.align		4
.L_409:
        /*0048*/ 	.word	index@(.nv.constant0._ZN7cutlass13device_kernelIN5flash19enable_sm80_to_sm89INS1_16FlashAttnBwdSm80INS1_25CollectiveMainloopBwdSm80ILi2ELi1EN4cute5tupleIJNS5_1CILi64EEENS7_ILi96EEENS7_ILi128EEEEEENS_6half_tEfNS_4arch4Sm80ELb0ELb0ELb1ELb1ELb0ELb0ELb0ELb0ELi2ELi2ELi2ELi2ELb1EEENS1_24CollectiveEpilogueBwdGQAISB_fSE_Li256ELb1ELb0EEENS1_19SingleTileSchedulerILb1ELb0ELb0ELi96EEEEEEEEEvNT_6ParamsE)
        /*004c*/ 	.short	0x0380
        /*004e*/ 	.short	0x0278


	//----- nvinfo : EIATTR_SW_WAR
	.align		4
.L_410:
        /*0050*/ 	.byte	0x04, 0x36
        /*0052*/ 	.short	(.L_412 - .L_411)
.L_411:
        /*0054*/ 	.word	0x00000008
.L_412:


//--------------------- .nv.info._ZN7cutlass13device_kernelIN5flash19enable_sm80_to_sm89INS1_16FlashAttnBwdSm80INS1_25CollectiveMainloopBwdSm80ILi2ELi1EN4cute5tupleIJNS5_1CILi64EEENS7_ILi96EEENS7_ILi128EEEEEENS_6half_tEfNS_4arch4Sm80ELb0ELb0ELb1ELb1ELb1ELb0ELb0ELb0ELi2ELi2ELi2ELi2ELb1EEENS1_24CollectiveEpilogueBwdGQAISB_fSE_Li256ELb1ELb1EEENS1_19SingleTileSchedulerILb1ELb0ELb0ELi96EEEEEEEEEvNT_6ParamsE --------------------------
	.section	.nv.info._ZN7cutlass13device_kernelIN5flash19enable_sm80_to_sm89INS1_16FlashAttnBwdSm80INS1_25CollectiveMainloopBwdSm80ILi2ELi1EN4cute5tupleIJNS5_1CILi64EEENS7_ILi96EEENS7_ILi128EEEEEENS_6half_tEfNS_4arch4Sm80ELb0ELb0ELb1ELb1ELb1ELb0ELb0ELb0ELi2ELi2ELi2ELi2ELb1EEENS1_24CollectiveEpilogueBwdGQAISB_fSE_Li256ELb1ELb1EEENS1_19SingleTileSchedulerILb1ELb0ELb0ELi96EEEEEEEEEvNT_6ParamsE,"",@"SHT_CUDA_INFO"
	.sectionflags	@""
	.align	4


	//----- nvinfo : EIATTR_CUDA_API_VERSION
	.align		4
        /*0000*/ 	.byte	0x04, 0x37
        /*0002*/ 	.short	(.L_414 - .L_413)
.L_413:
        /*0004*/ 	.word	0x00000082


	//----- nvinfo : EIATTR_KPARAM_INFO
	.align		4
.L_414:
        /*0008*/ 	.byte	0x04, 0x17
        /*000a*/ 	.short	(.L_416 - .L_415)
.L_415:
        /*000c*/ 	.word	0x00000000
        /*0010*/ 	.short	0x0000
        /*0012*/ 	.short	0x0000
        /*0014*/ 	.byte	0x00, 0xf0, 0xe1, 0x09


	//----- nvinfo : EIATTR_SPARSE_MMA_MASK
	.align		4
.L_416:
        /*0018*/ 	.byte	0x03, 0x50
        /*001a*/ 	.short	0x0000


	//----- nvinfo : EIATTR_MAXREG_COUNT
	.align		4
        /*001c*/ 	.byte	0x03, 0x1b
        /*001e*/ 	.short	0x00ff


	//----- nvinfo : EIATTR_MERCURY_ISA_VERSION
	.align		4
        /*0020*/ 	.byte	0x03, 0x5f
        /*0022*/ 	.short	0x0101


	//----- nvinfo : EIATTR_VRC_CTA_INIT_COUNT
	.align		4
        /*0024*/ 	.byte	0x02, 0x4a
	.zero		1
	.zero		1


	//----- nvinfo : EIATTR_EXIT_INSTR_OFFSETS
	.align		4
        /*0028*/ 	.byte	0x04, 0x1c
        /*002a*/ 	.short	(.L_418 - .L_417)


	//   ....[0]....
.L_417:
        /*002c*/ 	.word	0x00000010


	//----- nvinfo : EIATTR_MAX_THREADS
	.align		4
.L_418:
        /*0030*/ 	.byte	0x04, 0x05
        /*0032*/ 	.short	(.L_420 - .L_419)
.L_419:
        /*0034*/ 	.word	0x00000100
        /*0038*/ 	.word	0x00000001
        /*003c*/ 	.word	0x00000001


	//----- nvinfo : EIATTR_CBANK_PARAM_SIZE
	.align		4
.L_420:
        /*0040*/ 	.byte	0x03, 0x19
        /*0042*/ 	.short	0x0278


	//----- nvinfo : EIATTR_PARAM_CBANK
	.align		4
        /*0044*/ 	.byte	0x04, 0x0a
        /*0046*/ 	.short	(.L_422 - .L_421)
	.align		4
.L_421:
        /*0048*/ 	.word	index@(.nv.constant0._ZN7cutlass13device_kernelIN5flash19enable_sm80_to_sm89INS1_16FlashAttnBwdSm80INS1_25CollectiveMainloopBwdSm80ILi2ELi1EN4cute5tupleIJNS5_1CILi64EEENS7_ILi96EEENS7_ILi128EEEEEENS_6half_tEfNS_4arch4Sm80ELb0ELb0ELb1ELb1ELb1ELb0ELb0ELb0ELi2ELi2ELi2ELi2ELb1EEENS1_24CollectiveEpilogueBwdGQAISB_fSE_Li256ELb1ELb1EEENS1_19SingleTileSchedulerILb1ELb0ELb0ELi96EEEEEEEEEvNT_6ParamsE)
        /*004c*/ 	.short	0x0380
        /*004e*/ 	.short	0x0278


	//----- nvinfo : EIATTR_SW_WAR
	.align		4
.L_422:
        /*0050*/ 	.byte	0x04, 0x36
        /*0052*/ 	.short	(.L_424 - .L_423)
.L_423:
        /*0054*/ 	.word	0x00000008
.L_424:


//--------------------- .nv.info._ZN7cutlass13device_kernelIN5flash19enable_sm80_to_sm89INS1_16FlashAttnBwdSm80INS1_25CollectiveMainloopBwdSm80ILi2ELi1EN4cute5tupleIJNS5_1CILi64EEENS7_ILi96EEENS7_ILi128EEEEEENS_6half_tEfNS_4arch4Sm80ELb0ELb1ELb1ELb0ELb0ELb0ELb0ELb0ELi2ELi2ELi2ELi2ELb1EEENS1_21CollectiveEpilogueBwdISB_SC_SE_Li256ELb0ELb0ELi4EEENS1_19SingleTileSchedulerILb0ELb0ELb0ELi96EEEEEEEEEvNT_6ParamsE --------------------------
	.section	.nv.info._ZN7cutlass13device_kernelIN5flash19enable_sm80_to_sm89INS1_16FlashAttnBwdSm80INS1_25CollectiveMainloopBwdSm80ILi2ELi1EN4cute5tupleIJNS5_1CILi64EEENS7_ILi96EEENS7_ILi128EEEEEENS_6half_tEfNS_4arch4Sm80ELb0ELb1ELb1ELb0ELb0ELb0ELb0ELb0ELi2ELi2ELi2ELi2ELb1EEENS1_21CollectiveEpilogueBwdISB_SC_SE_Li256ELb0ELb0ELi4EEENS1_19SingleTileSchedulerILb0ELb0ELb0ELi96EEEEEEEEEvNT_6ParamsE,"",@"SHT_CUDA_INFO"
	.sectionflags	@""
	.align	4


	//----- nvinfo : EIATTR_CUDA_API_VERSION
	.align		4
        /*0000*/ 	.byte	0x04, 0x37
        /*0002*/ 	.short	(.L_426 - .L_425)
.L_425:
        /*0004*/ 	.word	0x00000082


	//----- nvinfo : EIATTR_KPARAM_INFO
	.align		4
.L_426:
        /*0008*/ 	.byte	0x04, 0x17
        /*000a*/ 	.short	(.L_428 - .L_427)
.L_427:
        /*000c*/ 	.word	0x00000000
        /*0010*/ 	.short	0x0000
        /*0012*/ 	.short	0x0000
        /*0014*/ 	.byte	0x00, 0xf0, 0xc1, 0x09


	//----- nvinfo : EIATTR_SPARSE_MMA_MASK
	.align		4
.L_428:
        /*0018*/ 	.byte	0x03, 0x50
        /*001a*/ 	.short	0x0000


	//----- nvinfo : EIATTR_MAXREG_COUNT
	.align		4
        /*001c*/ 	.byte	0x03, 0x1b
        /*001e*/ 	.short	0x00ff


	//----- nvinfo : EIATTR_MERCURY_ISA_VERSION
	.align		4
        /*0020*/ 	.byte	0x03, 0x5f
        /*0022*/ 	.short	0x0101


	//----- nvinfo : EIATTR_VRC_CTA_INIT_COUNT
	.align		4
        /*0024*/ 	.byte	0x02, 0x4a
	.zero		1
	.zero		1


	//----- nvinfo : EIATTR_EXIT_INSTR_OFFSETS
	.align		4
        /*0028*/ 	.byte	0x04, 0x1c
        /*002a*/ 	.short	(.L_430 - .L_429)


	//   ....[0]....
.L_429:
        /*002c*/ 	.word	0x00000010


	//----- nvinfo : EIATTR_MAX_THREADS
	.align		4
.L_430:
        /*0030*/ 	.byte	0x04, 0x05
        /*0032*/ 	.short	(.L_432 - .L_431)
.L_431:
        /*0034*/ 	.word	0x00000100
        /*0038*/ 	.word	0x00000001
        /*003c*/ 	.word	0x00000001


	//----- nvinfo : EIATTR_CBANK_PARAM_SIZE
	.align		4
.L_432:
        /*0040*/ 	.byte	0x03, 0x19
        /*0042*/ 	.short	0x0270


	//----- nvinfo : EIATTR_PARAM_CBANK
	.align		4
        /*0044*/ 	.byte	0x04, 0x0a
        /*0046*/ 	.short	(.L_434 - .L_433)
	.align		4
.L_433:
        /*0048*/ 	.word	index@(.nv.constant0._ZN7cutlass13device_kernelIN5flash19enable_sm80_to_sm89INS1_16FlashAttnBwdSm80INS1_25CollectiveMainloopBwdSm80ILi2ELi1EN4cute5tupleIJNS5_1CILi64EEENS7_ILi96EEENS7_ILi128EEEEEENS_6half_tEfNS_4arch4Sm80ELb0ELb1ELb1ELb0ELb0ELb0ELb0ELb0ELi2ELi2ELi2ELi2ELb1EEENS1_21CollectiveEpilogueBwdISB_SC_SE_Li256ELb0ELb0ELi4EEENS1_19SingleTileSchedulerILb0ELb0ELb0ELi96EEEEEEEEEvNT_6ParamsE)
        /*004c*/ 	.short	0x0380
        /*004e*/ 	.short	0x0270


	//----- nvinfo : EIATTR_SW_WAR
	.align		4
.L_434:
        /*0050*/ 	.byte	0x04, 0x36
        /*0052*/ 	.short	(.L_436 - .L_435)
.L_435:
        /*0054*/ 	.word	0x00000008
.L_436:


//--------------------- .nv.info._ZN7cutlass13device_kernelIN5flash19enable_sm80_to_sm89INS1_16FlashAttnBwdSm80INS1_25CollectiveMainloopBwdSm80ILi2ELi1EN4cute5tupleIJNS5_1CILi64EEENS7_ILi96EEENS7_ILi128EEEEEENS_6half_tEfNS_4arch4Sm80ELb0ELb1ELb1ELb0ELb1ELb0ELb0ELb0ELi2ELi2ELi2ELi2ELb1EEENS1_21CollectiveEpilogueBwdISB_SC_SE_Li256ELb0ELb0ELi4EEENS1_19SingleTileSchedulerILb0ELb0ELb0ELi96EEEEEEEEEvNT_6ParamsE --------------------------
	.section	.nv.info._ZN7cutlass13device_kernelIN5flash19enable_sm80_to_sm89INS1_16FlashAttnBwdSm80INS1_25CollectiveMainloopBwdSm80ILi2ELi1EN4cute5tupleIJNS5_1CILi64EEENS7_ILi96EEENS7_ILi128EEEEEENS_6half_tEfNS_4arch4Sm80ELb0ELb1ELb1ELb0ELb1ELb0ELb0ELb0ELi2ELi2ELi2ELi2ELb1EEENS1_21CollectiveEpilogueBwdISB_SC_SE_Li256ELb0ELb0ELi4EEENS1_19SingleTileSchedulerILb0ELb0ELb0ELi96EEEEEEEEEvNT_6ParamsE,"",@"SHT_CUDA_INFO"
	.sectionflags	@""
	.align	4


	//----- nvinfo : EIATTR_CUDA_API_VERSION
	.align		4
        /*0000*/ 	.byte	0x04, 0x37
        /*0002*/ 	.short	(.L_438 - .L_437)
.L_437:
        /*0004*/ 	.word	0x00000082


	//----- nvinfo : EIATTR_KPARAM_INFO
	.align		4
.L_438:
        /*0008*/ 	.byte	0x04, 0x17
        /*000a*/ 	.short	(.L_440 - .L_439)
.L_439:
        /*000c*/ 	.word	0x00000000
        /*0010*/ 	.short	0x0000
        /*0012*/ 	.short	0x0000
        /*0014*/ 	.byte	0x00, 0xf0, 0xc1, 0x09


	//----- nvinfo : EIATTR_SPARSE_MMA_MASK
	.align		4
.L_440:
        /*0018*/ 	.byte	0x03, 0x50
        /*001a*/ 	.short	0x0000


	//----- nvinfo : EIATTR_MAXREG_COUNT
	.align		4
        /*001c*/ 	.byte	0x03, 0x1b
        /*001e*/ 	.short	0x00ff


	//----- nvinfo : EIATTR_MERCURY_ISA_VERSION
	.align		4
        /*0020*/ 	.byte	0x03, 0x5f
        /*0022*/ 	.short	0x0101


	//----- nvinfo : EIATTR_VRC_CTA_INIT_COUNT
	.align		4
        /*0024*/ 	.byte	0x02, 0x4a
	.zero		1
	.zero		1


	//----- nvinfo : EIATTR_EXIT_INSTR_OFFSETS
	.align		4
        /*0028*/ 	.byte	0x04, 0x1c
        /*002a*/ 	.short	(.L_442 - .L_441)


	//   ....[0]....
.L_441:
        /*002c*/ 	.word	0x00000010


	//----- nvinfo : EIATTR_MAX_THREADS
	.align		4
.L_442:
        /*0030*/ 	.byte	0x04, 0x05
        /*0032*/ 	.short	(.L_444 - .L_443)
.L_443:
        /*0034*/ 	.word	0x00000100
        /*0038*/ 	.word	0x00000001
        /*003c*/ 	.word	0x00000001


	//----- nvinfo : EIATTR_CBANK_PARAM_SIZE
	.align		4
.L_444:
        /*0040*/ 	.byte	0x03, 0x19
        /*0042*/ 	.short	0x0270


	//----- nvinfo : EIATTR_PARAM_CBANK
	.align		4
        /*0044*/ 	.byte	0x04, 0x0a
        /*0046*/ 	.short	(.L_446 - .L_445)
	.align		4
.L_445:
        /*0048*/ 	.word	index@(.nv.constant0._ZN7cutlass13device_kernelIN5flash19enable_sm80_to_sm89INS1_16FlashAttnBwdSm80INS1_25CollectiveMainloopBwdSm80ILi2ELi1EN4cute5tupleIJNS5_1CILi64EEENS7_ILi96EEENS7_ILi128EEEEEENS_6half_tEfNS_4arch4Sm80ELb0ELb1ELb1ELb0ELb1ELb0ELb0ELb0ELi2ELi2ELi2ELi2ELb1EEENS1_21CollectiveEpilogueBwdISB_SC_SE_Li256ELb0ELb0ELi4EEENS1_19SingleTileSchedulerILb0ELb0ELb0ELi96EEEEEEEEEvNT_6ParamsE)
        /*004c*/ 	.short	0x0380
        /*004e*/ 	.short	0x0270


	//----- nvinfo : EIATTR_SW_WAR
	.align		4
.L_446:
        /*0050*/ 	.byte	0x04, 0x36
        /*0052*/ 	.short	(.L_448 - .L_447)
.L_447:
        /*0054*/ 	.word	0x00000008
.L_448:


//--------------------- .nv.info._ZN7cutlass13device_kernelIN5flash19enable_sm80_to_sm89INS1_16FlashAttnBwdSm80INS1_25CollectiveMainloopBwdSm80ILi2ELi1EN4cute5tupleIJNS5_1CILi64EEENS7_ILi96EEENS7_ILi128EEEEEENS_6half_tEfNS_4arch4Sm80ELb0ELb1ELb1ELb0ELb0ELb0ELb0ELb0ELi2ELi2ELi2ELi2ELb1EEENS1_24CollectiveEpilogueBwdGQAISB_fSE_Li256ELb0ELb0EEENS1_19SingleTileSchedulerILb0ELb0ELb0ELi96EEEEEEEEEvNT_6ParamsE --------------------------
	.section	.nv.info._ZN7cutlass13device_kernelIN5flash19enable_sm80_to_sm89INS1_16FlashAttnBwdSm80INS1_25CollectiveMainloopBwdSm80ILi2ELi1EN4cute5tupleIJNS5_1CILi64EEENS7_ILi96EEENS7_ILi128EEEEEENS_6half_tEfNS_4arch4Sm80ELb0ELb1ELb1ELb0ELb0ELb0ELb0ELb0ELi2ELi2ELi2ELi2ELb1EEENS1_24CollectiveEpilogueBwdGQAISB_fSE_Li256ELb0ELb0EEENS1_19SingleTileSchedulerILb0ELb0ELb0ELi96EEEEEEEEEvNT_6ParamsE,"",@"SHT_CUDA_INFO"
	.sectionflags	@""
	.align	4


	//----- nvinfo : EIATTR_CUDA_API_VERSION
	.align		4
        /*0000*/ 	.byte	0x04, 0x37
        /*0002*/ 	.short	(.L_450 - .L_449)
.L_449:
        /*0004*/ 	.word	0x00000082


	//----- nvinfo : EIATTR_KPARAM_INFO
	.align		4
.L_450:
        /*0008*/ 	.byte	0x04, 0x17
        /*000a*/ 	.short	(.L_452 - .L_451)
.L_451:
        /*000c*/ 	.word	0x00000000
        /*0010*/ 	.short	0x0000
        /*0012*/ 	.short	0x0000
        /*0014*/ 	.byte	0x00, 0xf0, 0xe1, 0x09


	//----- nvinfo : EIATTR_SPARSE_MMA_MASK
	.align		4
.L_452:
        /*0018*/ 	.byte	0x03, 0x50
        /*001a*/ 	.short	0x0000


	//----- nvinfo : EIATTR_MAXREG_COUNT
	.align		4
        /*001c*/ 	.byte	0x03, 0x1b
        /*001e*/ 	.short	0x00ff


	//----- nvinfo : EIATTR_MERCURY_ISA_VERSION
	.align		4
        /*0020*/ 	.byte	0x03, 0x5f
        /*0022*/ 	.short	0x0101


	//----- nvinfo : EIATTR_VRC_CTA_INIT_COUNT
	.align		4
        /*0024*/ 	.byte	0x02, 0x4a
	.zero		1
	.zero		1


	//----- nvinfo : EIATTR_EXIT_INSTR_OFFSETS
	.align		4
        /*0028*/ 	.byte	0x04, 0x1c
        /*002a*/ 	.short	(.L_454 - .L_453)


	//   ....[0]....
.L_453:
        /*002c*/ 	.word	0x00000010


	//----- nvinfo : EIATTR_MAX_THREADS
	.align		4
.L_454:
        /*0030*/ 	.byte	0x04, 0x05
        /*0032*/ 	.short	(.L_456 - .L_455)
.L_455:
        /*0034*/ 	.word	0x00000100
        /*0038*/ 	.word	0x00000001
        /*003c*/ 	.word	0x00000001


	//----- nvinfo : EIATTR_CBANK_PARAM_SIZE
	.align		4
.L_456:
        /*0040*/ 	.byte	0x03, 0x19
        /*0042*/ 	.short	0x0278


	//----- nvinfo : EIATTR_PARAM_CBANK
	.align		4
        /*0044*/ 	.byte	0x04, 0x0a
        /*0046*/ 	.short	(.L_458 - .L_457)
	.align		4
.L_457:
        /*0048*/ 	.word	index@(.nv.constant0._ZN7cutlass13device_kernelIN5flash19enable_sm80_to_sm89INS1_16FlashAttnBwdSm80INS1_25CollectiveMainloopBwdSm80ILi2ELi1EN4cute5tupleIJNS5_1CILi64EEENS7_ILi96EEENS7_ILi128EEEEEENS_6half_tEfNS_4arch4Sm80ELb0ELb1ELb1ELb0ELb0ELb0ELb0ELb0ELi2ELi2ELi2ELi2ELb1EEENS1_24CollectiveEpilogueBwdGQAISB_fSE_Li256ELb0ELb0EEENS1_19SingleTileSchedulerILb0ELb0ELb0ELi96EEEEEEEEEvNT_6ParamsE)
        /*004c*/ 	.short	0x0380
        /*004e*/ 	.short	0x0278


	//----- nvinfo : EIATTR_SW_WAR
	.align		4
.L_458:
        /*0050*/ 	.byte	0x04, 0x36
        /*0052*/ 	.short	(.L_460 - .L_459)
.L_459:
        /*0054*/ 	.word	0x00000008
.L_460:


//--------------------- .nv.info._ZN7cutlass13device_kernelIN5flash19enable_sm80_to_sm89INS1_16FlashAttnBwdSm80INS1_25CollectiveMainloopBwdSm80ILi2ELi1EN4cute5tupleIJNS5_1CILi64EEENS7_ILi96EEENS7_ILi128EEEEEENS_6half_tEfNS_4arch4Sm80ELb0ELb1ELb1ELb0ELb1ELb0ELb0ELb0ELi2ELi2ELi2ELi2ELb1EEENS1_24CollectiveEpilogueBwdGQAISB_fSE_Li256ELb0ELb1EEENS1_19SingleTileSchedulerILb0ELb0ELb0ELi96EEEEEEEEEvNT_6ParamsE --------------------------
	.section	.nv.info._ZN7cutlass13device_kernelIN5flash19enable_sm80_to_sm89INS1_16FlashAttnBwdSm80INS1_25CollectiveMainloopBwdSm80ILi2ELi1EN4cute5tupleIJNS5_1CILi64EEENS7_ILi96EEENS7_ILi128EEEEEENS_6half_tEfNS_4arch4Sm80ELb0ELb1ELb1ELb0ELb1ELb0ELb0ELb0ELi2ELi2ELi2ELi2ELb1EEENS1_24CollectiveEpilogueBwdGQAISB_fSE_Li256ELb0ELb1EEENS1_19SingleTileSchedulerILb0ELb0ELb0ELi96EEEEEEEEEvNT_6ParamsE,"",@"SHT_CUDA_INFO"
	.sectionflags	@""
	.align	4


	//----- nvinfo : EIATTR_CUDA_API_VERSION
	.align		4
        /*0000*/ 	.byte	0x04, 0x37
        /*0002*/ 	.short	(.L_462 - .L_461)
.L_461:
        /*0004*/ 	.word	0x00000082


	//----- nvinfo : EIATTR_KPARAM_INFO
	.align		4
.L_462:
        /*0008*/ 	.byte	0x04, 0x17
        /*000a*/ 	.short	(.L_464 - .L_463)
.L_463:
        /*000c*/ 	.word	0x00000000
        /*0010*/ 	.short	0x0000
        /*0012*/ 	.short	0x0000
        /*0014*/ 	.byte	0x00, 0xf0, 0xe1, 0x09


	//----- nvinfo : EIATTR_SPARSE_MMA_MASK
	.align		4
.L_464:
        /*0018*/ 	.byte	0x03, 0x50
        /*001a*/ 	.short	0x0000


	//----- nvinfo : EIATTR_MAXREG_COUNT
	.align		4
        /*001c*/ 	.byte	0x03, 0x1b
        /*001e*/ 	.short	0x00ff


	//----- nvinfo : EIATTR_MERCURY_ISA_VERSION
	.align		4
        /*0020*/ 	.byte	0x03, 0x5f
        /*0022*/ 	.short	0x0101


	//----- nvinfo : EIATTR_VRC_CTA_INIT_COUNT
	.align		4
        /*0024*/ 	.byte	0x02, 0x4a
	.zero		1
	.zero		1


	//----- nvinfo : EIATTR_EXIT_INSTR_OFFSETS
	.align		4
        /*0028*/ 	.byte	0x04, 0x1c
        /*002a*/ 	.short	(.L_466 - .L_465)


	//   ....[0]....
.L_465:
        /*002c*/ 	.word	0x00000010


	//----- nvinfo : EIATTR_MAX_THREADS
	.align		4
.L_466:
        /*0030*/ 	.byte	0x04, 0x05
        /*0032*/ 	.short	(.L_468 - .L_467)
.L_467:
        /*0034*/ 	.word	0x00000100
        /*0038*/ 	.word	0x00000001
        /*003c*/ 	.word	0x00000001


	//----- nvinfo : EIATTR_CBANK_PARAM_SIZE
	.align		4
.L_468:
        /*0040*/ 	.byte	0x03, 0x19
        /*0042*/ 	.short	0x0278


	//----- nvinfo : EIATTR_PARAM_CBANK
	.align		4
        /*0044*/ 	.byte	0x04, 0x0a
        /*0046*/ 	.short	(.L_470 - .L_469)
	.align		4
.L_469:
        /*0048*/ 	.word	index@(.nv.constant0._ZN7cutlass13device_kernelIN5flash19enable_sm80_to_sm89INS1_16FlashAttnBwdSm80INS1_25CollectiveMainloopBwdSm80ILi2ELi1EN4cute5tupleIJNS5_1CILi64EEENS7_ILi96EEENS7_ILi128EEEEEENS_6half_tEfNS_4arch4Sm80ELb0ELb1ELb1ELb0ELb1ELb0ELb0ELb0ELi2ELi2ELi2ELi2ELb1EEENS1_24CollectiveEpilogueBwdGQAISB_fSE_Li256ELb0ELb1EEENS1_19SingleTileSchedulerILb0ELb0ELb0ELi96EEEEEEEEEvNT_6ParamsE)
        /*004c*/ 	.short	0x0380
        /*004e*/ 	.short	0x0278


	//----- nvinfo : EIATTR_SW_WAR
	.align		4
.L_470:
        /*0050*/ 	.byte	0x04, 0x36
        /*0052*/ 	.short	(.L_472 - .L_471)
.L_471:
        /*0054*/ 	.word	0x00000008
.L_472:


//--------------------- .nv.info._ZN7cutlass13device_kernelIN5flash19enable_sm80_to_sm89INS1_16FlashAttnBwdSm80INS1_25CollectiveMainloopBwdSm80ILi2ELi1EN4cute5tupleIJNS5_1CILi64EEENS7_ILi96EEENS7_ILi128EEEEEENS_6half_tEfNS_4arch4Sm80ELb0ELb1ELb1ELb1ELb0ELb0ELb0ELb0ELi2ELi2ELi2ELi2ELb1EEENS1_21CollectiveEpilogueBwdISB_SC_SE_Li256ELb1ELb0ELi4EEENS1_19SingleTileSchedulerILb1ELb0ELb0ELi96EEEEEEEEEvNT_6ParamsE --------------------------
	.section	.nv.info._ZN7cutlass13device_kernelIN5flash19enable_sm80_to_sm89INS1_16FlashAttnBwdSm80INS1_25CollectiveMainloopBwdSm80ILi2ELi1EN4cute5tupleIJNS5_1CILi64EEENS7_ILi96EEENS7_ILi128EEEEEENS_6half_tEfNS_4arch4Sm80ELb0ELb1ELb1ELb1ELb0ELb0ELb0ELb0ELi2ELi2ELi2ELi2ELb1EEENS1_21CollectiveEpilogueBwdISB_SC_SE_Li256ELb1ELb0ELi4EEENS1_19SingleTileSchedulerILb1ELb0ELb0ELi96EEEEEEEEEvNT_6ParamsE,"",@"SHT_CUDA_INFO"
	.sectionflags	@""
	.align	4


	//----- nvinfo : EIATTR_CUDA_API_VERSION
	.align		4
        /*0000*/ 	.byte	0x04, 0x37
        /*0002*/ 	.short	(.L_474 - .L_473)
.L_473:
        /*0004*/ 	.word	0x00000082


	//----- nvinfo : EIATTR_KPARAM_INFO
	.align		4
.L_474:
        /*0008*/ 	.byte	0x04, 0x17
        /*000a*/ 	.short	(.L_476 - .L_475)
.L_475:
        /*000c*/ 	.word	0x00000000
        /*0010*/ 	.short	0x0000
        /*0012*/ 	.short	0x0000
        /*0014*/ 	.byte	0x00, 0xf0, 0xc1, 0x09


	//----- nvinfo : EIATTR_SPARSE_MMA_MASK
	.align		4
.L_476:
        /*0018*/ 	.byte	0x03, 0x50
        /*001a*/ 	.short	0x0000


	//----- nvinfo : EIATTR_MAXREG_COUNT
	.align		4
        /*001c*/ 	.byte	0x03, 0x1b
        /*001e*/ 	.short	0x00ff


	//----- nvinfo : EIATTR_MERCURY_ISA_VERSION
	.align		4
        /*0020*/ 	.byte	0x03, 0x5f
        /*0022*/ 	.short	0x0101


	//----- nvinfo : EIATTR_VRC_CTA_INIT_COUNT
	.align		4
        /*0024*/ 	.byte	0x02, 0x4a
	.zero		1
	.zero		1


	//----- nvinfo : EIATTR_EXIT_INSTR_OFFSETS
	.align		4
        /*0028*/ 	.byte	0x04, 0x1c
        /*002a*/ 	.short	(.L_478 - .L_477)


	//   ....[0]....
.L_477:
        /*002c*/ 	.word	0x00000010


	//----- nvinfo : EIATTR_MAX_THREADS
	.align		4
.L_478:
        /*0030*/ 	.byte	0x04, 0x05
        /*0032*/ 	.short	(.L_480 - .L_479)
.L_479:
        /*0034*/ 	.word	0x00000100
        /*0038*/ 	.word	0x00000001
        /*003c*/ 	.word	0x00000001


	//----- nvinfo : EIATTR_CBANK_PARAM_SIZE
	.align		4
.L_480:
        /*0040*/ 	.byte	0x03, 0x19
        /*0042*/ 	.short	0x0270


	//----- nvinfo : EIATTR_PARAM_CBANK
	.align		4
        /*0044*/ 	.byte	0x04, 0x0a
        /*0046*/ 	.short	(.L_482 - .L_481)
	.align		4
.L_481:
        /*0048*/ 	.word	index@(.nv.constant0._ZN7cutlass13device_kernelIN5flash19enable_sm80_to_sm89INS1_16FlashAttnBwdSm80INS1_25CollectiveMainloopBwdSm80ILi2ELi1EN4cute5tupleIJNS5_1CILi64EEENS7_ILi96EEENS7_ILi128EEEEEENS_6half_tEfNS_4arch4Sm80ELb0ELb1ELb1ELb1ELb0ELb0ELb0ELb0ELi2ELi2ELi2ELi2ELb1EEENS1_21CollectiveEpilogueBwdISB_SC_SE_Li256ELb1ELb0ELi4EEENS1_19SingleTileSchedulerILb1ELb0ELb0ELi96EEEEEEEEEvNT_6ParamsE)
        /*004c*/ 	.short	0x0380
        /*004e*/ 	.short	0x0270


	//----- nvinfo : EIATTR_SW_WAR
	.align		4
.L_482:
        /*0050*/ 	.byte	0x04, 0x36
        /*0052*/ 	.short	(.L_484 - .L_483)
.L_483:
        /*0054*/ 	.word	0x00000008
.L_484:


//--------------------- .nv.info._ZN7cutlass13device_kernelIN5flash19enable_sm80_to_sm89INS1_16FlashAttnBwdSm80INS1_25CollectiveMainloopBwdSm80ILi2ELi1EN4cute5tupleIJNS5_1CILi64EEENS7_ILi96EEENS7_ILi128EEEEEENS_6half_tEfNS_4arch4Sm80ELb0ELb1ELb1ELb1ELb1ELb0ELb0ELb0ELi2ELi2ELi2ELi2ELb1EEENS1_21CollectiveEpilogueBwdISB_SC_SE_Li256ELb1ELb0ELi4EEENS1_19SingleTileSchedulerILb1ELb0ELb0ELi96EEEEEEEEEvNT_6ParamsE --------------------------
	.section	.nv.info._ZN7cutlass13device_kernelIN5flash19enable_sm80_to_sm89INS1_16FlashAttnBwdSm80INS1_25CollectiveMainloopBwdSm80ILi2ELi1EN4cute5tupleIJNS5_1CILi64EEENS7_ILi96EEENS7_ILi128EEEEEENS_6half_tEfNS_4arch4Sm80ELb0ELb1ELb1ELb1ELb1ELb0ELb0ELb0ELi2ELi2ELi2ELi2ELb1EEENS1_21CollectiveEpilogueBwdISB_SC_SE_Li256ELb1ELb0ELi4EEENS1_19SingleTileSchedulerILb1ELb0ELb0ELi96EEEEEEEEEvNT_6ParamsE,"",@"SHT_CUDA_INFO"
	.sectionflags	@""
	.align	4


	//----- nvinfo : EIATTR_CUDA_API_VERSION
	.align		4
        /*0000*/ 	.byte	0x04, 0x37
        /*0002*/ 	.short	(.L_486 - .L_485)
.L_485:
        /*0004*/ 	.word	0x00000082


	//----- nvinfo : EIATTR_KPARAM_INFO
	.align		4
.L_486:
        /*0008*/ 	.byte	0x04, 0x17
        /*000a*/ 	.short	(.L_488 - .L_487)
.L_487:
        /*000c*/ 	.word	0x00000000
        /*0010*/ 	.short	0x0000
        /*0012*/ 	.short	0x0000
        /*0014*/ 	.byte	0x00, 0xf0, 0xc1, 0x09


	//----- nvinfo : EIATTR_SPARSE_MMA_MASK
	.align		4
.L_488:
        /*0018*/ 	.byte	0x03, 0x50
        /*001a*/ 	.short	0x0000


	//----- nvinfo : EIATTR_MAXREG_COUNT
	.align		4
        /*001c*/ 	.byte	0x03, 0x1b
        /*001e*/ 	.short	0x00ff


	//----- nvinfo : EIATTR_MERCURY_ISA_VERSION
	.align		4
        /*0020*/ 	.byte	0x03, 0x5f
        /*0022*/ 	.short	0x0101


	//----- nvinfo : EIATTR_VRC_CTA_INIT_COUNT
	.align		4
        /*0024*/ 	.byte	0x02, 0x4a
	.zero		1
	.zero		1


	//----- nvinfo : EIATTR_EXIT_INSTR_OFFSETS
	.align		4
        /*0028*/ 	.byte	0x04, 0x1c
        /*002a*/ 	.short	(.L_490 - .L_489)


	//   ....[0]....
.L_489:
        /*002c*/ 	.word	0x00000010


	//----- nvinfo : EIATTR_MAX_THREADS
	.align		4
.L_490:
        /*0030*/ 	.byte	0x04, 0x05
        /*0032*/ 	.short	(.L_492 - .L_491)
.L_491:
        /*0034*/ 	.word	0x00000100
        /*0038*/ 	.word	0x00000001
        /*003c*/ 	.word	0x00000001


	//----- nvinfo : EIATTR_CBANK_PARAM_SIZE
	.align		4
.L_492:
        /*0040*/ 	.byte	0x03, 0x19
        /*0042*/ 	.short	0x0270


	//----- nvinfo : EIATTR_PARAM_CBANK
	.align		4
        /*0044*/ 	.byte	0x04, 0x0a
        /*0046*/ 	.short	(.L_494 - .L_493)
	.align		4
.L_493:
        /*0048*/ 	.word	index@(.nv.constant0._ZN7cutlass13device_kernelIN5flash19enable_sm80_to_sm89INS1_16FlashAttnBwdSm80INS1_25CollectiveMainloopBwdSm80ILi2ELi1EN4cute5tupleIJNS5_1CILi64EEENS7_ILi96EEENS7_ILi128EEEEEENS_6half_tEfNS_4arch4Sm80ELb0ELb1ELb1ELb1ELb1ELb0ELb0ELb0ELi2ELi2ELi2ELi2ELb1EEENS1_21CollectiveEpilogueBwdISB_SC_SE_Li256ELb1ELb0ELi4EEENS1_19SingleTileSchedulerILb1ELb0ELb0ELi96EEEEEEEEEvNT_6ParamsE)
        /*004c*/ 	.short	0x0380
        /*004e*/ 	.short	0x0270


	//----- nvinfo : EIATTR_SW_WAR
	.align		4
.L_494:
        /*0050*/ 	.byte	0x04, 0x36
        /*0052*/ 	.short	(.L_496 - .L_495)
.L_495:
        /*0054*/ 	.word	0x00000008
.L_496:


//--------------------- .nv.info._ZN7cutlass13device_kernelIN5flash19enable_sm80_to_sm89INS1_16FlashAttnBwdSm80INS1_25CollectiveMainloopBwdSm80ILi2ELi1EN4cute5tupleIJNS5_1CILi64EEENS7_ILi96EEENS7_ILi128EEEEEENS_6half_tEfNS_4arch4Sm80ELb0ELb1ELb1ELb1ELb0ELb0ELb0ELb0ELi2ELi2ELi2ELi2ELb1EEENS1_24CollectiveEpilogueBwdGQAISB_fSE_Li256ELb1ELb0EEENS1_19SingleTileSchedulerILb1ELb0ELb0ELi96EEEEEEEEEvNT_6ParamsE --------------------------
	.section	.nv.info._ZN7cutlass13device_kernelIN5flash19enable_sm80_to_sm89INS1_16FlashAttnBwdSm80INS1_25CollectiveMainloopBwdSm80ILi2ELi1EN4cute5tupleIJNS5_1CILi64EEENS7_ILi96EEENS7_ILi128EEEEEENS_6half_tEfNS_4arch4Sm80ELb0ELb1ELb1ELb1ELb0ELb0ELb0ELb0ELi2ELi2ELi2ELi2ELb1EEENS1_24CollectiveEpilogueBwdGQAISB_fSE_Li256ELb1ELb0EEENS1_19SingleTileSchedulerILb1ELb0ELb0ELi96EEEEEEEEEvNT_6ParamsE,"",@"SHT_CUDA_INFO"
	.sectionflags	@""
	.align	4


	//----- nvinfo : EIATTR_CUDA_API_VERSION
	.align		4
        /*0000*/ 	.byte	0x04, 0x37
        /*0002*/ 	.short	(.L_498 - .L_497)
.L_497:
        /*0004*/ 	.word	0x00000082


	//----- nvinfo : EIATTR_KPARAM_INFO
	.align		4
.L_498:
        /*0008*/ 	.byte	0x04, 0x17
        /*000a*/ 	.short	(.L_500 - .L_499)
.L_499:
        /*000c*/ 	.word	0x00000000
        /*0010*/ 	.short	0x0000
        /*0012*/ 	.short	0x0000
        /*0014*/ 	.byte	0x00, 0xf0, 0xe1, 0x09


	//----- nvinfo : EIATTR_SPARSE_MMA_MASK
	.align		4
.L_500:
        /*0018*/ 	.byte	0x03, 0x50
        /*001a*/ 	.short	0x0000


	//----- nvinfo : EIATTR_MAXREG_COUNT
	.align		4
        /*001c*/ 	.byte	0x03, 0x1b
        /*001e*/ 	.short	0x00ff


	//----- nvinfo : EIATTR_MERCURY_ISA_VERSION
	.align		4
        /*0020*/ 	.byte	0x03, 0x5f
        /*0022*/ 	.short	0x0101


	//----- nvinfo : EIATTR_VRC_CTA_INIT_COUNT
	.align		4
        /*0024*/ 	.byte	0x02, 0x4a
	.zero		1
	.zero		1


	//----- nvinfo : EIATTR_EXIT_INSTR_OFFSETS
	.align		4
        /*0028*/ 	.byte	0x04, 0x1c
        /*002a*/ 	.short	(.L_502 - .L_501)


	//   ....[0]....
.L_501:
        /*002c*/ 	.word	0x00000010


	//----- nvinfo : EIATTR_MAX_THREADS
	.align		4
.L_502:
        /*0030*/ 	.byte	0x04, 0x05
        /*0032*/ 	.short	(.L_504 - .L_503)
.L_503:
        /*0034*/ 	.word	0x00000100
        /*0038*/ 	.word	0x00000001
        /*003c*/ 	.word	0x00000001


	//----- nvinfo : EIATTR_CBANK_PARAM_SIZE
	.align		4
.L_504:
        /*0040*/ 	.byte	0x03, 0x19
        /*0042*/ 	.short	0x0278


	//----- nvinfo : EIATTR_PARAM_CBANK
	.align		4
        /*0044*/ 	.byte	0x04, 0x0a
        /*0046*/ 	.short	(.L_506 - .L_505)
	.align		4
.L_505:
        /*0048*/ 	.word	index@(.nv.constant0._ZN7cutlass13device_kernelIN5flash19enable_sm80_to_sm89INS1_16FlashAttnBwdSm80INS1_25CollectiveMainloopBwdSm80ILi2ELi1EN4cute5tupleIJNS5_1CILi64EEENS7_ILi96EEENS7_ILi128EEEEEENS_6half_tEfNS_4arch4Sm80ELb0ELb1ELb1ELb1ELb0ELb0ELb0ELb0ELi2ELi2ELi2ELi2ELb1EEENS1_24CollectiveEpilogueBwdGQAISB_fSE_Li256ELb1ELb0EEENS1_19SingleTileSchedulerILb1ELb0ELb0ELi96EEEEEEEEEvNT_6ParamsE)
        /*004c*/ 	.short	0x0380
        /*004e*/ 	.short	0x0278


	//----- nvinfo : EIATTR_SW_WAR
	.align		4
.L_506:
        /*0050*/ 	.byte	0x04, 0x36
        /*0052*/ 	.short	(.L_508 - .L_507)
.L_507:
        /*0054*/ 	.word	0x00000008
.L_508:


//--------------------- .nv.info._ZN7cutlass13device_kernelIN5flash19enable_sm80_to_sm89INS1_16FlashAttnBwdSm80INS1_25CollectiveMainloopBwdSm80ILi2ELi1EN4cute5tupleIJNS5_1CILi64EEENS7_ILi96EEENS7_ILi128EEEEEENS_6half_tEfNS_4arch4Sm80ELb0ELb1ELb1ELb1ELb1ELb0ELb0ELb0ELi2ELi2ELi2ELi2ELb1EEENS1_24CollectiveEpilogueBwdGQAISB_fSE_Li256ELb1ELb1EEENS1_19SingleTileSchedulerILb1ELb0ELb0ELi96EEEEEEEEEvNT_6ParamsE --------------------------
	.section	.nv.info._ZN7cutlass13device_kernelIN5flash19enable_sm80_to_sm89INS1_16FlashAttnBwdSm80INS1_25CollectiveMainloopBwdSm80ILi2ELi1EN4cute5tupleIJNS5_1CILi64EEENS7_ILi96EEENS7_ILi128EEEEEENS_6half_tEfNS_4arch4Sm80ELb0ELb1ELb1ELb1ELb1ELb0ELb0ELb0ELi2ELi2ELi2ELi2ELb1EEENS1_24CollectiveEpilogueBwdGQAISB_fSE_Li256ELb1ELb1EEENS1_19SingleTileSchedulerILb1ELb0ELb0ELi96EEEEEEEEEvNT_6ParamsE,"",@"SHT_CUDA_INFO"
	.sectionflags	@""
	.align	4


	//----- nvinfo : EIATTR_CUDA_API_VERSION
	.align		4
        /*0000*/ 	.byte	0x04, 0x37
        /*0002*/ 	.short	(.L_510 - .L_509)
.L_509:
        /*0004*/ 	.word	0x00000082


	//----- nvinfo : EIATTR_KPARAM_INFO
	.align		4
.L_510:
        /*0008*/ 	.byte	0x04, 0x17
        /*000a*/ 	.short	(.L_512 - .L_511)
.L_511:
        /*000c*/ 	.word	0x00000000
        /*0010*/ 	.short	0x0000
        /*0012*/ 	.short	0x0000
        /*0014*/ 	.byte	0x00, 0xf0, 0xe1, 0x09


	//----- nvinfo : EIATTR_SPARSE_MMA_MASK
	.align		4
.L_512:
        /*0018*/ 	.byte	0x03, 0x50
        /*001a*/ 	.short	0x0000


	//----- nvinfo : EIATTR_MAXREG_COUNT
	.align		4
        /*001c*/ 	.byte	0x03, 0x1b
        /*001e*/ 	.short	0x00ff


	//----- nvinfo : EIATTR_MERCURY_ISA_VERSION
	.align		4
        /*0020*/ 	.byte	0x03, 0x5f
        /*0022*/ 	.short	0x0101


	//----- nvinfo : EIATTR_VRC_CTA_INIT_COUNT
	.align		4
        /*0024*/ 	.byte	0x02, 0x4a
	.zero		1
	.zero		1


	//----- nvinfo : EIATTR_EXIT_INSTR_OFFSETS
	.align		4
        /*0028*/ 	.byte	0x04, 0x1c
        /*002a*/ 	.short	(.L_514 - .L_513)


	//   ....[0]....
.L_513:
        /*002c*/ 	.word	0x00000010


	//----- nvinfo : EIATTR_MAX_THREADS
	.align		4
.L_514:
        /*0030*/ 	.byte	0x04, 0x05
        /*0032*/ 	.short	(.L_516 - .L_515)
.L_515:
        /*0034*/ 	.word	0x00000100
        /*0038*/ 	.word	0x00000001
        /*003c*/ 	.word	0x00000001


	//----- nvinfo : EIATTR_CBANK_PARAM_SIZE
	.align		4
.L_516:
        /*0040*/ 	.byte	0x03, 0x19
        /*0042*/ 	.short	0x0278


	//----- nvinfo : EIATTR_PARAM_CBANK
	.align		4
        /*0044*/ 	.byte	0x04, 0x0a
        /*0046*/ 	.short	(.L_518 - .L_517)
	.align		4
.L_517:
        /*0048*/ 	.word	index@(.nv.constant0._ZN7cutlass13device_kernelIN5flash19enable_sm80_to_sm89INS1_16FlashAttnBwdSm80INS1_25CollectiveMainloopBwdSm80ILi2ELi1EN4cute5tupleIJNS5_1CILi64EEENS7_ILi96EEENS7_ILi128EEEEEENS_6half_tEfNS_4arch4Sm80ELb0ELb1ELb1ELb1ELb1ELb0ELb0ELb0ELi2ELi2ELi2ELi2ELb1EEENS1_24CollectiveEpilogueBwdGQAISB_fSE_Li256ELb1ELb1EEENS1_19SingleTileSchedulerILb1ELb0ELb0ELi96EEEEEEEEEvNT_6ParamsE)
        /*004c*/ 	.short	0x0380
        /*004e*/ 	.short	0x0278


	//----- nvinfo : EIATTR_SW_WAR
	.align		4
.L_518:
        /*0050*/ 	.byte	0x04, 0x36
        /*0052*/ 	.short	(.L_520 - .L_519)
.L_519:
        /*0054*/ 	.word	0x00000008
.L_520:


//--------------------- .nv.info._ZN7cutlass13device_kernelIN5flash19enable_sm80_to_sm89INS1_16FlashAttnBwdSm80INS1_25CollectiveMainloopBwdSm80ILi2ELi1EN4cute5tupleIJNS5_1CILi64EEENS7_ILi96EEENS7_ILi128EEEEEENS_6half_tEfNS_4arch4Sm80ELb1ELb0ELb1ELb0ELb0ELb0ELb0ELb0ELi2ELi2ELi2ELi2ELb1EEENS1_21CollectiveEpilogueBwdISB_SC_SE_Li256ELb0ELb0ELi4EEENS1_25SingleTileBwdLPTSchedulerILb0ELi96ELb0EEEEEEEEEvNT_6ParamsE --------------------------
	.section	.nv.info._ZN7cutlass13device_kernelIN5flash19enable_sm80_to_sm89INS1_16FlashAttnBwdSm80INS1_25CollectiveMainloopBwdSm80ILi2ELi1EN4cute5tupleIJNS5_1CILi64EEENS7_ILi96EEENS7_ILi128EEEEEENS_6half_tEfNS_4arch4Sm80ELb1ELb0ELb1ELb0ELb0ELb0ELb0ELb0ELi2ELi2ELi2ELi2ELb1EEENS1_21CollectiveEpilogueBwdISB_SC_SE_Li256ELb0ELb0ELi4EEENS1_25SingleTileBwdLPTSchedulerILb0ELi96ELb0EEEEEEEEEvNT_6ParamsE,"",@"SHT_CUDA_INFO"
	.sectionflags	@""
	.align	4


	//----- nvinfo : EIATTR_CUDA_API_VERSION
	.align		4
        /*0000*/ 	.byte	0x04, 0x37
        /*0002*/ 	.short	(.L_522 - .L_521)
.L_521:
        /*0004*/ 	.word	0x00000082


	//----- nvinfo : EIATTR_KPARAM_INFO
	.align		4
.L_522:
        /*0008*/ 	.byte	0x04, 0x17
        /*000a*/ 	.short	(.L_524 - .L_523)
.L_523:
        /*000c*/ 	.word	0x00000000
        /*0010*/ 	.short	0x0000
        /*0012*/ 	.short	0x0000
        /*0014*/ 	.byte	0x00, 0xf0, 0x21, 0x0a


	//----- nvinfo : EIATTR_SPARSE_MMA_MASK
	.align		4
.L_524:
        /*0018*/ 	.byte	0x03, 0x50
        /*001a*/ 	.short	0x0000


	//----- nvinfo : EIATTR_MAXREG_COUNT
	.align		4
        /*001c*/ 	.byte	0x03, 0x1b
        /*001e*/ 	.short	0x00ff


	//----- nvinfo : EIATTR_MERCURY_ISA_VERSION
	.align		4
        /*0020*/ 	.byte	0x03, 0x5f
        /*0022*/ 	.short	0x0101


	//----- nvinfo : EIATTR_VRC_CTA_INIT_COUNT
	.align		4
        /*0024*/ 	.byte	0x02, 0x4a
	.zero		1
	.zero		1


	//----- nvinfo : EIATTR_EXIT_INSTR_OFFSETS
	.align		4
        /*0028*/ 	.byte	0x04, 0x1c
        /*002a*/ 	.short	(.L_526 - .L_525)


	//   ....[0]....
.L_525:
        /*002c*/ 	.word	0x00000010


	//----- nvinfo : EIATTR_MAX_THREADS
	.align		4
.L_526:
        /*0030*/ 	.byte	0x04, 0x05
        /*0032*/ 	.short	(.L_528 - .L_527)
.L_527:
        /*0034*/ 	.word	0x00000100
        /*0038*/ 	.word	0x00000001
        /*003c*/ 	.word	0x00000001


	//----- nvinfo : EIATTR_CBANK_PARAM_SIZE
	.align		4
.L_528:
        /*0040*/ 	.byte	0x03, 0x19
        /*0042*/ 	.short	0x0288


	//----- nvinfo : EIATTR_PARAM_CBANK
	.align		4
        /*0044*/ 	.byte	0x04, 0x0a
        /*0046*/ 	.short	(.L_530 - .L_529)
	.align		4
.L_529:
        /*0048*/ 	.word	index@(.nv.constant0._ZN7cutlass13device_kernelIN5flash19enable_sm80_to_sm89INS1_16FlashAttnBwdSm80INS1_25CollectiveMainloopBwdSm80ILi2ELi1EN4cute5tupleIJNS5_1CILi64EEENS7_ILi96EEENS7_ILi128EEEEEENS_6half_tEfNS_4arch4Sm80ELb1ELb0ELb1ELb0ELb0ELb0ELb0ELb0ELi2ELi2ELi2ELi2ELb1EEENS1_21CollectiveEpilogueBwdISB_SC_SE_Li256ELb0ELb0ELi4EEENS1_25SingleTileBwdLPTSchedulerILb0ELi96ELb0EEEEEEEEEvNT_6ParamsE)
        /*004c*/ 	.short	0x0380
        /*004e*/ 	.short	0x0288


	//----- nvinfo : EIATTR_SW_WAR
	.align		4
.L_530:
        /*0050*/ 	.byte	0x04, 0x36
        /*0052*/ 	.short	(.L_532 - .L_531)
.L_531:
        /*0054*/ 	.word	0x00000008
.L_532:


//--------------------- .nv.info._ZN7cutlass13device_kernelIN5flash19enable_sm80_to_sm89INS1_16FlashAttnBwdSm80INS1_25CollectiveMainloopBwdSm80ILi2ELi1EN4cute5tupleIJNS5_1CILi64EEENS7_ILi96EEENS7_ILi128EEEEEENS_6half_tEfNS_4arch4Sm80ELb1ELb0ELb1ELb0ELb1ELb0ELb0ELb0ELi2ELi2ELi2ELi2ELb1EEENS1_21CollectiveEpilogueBwdISB_SC_SE_Li256ELb0ELb0ELi4EEENS1_25SingleTileBwdLPTSchedulerILb0ELi96ELb1EEEEEEEEEvNT_6ParamsE --------------------------
	.section	.nv.info._ZN7cutlass13device_kernelIN5flash19enable_sm80_to_sm89INS1_16FlashAttnBwdSm80INS1_25CollectiveMainloopBwdSm80ILi2ELi1EN4cute5tupleIJNS5_1CILi64EEENS7_ILi96EEENS7_ILi128EEEEEENS_6half_tEfNS_4arch4Sm80ELb1ELb0ELb1ELb0ELb1ELb0ELb0ELb0ELi2ELi2ELi2ELi2ELb1EEENS1_21CollectiveEpilogueBwdISB_SC_SE_Li256ELb0ELb0ELi4EEENS1_25SingleTileBwdLPTSchedulerILb0ELi96ELb1EEEEEEEEEvNT_6ParamsE,"",@"SHT_CUDA_INFO"
	.sectionflags	@""
	.align	4


	//----- nvinfo : EIATTR_CUDA_API_VERSION
	.align		4
        /*0000*/ 	.byte	0x04, 0x37
        /*0002*/ 	.short	(.L_534 - .L_533)
.L_533:
        /*0004*/ 	.word	0x00000082


	//----- nvinfo : EIATTR_KPARAM_INFO
	.align		4
.L_534:
        /*0008*/ 	.byte	0x04, 0x17
        /*000a*/ 	.short	(.L_536 - .L_535)
.L_535:
        /*000c*/ 	.word	0x00000000
        /*0010*/ 	.short	0x0000
        /*0012*/ 	.short	0x0000
        /*0014*/ 	.byte	0x00, 0xf0, 0x21, 0x0a


	//----- nvinfo : EIATTR_SPARSE_MMA_MASK
	.align		4
.L_536:
        /*0018*/ 	.byte	0x03, 0x50
        /*001a*/ 	.short	0x0000


	//----- nvinfo : EIATTR_MAXREG_COUNT
	.align		4
        /*001c*/ 	.byte	0x03, 0x1b
        /*001e*/ 	.short	0x00ff


	//----- nvinfo : EIATTR_MERCURY_ISA_VERSION
	.align		4
        /*0020*/ 	.byte	0x03, 0x5f
        /*0022*/ 	.short	0x0101


	//----- nvinfo : EIATTR_VRC_CTA_INIT_COUNT
	.align		4
        /*0024*/ 	.byte	0x02, 0x4a
	.zero		1
	.zero		1


	//----- nvinfo : EIATTR_EXIT_INSTR_OFFSETS
	.align		4
        /*0028*/ 	.byte	0x04, 0x1c
        /*002a*/ 	.short	(.L_538 - .L_537)


	//   ....[0]....
.L_537:
        /*002c*/ 	.word	0x00000010


	//----- nvinfo : EIATTR_MAX_THREADS
	.align		4
.L_538:
        /*0030*/ 	.byte	0x04, 0x05
        /*0032*/ 	.short	(.L_540 - .L_539)
.L_539:
        /*0034*/ 	.word	0x00000100
        /*0038*/ 	.word	0x00000001
        /*003c*/ 	.word	0x00000001


	//----- nvinfo : EIATTR_CBANK_PARAM_SIZE
	.align		4
.L_540:
        /*0040*/ 	.byte	0x03, 0x19
        /*0042*/ 	.short	0x0288


	//----- nvinfo : EIATTR_PARAM_CBANK
	.align		4
        /*0044*/ 	.byte	0x04, 0x0a
        /*0046*/ 	.short	(.L_542 - .L_541)
	.align		4
.L_541:
        /*0048*/ 	.word	index@(.nv.constant0._ZN7cutlass13device_kernelIN5flash19enable_sm80_to_sm89INS1_16FlashAttnBwdSm80INS1_25CollectiveMainloopBwdSm80ILi2ELi1EN4cute5tupleIJNS5_1CILi64EEENS7_ILi96EEENS7_ILi128EEEEEENS_6half_tEfNS_4arch4Sm80ELb1ELb0ELb1ELb0ELb1ELb0ELb0ELb0ELi2ELi2ELi2ELi2ELb1EEENS1_21CollectiveEpilogueBwdISB_SC_SE_Li256ELb0ELb0ELi4EEENS1_25SingleTileBwdLPTSchedulerILb0ELi96ELb1EEEEEEEEEvNT_6ParamsE)
        /*004c*/ 	.short	0x0380
        /*004e*/ 	.short	0x0288


	//----- nvinfo : EIATTR_SW_WAR
	.align		4
.L_542:
        /*0050*/ 	.byte	0x04, 0x36
        /*0052*/ 	.short	(.L_544 - .L_543)
.L_543:
        /*0054*/ 	.word	0x00000008
.L_544:


//--------------------- .nv.info._ZN7cutlass13device_kernelIN5flash19enable_sm80_to_sm89INS1_16FlashAttnBwdSm80INS1_25CollectiveMainloopBwdSm80ILi2ELi1EN4cute5tupleIJNS5_1CILi64EEENS7_ILi96EEENS7_ILi128EEEEEENS_6half_tEfNS_4arch4Sm80ELb1ELb0ELb1ELb0ELb0ELb0ELb0ELb0ELi2ELi2ELi2ELi2ELb1EEENS1_24CollectiveEpilogueBwdGQAISB_fSE_Li256ELb0ELb0EEENS1_25SingleTileBwdLPTSchedulerILb0ELi96ELb0EEEEEEEEEvNT_6ParamsE --------------------------
	.section	.nv.info._ZN7cutlass13device_kernelIN5flash19enable_sm80_to_sm89INS1_16FlashAttnBwdSm80INS1_25CollectiveMainloopBwdSm80ILi2ELi1EN4cute5tupleIJNS5_1CILi64EEENS7_ILi96EEENS7_ILi128EEEEEENS_6half_tEfNS_4arch4Sm80ELb1ELb0ELb1ELb0ELb0ELb0ELb0ELb0ELi2ELi2ELi2ELi2ELb1EEENS1_24CollectiveEpilogueBwdGQAISB_fSE_Li256ELb0ELb0EEENS1_25SingleTileBwdLPTSchedulerILb0ELi96ELb0EEEEEEEEEvNT_6ParamsE,"",@"SHT_CUDA_INFO"
	.sectionflags	@""
	.align	4


	//----- nvinfo : EIATTR_CUDA_API_VERSION
	.align		4
        /*0000*/ 	.byte	0x04, 0x37
        /*0002*/ 	.short	(.L_546 - .L_545)
.L_545:
        /*0004*/ 	.word	0x00000082


	//----- nvinfo : EIATTR_KPARAM_INFO
	.align		4
.L_546:
        /*0008*/ 	.byte	0x04, 0x17
        /*000a*/ 	.short	(.L_548 - .L_547)
.L_547:
        /*000c*/ 	.word	0x00000000
        /*0010*/ 	.short	0x0000
        /*0012*/ 	.short	0x0000
        /*0014*/ 	.byte	0x00, 0xf0, 0x41, 0x0a


	//----- nvinfo : EIATTR_SPARSE_MMA_MASK
	.align		4
.L_548:
        /*0018*/ 	.byte	0x03, 0x50
        /*001a*/ 	.short	0x0000


	//----- nvinfo : EIATTR_MAXREG_COUNT
	.align		4
        /*001c*/ 	.byte	0x03, 0x1b
        /*001e*/ 	.short	0x00ff


	//----- nvinfo : EIATTR_MERCURY_ISA_VERSION
	.align		4
        /*0020*/ 	.byte	0x03, 0x5f
        /*0022*/ 	.short	0x0101


	//----- nvinfo : EIATTR_VRC_CTA_INIT_COUNT
	.align		4
        /*0024*/ 	.byte	0x02, 0x4a
	.zero		1
	.zero		1


	//----- nvinfo : EIATTR_EXIT_INSTR_OFFSETS
	.align		4
        /*0028*/ 	.byte	0x04, 0x1c
        /*002a*/ 	.short	(.L_550 - .L_549)


	//   ....[0]....
.L_549:
        /*002c*/ 	.word	0x00000010


	//----- nvinfo : EIATTR_MAX_THREADS
	.align		4
.L_550:
        /*0030*/ 	.byte	0x04, 0x05
        /*0032*/ 	.short	(.L_552 - .L_551)
.L_551:
        /*0034*/ 	.word	0x00000100
        /*0038*/ 	.word	0x00000001
        /*003c*/ 	.word	0x00000001


	//----- nvinfo : EIATTR_CBANK_PARAM_SIZE
	.align		4
.L_552:
        /*0040*/ 	.byte	0x03, 0x19
        /*0042*/ 	.short	0x0290


	//----- nvinfo : EIATTR_PARAM_CBANK
	.align		4
        /*0044*/ 	.byte	0x04, 0x0a
        /*0046*/ 	.short	(.L_554 - .L_553)
	.align		4
.L_553:
        /*0048*/ 	.word	index@(.nv.constant0._ZN7cutlass13device_kernelIN5flash19enable_sm80_to_sm89INS1_16FlashAttnBwdSm80INS1_25CollectiveMainloopBwdSm80ILi2ELi1EN4cute5tupleIJNS5_1CILi64EEENS7_ILi96EEENS7_ILi128EEEEEENS_6half_tEfNS_4arch4Sm80ELb1ELb0ELb1ELb0ELb0ELb0ELb0ELb0ELi2ELi2ELi2ELi2ELb1EEENS1_24CollectiveEpilogueBwdGQAISB_fSE_Li256ELb0ELb0EEENS1_25SingleTileBwdLPTSchedulerILb0ELi96ELb0EEEEEEEEEvNT_6ParamsE)
        /*004c*/ 	.short	0x0380
        /*004e*/ 	.short	0x0290


	//----- nvinfo : EIATTR_SW_WAR
	.align		4
.L_554:
        /*0050*/ 	.byte	0x04, 0x36
        /*0052*/ 	.short	(.L_556 - .L_555)
.L_555:
        /*0054*/ 	.word	0x00000008
.L_556:


//--------------------- .nv.info._ZN7cutlass13device_kernelIN5flash19enable_sm80_to_sm89INS1_16FlashAttnBwdSm80INS1_25CollectiveMainloopBwdSm80ILi2ELi1EN4cute5tupleIJNS5_1CILi64EEENS7_ILi96EEENS7_ILi128EEEEEENS_6half_tEfNS_4arch4Sm80ELb1ELb0ELb1ELb0ELb1ELb0ELb0ELb0ELi2ELi2ELi2ELi2ELb1EEENS1_24CollectiveEpilogueBwdGQAISB_fSE_Li256ELb0ELb1EEENS1_25SingleTileBwdLPTSchedulerILb0ELi96ELb1EEEEEEEEEvNT_6ParamsE --------------------------
	.section	.nv.info._ZN7cutlass13device_kernelIN5flash19enable_sm80_to_sm89INS1_16FlashAttnBwdSm80INS1_25CollectiveMainloopBwdSm80ILi2ELi1EN4cute5tupleIJNS5_1CILi64EEENS7_ILi96EEENS7_ILi128EEEEEENS_6half_tEfNS_4arch4Sm80ELb1ELb0ELb1ELb0ELb1ELb0ELb0ELb0ELi2ELi2ELi2ELi2ELb1EEENS1_24CollectiveEpilogueBwdGQAISB_fSE_Li256ELb0ELb1EEENS1_25SingleTileBwdLPTSchedulerILb0ELi96ELb1EEEEEEEEEvNT_6ParamsE,"",@"SHT_CUDA_INFO"
	.sectionflags	@""
	.align	4


	//----- nvinfo : EIATTR_CUDA_API_VERSION
	.align		4
        /*0000*/ 	.byte	0x04, 0x37
        /*0002*/ 	.short	(.L_558 - .L_557)
.L_557:
        /*0004*/ 	.word	0x00000082


	//----- nvinfo : EIATTR_KPARAM_INFO
	.align		4
.L_558:
        /*0008*/ 	.byte	0x04, 0x17
        /*000a*/ 	.short	(.L_560 - .L_559)
.L_559:
        /*000c*/ 	.word	0x00000000
        /*0010*/ 	.short	0x0000
        /*0012*/ 	.short	0x0000
        /*0014*/ 	.byte	0x00, 0xf0, 0x41, 0x0a


	//----- nvinfo : EIATTR_SPARSE_MMA_MASK
	.align		4
.L_560:
        /*0018*/ 	.byte	0x03, 0x50
        /*001a*/ 	.short	0x0000


	//----- nvinfo : EIATTR_MAXREG_COUNT
	.align		4
        /*001c*/ 	.byte	0x03, 0x1b
        /*001e*/ 	.short	0x00ff


	//----- nvinfo : EIATTR_MERCURY_ISA_VERSION
	.align		4
        /*0020*/ 	.byte	0x03, 0x5f
        /*0022*/ 	.short	0x0101


	//----- nvinfo : EIATTR_VRC_CTA_INIT_COUNT
	.align		4
        /*0024*/ 	.byte	0x02, 0x4a
	.zero		1
	.zero		1


	//----- nvinfo : EIATTR_EXIT_INSTR_OFFSETS
	.align		4
        /*0028*/ 	.byte	0x04, 0x1c
        /*002a*/ 	.short	(.L_562 - .L_561)


	//   ....[0]....
.L_561:
        /*002c*/ 	.word	0x00000010


	//----- nvinfo : EIATTR_MAX_THREADS
	.align		4
.L_562:
        /*0030*/ 	.byte	0x04, 0x05
        /*0032*/ 	.short	(.L_564 - .L_563)
.L_563:
        /*0034*/ 	.word	0x00000100
        /*0038*/ 	.word	0x00000001
        /*003c*/ 	.word	0x00000001


	//----- nvinfo : EIATTR_CBANK_PARAM_SIZE
	.align		4
.L_564:
        /*0040*/ 	.byte	0x03, 0x19
        /*0042*/ 	.short	0x0290


	//----- nvinfo : EIATTR_PARAM_CBANK
	.align		4
        /*0044*/ 	.byte	0x04, 0x0a
        /*0046*/ 	.short	(.L_566 - .L_565)
	.align		4
.L_565:
        /*0048*/ 	.word	index@(.nv.constant0._ZN7cutlass13device_kernelIN5flash19enable_sm80_to_sm89INS1_16FlashAttnBwdSm80INS1_25CollectiveMainloopBwdSm80ILi2ELi1EN4cute5tupleIJNS5_1CILi64EEENS7_ILi96EEENS7_ILi128EEEEEENS_6half_tEfNS_4arch4Sm80ELb1ELb0ELb1ELb0ELb1ELb0ELb0ELb0ELi2ELi2ELi2ELi2ELb1EEENS1_24CollectiveEpilogueBwdGQAISB_fSE_Li256ELb0ELb1EEENS1_25SingleTileBwdLPTSchedulerILb0ELi96ELb1EEEEEEEEEvNT_6ParamsE)
        /*004c*/ 	.short	0x0380
        /*004e*/ 	.short	0x0290


	//----- nvinfo : EIATTR_SW_WAR
	.align		4
.L_566:
        /*0050*/ 	.byte	0x04, 0x36
        /*0052*/ 	.short	(.L_568 - .L_567)
.L_567:
        /*0054*/ 	.word	0x00000008
.L_568:


//--------------------- .nv.info._ZN7cutlass13device_kernelIN5flash19enable_sm80_to_sm89INS1_16FlashAttnBwdSm80INS1_25CollectiveMainloopBwdSm80ILi2ELi1EN4cute5tupleIJNS5_1CILi64EEENS7_ILi96EEENS7_ILi128EEEEEENS_6half_tEfNS_4arch4Sm80ELb1ELb0ELb1ELb1ELb0ELb0ELb0ELb0ELi2ELi2ELi2ELi2ELb1EEENS1_21CollectiveEpilogueBwdISB_SC_SE_Li256ELb1ELb0ELi4EEENS1_25SingleTileBwdLPTSchedulerILb1ELi96ELb0EEEEEEEEEvNT_6ParamsE --------------------------
	.section	.nv.info._ZN7cutlass13device_kernelIN5flash19enable_sm80_to_sm89INS1_16FlashAttnBwdSm80INS1_25CollectiveMainloopBwdSm80ILi2ELi1EN4cute5tupleIJNS5_1CILi64EEENS7_ILi96EEENS7_ILi128EEEEEENS_6half_tEfNS_4arch4Sm80ELb1ELb0ELb1ELb1ELb0ELb0ELb0ELb0ELi2ELi2ELi2ELi2ELb1EEENS1_21CollectiveEpilogueBwdISB_SC_SE_Li256ELb1ELb0ELi4EEENS1_25SingleTileBwdLPTSchedulerILb1ELi96ELb0EEEEEEEEEvNT_6ParamsE,"",@"SHT_CUDA_INFO"
	.sectionflags	@""
	.align	4


	//----- nvinfo : EIATTR_CUDA_API_VERSION
	.align		4
        /*0000*/ 	.byte	0x04, 0x37
        /*0002*/ 	.short	(.L_570 - .L_569)
.L_569:
        /*0004*/ 	.word	0x00000082


	//----- nvinfo : EIATTR_KPARAM_INFO
	.align		4
.L_570:
        /*0008*/ 	.byte	0x04, 0x17
        /*000a*/ 	.short	(.L_572 - .L_571)
.L_571:
        /*000c*/ 	.word	0x00000000
        /*0010*/ 	.short	0x0000
        /*0012*/ 	.short	0x0000
        /*0014*/ 	.byte	0x00, 0xf0, 0x21, 0x0a


	//----- nvinfo : EIATTR_SPARSE_MMA_MASK
	.align		4
.L_572:
        /*0018*/ 	.byte	0x03, 0x50
        /*001a*/ 	.short	0x0000


	//----- nvinfo : EIATTR_MAXREG_COUNT
	.align		4
        /*001c*/ 	.byte	0x03, 0x1b
        /*001e*/ 	.short	0x00ff


	//----- nvinfo : EIATTR_MERCURY_ISA_VERSION
	.align		4
        /*0020*/ 	.byte	0x03, 0x5f
        /*0022*/ 	.short	0x0101


	//----- nvinfo : EIATTR_VRC_CTA_INIT_COUNT
	.align		4
        /*0024*/ 	.byte	0x02, 0x4a
	.zero		1
	.zero		1


	//----- nvinfo : EIATTR_EXIT_INSTR_OFFSETS
	.align		4
        /*0028*/ 	.byte	0x04, 0x1c
        /*002a*/ 	.short	(.L_574 - .L_573)


	//   ....[0]....
.L_573:
        /*002c*/ 	.word	0x00000010


	//----- nvinfo : EIATTR_MAX_THREADS
	.align		4
.L_574:
        /*0030*/ 	.byte	0x04, 0x05
        /*0032*/ 	.short	(.L_576 - .L_575)
.L_575:
        /*0034*/ 	.word	0x00000100
        /*0038*/ 	.word	0x00000001
        /*003c*/ 	.word	0x00000001


	//----- nvinfo : EIATTR_CBANK_PARAM_SIZE
	.align		4
.L_576:
        /*0040*/ 	.byte	0x03, 0x19
        /*0042*/ 	.short	0x0288


	//----- nvinfo : EIATTR_PARAM_CBANK
	.align		4
        /*0044*/ 	.byte	0x04, 0x0a
        /*0046*/ 	.short	(.L_578 - .L_577)
	.align		4
.L_577:
        /*0048*/ 	.word	index@(.nv.constant0._ZN7cutlass13device_kernelIN5flash19enable_sm80_to_sm89INS1_16FlashAttnBwdSm80INS1_25CollectiveMainloopBwdSm80ILi2ELi1EN4cute5tupleIJNS5_1CILi64EEENS7_ILi96EEENS7_ILi128EEEEEENS_6half_tEfNS_4arch4Sm80ELb1ELb0ELb1ELb1ELb0ELb0ELb0ELb0ELi2ELi2ELi2ELi2ELb1EEENS1_21CollectiveEpilogueBwdISB_SC_SE_Li256ELb1ELb0ELi4EEENS1_25SingleTileBwdLPTSchedulerILb1ELi96ELb0EEEEEEEEEvNT_6ParamsE)
        /*004c*/ 	.short	0x0380
        /*004e*/ 	.short	0x0288


	//----- nvinfo : EIATTR_SW_WAR
	.align		4
.L_578:
        /*0050*/ 	.byte	0x04, 0x36
        /*0052*/ 	.short	(.L_580 - .L_579)
.L_579:
        /*0054*/ 	.word	0x00000008
.L_580:


//--------------------- .nv.info._ZN7cutlass13device_kernelIN5flash19enable_sm80_to_sm89INS1_16FlashAttnBwdSm80INS1_25CollectiveMainloopBwdSm80ILi2ELi1EN4cute5tupleIJNS5_1CILi64EEENS7_ILi96EEENS7_ILi128EEEEEENS_6half_tEfNS_4arch4Sm80ELb1ELb0ELb1ELb1ELb1ELb0ELb0ELb0ELi2ELi2ELi2ELi2ELb1EEENS1_21CollectiveEpilogueBwdISB_SC_SE_Li256ELb1ELb0ELi4EEENS1_25SingleTileBwdLPTSchedulerILb1ELi96ELb1EEEEEEEEEvNT_6ParamsE --------------------------
	.section	.nv.info._ZN7cutlass13device_kernelIN5flash19enable_sm80_to_sm89INS1_16FlashAttnBwdSm80INS1_25CollectiveMainloopBwdSm80ILi2ELi1EN4cute5tupleIJNS5_1CILi64EEENS7_ILi96EEENS7_ILi128EEEEEENS_6half_tEfNS_4arch4Sm80ELb1ELb0ELb1ELb1ELb1ELb0ELb0ELb0ELi2ELi2ELi2ELi2ELb1EEENS1_21CollectiveEpilogueBwdISB_SC_SE_Li256ELb1ELb0ELi4EEENS1_25SingleTileBwdLPTSchedulerILb1ELi96ELb1EEEEEEEEEvNT_6ParamsE,"",@"SHT_CUDA_INFO"
	.sectionflags	@""
	.align	4


	//----- nvinfo : EIATTR_CUDA_API_VERSION
	.align		4
        /*0000*/ 	.byte	0x04, 0x37
        /*0002*/ 	.short	(.L_582 - .L_581)
.L_581:
        /*0004*/ 	.word	0x00000082


	//----- nvinfo : EIATTR_KPARAM_INFO
	.align		4
.L_582:
        /*0008*/ 	.byte	0x04, 0x17
        /*000a*/ 	.short	(.L_584 - .L_583)
.L_583:
        /*000c*/ 	.word	0x00000000
        /*0010*/ 	.short	0x0000
        /*0012*/ 	.short	0x0000
        /*0014*/ 	.byte	0x00, 0xf0, 0x21, 0x0a


	//----- nvinfo : EIATTR_SPARSE_MMA_MASK
	.align		4
.L_584:
        /*0018*/ 	.byte	0x03, 0x50
        /*001a*/ 	.short	0x0000


	//----- nvinfo : EIATTR_MAXREG_COUNT
	.align		4
        /*001c*/ 	.byte	0x03, 0x1b
        /*001e*/ 	.short	0x00ff


	//----- nvinfo : EIATTR_MERCURY_ISA_VERSION
	.align		4
        /*0020*/ 	.byte	0x03, 0x5f
        /*0022*/ 	.short	0x0101


	//----- nvinfo : EIATTR_VRC_CTA_INIT_COUNT
	.align		4
        /*0024*/ 	.byte	0x02, 0x4a
	.zero		1
	.zero		1


	//----- nvinfo : EIATTR_EXIT_INSTR_OFFSETS
	.align		4
        /*0028*/ 	.byte	0x04, 0x1c
        /*002a*/ 	.short	(.L_586 - .L_585)


	//   ....[0]....
.L_585:
        /*002c*/ 	.word	0x00000010


	//----- nvinfo : EIATTR_MAX_THREADS
	.align		4
.L_586:
        /*0030*/ 	.byte	0x04, 0x05
        /*0032*/ 	.short	(.L_588 - .L_587)
.L_587:
        /*0034*/ 	.word	0x00000100
        /*0038*/ 	.word	0x00000001
        /*003c*/ 	.word	0x00000001


	//----- nvinfo : EIATTR_CBANK_PARAM_SIZE
	.align		4
.L_588:
        /*0040*/ 	.byte	0x03, 0x19
        /*0042*/ 	.short	0x0288


	//----- nvinfo : EIATTR_PARAM_CBANK
	.align		4
        /*0044*/ 	.byte	0x04, 0x0a
        /*0046*/ 	.short	(.L_590 - .L_589)
	.align		4
.L_589:
        /*0048*/ 	.word	index@(.nv.constant0._ZN7cutlass13device_kernelIN5flash19enable_sm80_to_sm89INS1_16FlashAttnBwdSm80INS1_25CollectiveMainloopBwdSm80ILi2ELi1EN4cute5tupleIJNS5_1CILi64EEENS7_ILi96EEENS7_ILi128EEEEEENS_6half_tEfNS_4arch4Sm80ELb1ELb0ELb1ELb1ELb1ELb0ELb0ELb0ELi2ELi2ELi2ELi2ELb1EEENS1_21CollectiveEpilogueBwdISB_SC_SE_Li256ELb1ELb0ELi4EEENS1_25SingleTileBwdLPTSchedulerILb1ELi96ELb1EEEEEEEEEvNT_6ParamsE)
        /*004c*/ 	.short	0x0380
        /*004e*/ 	.short	0x0288


	//----- nvinfo : EIATTR_SW_WAR
	.align		4
.L_590:
        /*0050*/ 	.byte	0x04, 0x36
        /*0052*/ 	.short	(.L_592 - .L_591)
.L_591:
        /*0054*/ 	.word	0x00000008
.L_592:


//--------------------- .nv.info._ZN7cutlass13device_kernelIN5flash19enable_sm80_to_sm89INS1_16FlashAttnBwdSm80INS1_25CollectiveMainloopBwdSm80ILi2ELi1EN4cute5tupleIJNS5_1CILi64EEENS7_ILi96EEENS7_ILi128EEEEEENS_6half_tEfNS_4arch4Sm80ELb1ELb0ELb1ELb1ELb0ELb0ELb0ELb0ELi2ELi2ELi2ELi2ELb1EEENS1_24CollectiveEpilogueBwdGQAISB_fSE_Li256ELb1ELb0EEENS1_25SingleTileBwdLPTSchedulerILb1ELi96ELb0EEEEEEEEEvNT_6ParamsE --------------------------
	.section	.nv.info._ZN7cutlass13device_kernelIN5flash19enable_sm80_to_sm89INS1_16FlashAttnBwdSm80INS1_25CollectiveMainloopBwdSm80ILi2ELi1EN4cute5tupleIJNS5_1CILi64EEENS7_ILi96EEENS7_ILi128EEEEEENS_6half_tEfNS_4arch4Sm80ELb1ELb0ELb1ELb1ELb0ELb0ELb0ELb0ELi2ELi2ELi2ELi2ELb1EEENS1_24CollectiveEpilogueBwdGQAISB_fSE_Li256ELb1ELb0EEENS1_25SingleTileBwdLPTSchedulerILb1ELi96ELb0EEEEEEEEEvNT_6ParamsE,"",@"SHT_CUDA_INFO"
	.sectionflags	@""
	.align	4


	//----- nvinfo : EIATTR_CUDA_API_VERSION
	.align		4
        /*0000*/ 	.byte	0x04, 0x37
        /*0002*/ 	.short	(.L_594 - .L_593)
.L_593:
        /*0004*/ 	.word	0x00000082


	//----- nvinfo : EIATTR_KPARAM_INFO
	.align		4
.L_594:
        /*0008*/ 	.byte	0x04, 0x17
        /*000a*/ 	.short	(.L_596 - .L_595)
.L_595:
        /*000c*/ 	.word	0x00000000
        /*0010*/ 	.short	0x0000
        /*0012*/ 	.short	0x0000
        /*0014*/ 	.byte	0x00, 0xf0, 0x41, 0x0a


	//----- nvinfo : EIATTR_SPARSE_MMA_MASK
	.align		4
.L_596:
        /*0018*/ 	.byte	0x03, 0x50
        /*001a*/ 	.short	0x0000


	//----- nvinfo : EIATTR_MAXREG_COUNT
	.align		4
        /*001c*/ 	.byte	0x03, 0x1b
        /*001e*/ 	.short	0x00ff


	//----- nvinfo : EIATTR_MERCURY_ISA_VERSION
	.align		4
        /*0020*/ 	.byte	0x03, 0x5f
        /*0022*/ 	.short	0x0101


	//----- nvinfo : EIATTR_VRC_CTA_INIT_COUNT
	.align		4
        /*0024*/ 	.byte	0x02, 0x4a
	.zero		1
	.zero		1


	//----- nvinfo : EIATTR_EXIT_INSTR_OFFSETS
	.align		4
        /*0028*/ 	.byte	0x04, 0x1c
        /*002a*/ 	.short	(.L_598 - .L_597)


	//   ....[0]....
.L_597:
        /*002c*/ 	.word	0x00000010


	//----- nvinfo : EIATTR_MAX_THREADS
	.align		4
.L_598:
        /*0030*/ 	.byte	0x04, 0x05
        /*0032*/ 	.short	(.L_600 - .L_599)
.L_599:
        /*0034*/ 	.word	0x00000100
        /*0038*/ 	.word	0x00000001
        /*003c*/ 	.word	0x00000001


	//----- nvinfo : EIATTR_CBANK_PARAM_SIZE
	.align		4
.L_600:
        /*0040*/ 	.byte	0x03, 0x19
        /*0042*/ 	.short	0x0290


	//----- nvinfo : EIATTR_PARAM_CBANK
	.align		4
        /*0044*/ 	.byte	0x04, 0x0a
        /*0046*/ 	.short	(.L_602 - .L_601)
	.align		4
.L_601:
        /*0048*/ 	.word	index@(.nv.constant0._ZN7cutlass13device_kernelIN5flash19enable_sm80_to_sm89INS1_16FlashAttnBwdSm80INS1_25CollectiveMainloopBwdSm80ILi2ELi1EN4cute5tupleIJNS5_1CILi64EEENS7_ILi96EEENS7_ILi128EEEEEENS_6half_tEfNS_4arch4Sm80ELb1ELb0ELb1ELb1ELb0ELb0ELb0ELb0ELi2ELi2ELi2ELi2ELb1EEENS1_24CollectiveEpilogueBwdGQAISB_fSE_Li256ELb1ELb0EEENS1_25SingleTileBwdLPTSchedulerILb1ELi96ELb0EEEEEEEEEvNT_6ParamsE)
        /*004c*/ 	.short	0x0380
        /*004e*/ 	.short	0x0290


	//----- nvinfo : EIATTR_SW_WAR
	.align		4
.L_602:
        /*0050*/ 	.byte	0x04, 0x36
        /*0052*/ 	.short	(.L_604 - .L_603)
.L_603:
        /*0054*/ 	.word	0x00000008
.L_604:


//--------------------- .nv.info._ZN7cutlass13device_kernelIN5flash32FlashAttnBwdPostprocessConvertdQIN4cute5tupleIJNS3_1CILi96EEENS5_ILi128EEEEEENS_6half_tEfNS_4arch4Sm80ELi256ENS3_8TiledMMAINS3_8MMA_AtomIJNS3_28SM80_16x8x16_F32F16F16F32_TNEEEENS3_6LayoutINS4_IJNS5_ILi2EEENS5_ILi4EEENS5_ILi1EEEEEENS4_IJSJ_SH_NS5_ILi0EEEEEEEENS4_IJNS5_ILi32EEENS5_ILi64EEENS5_ILi16EEEEEEEELb0EEEEEvNT_6ParamsE --------------------------
	.section	.nv.info._ZN7cutlass13device_kernelIN5flash32FlashAttnBwdPostprocessConvertdQIN4cute5tupleIJNS3_1CILi96EEENS5_ILi128EEEEEENS_6half_tEfNS_4arch4Sm80ELi256ENS3_8TiledMMAINS3_8MMA_AtomIJNS3_28SM80_16x8x16_F32F16F16F32_TNEEEENS3_6LayoutINS4_IJNS5_ILi2EEENS5_ILi4EEENS5_ILi1EEEEEENS4_IJSJ_SH_NS5_ILi0EEEEEEEENS4_IJNS5_ILi32EEENS5_ILi64EEENS5_ILi16EEEEEEEELb0EEEEEvNT_6ParamsE,"",@"SHT_CUDA_INFO"
	.sectionflags	@""
	.align	4


	//----- nvinfo : EIATTR_CUDA_API_VERSION
	.align		4
        /*0000*/ 	.byte	0x04, 0x37
        /*0002*/ 	.short	(.L_606 - .L_605)
.L_605:
        /*0004*/ 	.word	0x00000082


	//----- nvinfo : EIATTR_KPARAM_INFO
	.align		4
.L_606:
        /*0008*/ 	.byte	0x04, 0x17
        /*000a*/ 	.short	(.L_608 - .L_607)
.L_607:
        /*000c*/ 	.word	0x00000000
        /*0010*/ 	.short	0x0000
        /*0012*/ 	.short	0x0000
        /*0014*/ 	.byte	0x00, 0xf0, 0xc1, 0x01


	//----- nvinfo : EIATTR_SPARSE_MMA_MASK
	.align		4
.L_608:
        /*0018*/ 	.byte	0x03, 0x50
        /*001a*/ 	.short	0x0000


	//----- nvinfo : EIATTR_MAXREG_COUNT
	.align		4
        /*001c*/ 	.byte	0x03, 0x1b
        /*001e*/ 	.short	0x0080


	//----- nvinfo : EIATTR_NUM_BARRIERS
	.align		4
        /*0020*/ 	.byte	0x02, 0x4c
        /*0022*/ 	.byte	0x01
	.zero		1


	//----- nvinfo : EIATTR_MERCURY_ISA_VERSION
	.align		4
        /*0024*/ 	.byte	0x03, 0x5f
        /*0026*/ 	.short	0x0101


	//----- nvinfo : EIATTR_VRC_CTA_INIT_COUNT
	.align		4
        /*0028*/ 	.byte	0x02, 0x4a
	.zero		1
	.zero		1


	//----- nvinfo : EIATTR_EXIT_INSTR_OFFSETS
	.align		4
        /*002c*/ 	.byte	0x04, 0x1c
        /*002e*/ 	.short	(.L_610 - .L_609)


	//   ....[0]....
.L_609:
        /*0030*/ 	.word	0x00000270


	//   ....[1]....
        /*0034*/ 	.word	0x00001700


	//   ....[2]....
        /*0038*/ 	.word	0x000017e0


	//----- nvinfo : EIATTR_MAX_THREADS
	.align		4
.L_610:
        /*003c*/ 	.byte	0x04, 0x05
        /*003e*/ 	.short	(.L_612 - .L_611)
.L_611:
        /*0040*/ 	.word	0x00000100
        /*0044*/ 	.word	0x00000001
        /*0048*/ 	.word	0x00000001


	//----- nvinfo : EIATTR_CRS_STACK_SIZE
	.align		4
.L_612:
        /*004c*/ 	.byte	0x04, 0x1e
        /*004e*/ 	.short	(.L_614 - .L_613)
.L_613:
        /*0050*/ 	.word	0x00000000


	//----- nvinfo : EIATTR_CBANK_PARAM_SIZE
	.align		4
.L_614:
        /*0054*/ 	.byte	0x03, 0x19
        /*0056*/ 	.short	0x0070


	//----- nvinfo : EIATTR_PARAM_CBANK
	.align		4
        /*0058*/ 	.byte	0x04, 0x0a
        /*005a*/ 	.short	(.L_616 - .L_615)
	.align		4
.L_615:
        /*005c*/ 	.word	index@(.nv.constant0._ZN7cutlass13device_kernelIN5flash32FlashAttnBwdPostprocessConvertdQIN4cute5tupleIJNS3_1CILi96EEENS5_ILi128EEEEEENS_6half_tEfNS_4arch4Sm80ELi256ENS3_8TiledMMAINS3_8MMA_AtomIJNS3_28SM80_16x8x16_F32F16F16F32_TNEEEENS3_6LayoutINS4_IJNS5_ILi2EEENS5_ILi4EEENS5_ILi1EEEEEENS4_IJSJ_SH_NS5_ILi0EEEEEEEENS4_IJNS5_ILi32EEENS5_ILi64EEENS5_ILi16EEEEEEEELb0EEEEEvNT_6ParamsE)
        /*0060*/ 	.short	0x0380
        /*0062*/ 	.short	0x0070


	//----- nvinfo : EIATTR_SW_WAR
	.align		4
.L_616:
        /*0064*/ 	.byte	0x04, 0x36
        /*0066*/ 	.short	(.L_618 - .L_617)
.L_617:
        /*0068*/ 	.word	0x00000008
.L_618:


//--------------------- .nv.info._ZN7cutlass13device_kernelIN5flash19enable_sm80_to_sm89INS1_16FlashAttnBwdSm80INS1_25CollectiveMainloopBwdSm80ILi2ELi1EN4cute5tupleIJNS5_1CILi64EEENS7_ILi96EEENS7_ILi128EEEEEENS_6half_tEfNS_4arch4Sm80ELb1ELb0ELb1ELb1ELb1ELb0ELb0ELb0ELi2ELi2ELi2ELi2ELb1EEENS1_24CollectiveEpilogueBwdGQAISB_fSE_Li256ELb1ELb1EEENS1_25SingleTileBwdLPTSchedulerILb1ELi96ELb1EEEEEEEEEvNT_6ParamsE --------------------------
	.section	.nv.info._ZN7cutlass13device_kernelIN5flash19enable_sm80_to_sm89INS1_16FlashAttnBwdSm80INS1_25CollectiveMainloopBwdSm80ILi2ELi1EN4cute5tupleIJNS5_1CILi64EEENS7_ILi96EEENS7_ILi128EEEEEENS_6half_tEfNS_4arch4Sm80ELb1ELb0ELb1ELb1ELb1ELb0ELb0ELb0ELi2ELi2ELi2ELi2ELb1EEENS1_24CollectiveEpilogueBwdGQAISB_fSE_Li256ELb1ELb1EEENS1_25SingleTileBwdLPTSchedulerILb1ELi96ELb1EEEEEEEEEvNT_6ParamsE,"",@"SHT_CUDA_INFO"
	.sectionflags	@""
	.align	4


	//----- nvinfo : EIATTR_CUDA_API_VERSION
	.align		4
        /*0000*/ 	.byte	0x04, 0x37
        /*0002*/ 	.short	(.L_620 - .L_619)
.L_619:
        /*0004*/ 	.word	0x00000082


	//----- nvinfo : EIATTR_KPARAM_INFO
	.align		4
.L_620:
        /*0008*/ 	.byte	0x04, 0x17
        /*000a*/ 	.short	(.L_622 - .L_621)
.L_621:
        /*000c*/ 	.word	0x00000000
        /*0010*/ 	.short	0x0000
        /*0012*/ 	.short	0x0000
        /*0014*/ 	.byte	0x00, 0xf0, 0x41, 0x0a


	//----- nvinfo : EIATTR_SPARSE_MMA_MASK
	.align		4
.L_622:
        /*0018*/ 	.byte	0x03, 0x50
        /*001a*/ 	.short	0x0000


	//----- nvinfo : EIATTR_MAXREG_COUNT
	.align		4
        /*001c*/ 	.byte	0x03, 0x1b
        /*001e*/ 	.short	0x00ff


	//----- nvinfo : EIATTR_MERCURY_ISA_VERSION
	.align		4
        /*0020*/ 	.byte	0x03, 0x5f
        /*0022*/ 	.short	0x0101


	//----- nvinfo : EIATTR_VRC_CTA_INIT_COUNT
	.align		4
        /*0024*/ 	.byte	0x02, 0x4a
	.zero		1
	.zero		1


	//----- nvinfo : EIATTR_EXIT_INSTR_OFFSETS
	.align		4
        /*0028*/ 	.byte	0x04, 0x1c
        /*002a*/ 	.short	(.L_624 - .L_623)


	//   ....[0]....
.L_623:
        /*002c*/ 	.word	0x00000010


	//----- nvinfo : EIATTR_MAX_THREADS
	.align		4
.L_624:
        /*0030*/ 	.byte	0x04, 0x05
        /*0032*/ 	.short	(.L_626 - .L_625)
.L_625:
        /*0034*/ 	.word	0x00000100
        /*0038*/ 	.word	0x00000001
        /*003c*/ 	.word	0x00000001


	//----- nvinfo : EIATTR_CBANK_PARAM_SIZE
	.align		4
.L_626:
        /*0040*/ 	.byte	0x03, 0x19
        /*0042*/ 	.short	0x0290


	//----- nvinfo : EIATTR_PARAM_CBANK
	.align		4
        /*0044*/ 	.byte	0x04, 0x0a
        /*0046*/ 	.short	(.L_628 - .L_627)
	.align		4
.L_627:
        /*0048*/ 	.word	index@(.nv.constant0._ZN7cutlass13device_kernelIN5flash19enable_sm80_to_sm89INS1_16FlashAttnBwdSm80INS1_25CollectiveMainloopBwdSm80ILi2ELi1EN4cute5tupleIJNS5_1CILi64EEENS7_ILi96EEENS7_ILi128EEEEEENS_6half_tEfNS_4arch4Sm80ELb1ELb0ELb1ELb1ELb1ELb0ELb0ELb0ELi2ELi2ELi2ELi2ELb1EEENS1_24CollectiveEpilogueBwdGQAISB_fSE_Li256ELb1ELb1EEENS1_25SingleTileBwdLPTSchedulerILb1ELi96ELb1EEEEEEEEEvNT_6ParamsE)
        /*004c*/ 	.short	0x0380
        /*004e*/ 	.short	0x0290


	//----- nvinfo : EIATTR_SW_WAR
	.align		4
.L_628:
        /*0050*/ 	.byte	0x04, 0x36
        /*0052*/ 	.short	(.L_630 - .L_629)
.L_629:
        /*0054*/ 	.word	0x00000008
.L_630:


//--------------------- .nv.info._ZN7cutlass13device_kernelIN5flash19enable_sm80_to_sm89INS1_16FlashAttnBwdSm80INS1_25CollectiveMainloopBwdSm80ILi2ELi2EN4cute5tupleIJNS5_1CILi64EEENS7_ILi128EEES9_EEENS_6half_tEfNS_4arch4Sm80ELb0ELb0ELb1ELb0ELb0ELb0ELb0ELb0ELi2ELi2ELi2ELi2ELb0EEENS1_21CollectiveEpilogueBwdISA_SB_SD_Li256ELb0ELb0ELi4EEENS1_19SingleTileSchedulerILb0ELb0ELb0ELi128EEEEEEEEEvNT_6ParamsE --------------------------
	.section	.nv.info._ZN7cutlass13device_kernelIN5flash19enable_sm80_to_sm89INS1_16FlashAttnBwdSm80INS1_25CollectiveMainloopBwdSm80ILi2ELi2EN4cute5tupleIJNS5_1CILi64EEENS7_ILi128EEES9_EEENS_6half_tEfNS_4arch4Sm80ELb0ELb0ELb1ELb0ELb0ELb0ELb0ELb0ELi2ELi2ELi2ELi2ELb0EEENS1_21CollectiveEpilogueBwdISA_SB_SD_Li256ELb0ELb0ELi4EEENS1_19SingleTileSchedulerILb0ELb0ELb0ELi128EEEEEEEEEvNT_6ParamsE,"",@"SHT_CUDA_INFO"
	.sectionflags	@""
	.align	4


	//----- nvinfo : EIATTR_CUDA_API_VERSION
	.align		4
        /*0000*/ 	.byte	0x04, 0x37
        /*0002*/ 	.short	(.L_632 - .L_631)
.L_631:
        /*0004*/ 	.word	0x00000082


	//----- nvinfo : EIATTR_KPARAM_INFO
	.align		4
.L_632:
        /*0008*/ 	.byte	0x04, 0x17
        /*000a*/ 	.short	(.L_634 - .L_633)
.L_633:
        /*000c*/ 	.word	0x00000000
        /*0010*/ 	.short	0x0000
        /*0012*/ 	.short	0x0000
        /*0014*/ 	.byte	0x00, 0xf0, 0xc1, 0x09


	//----- nvinfo : EIATTR_SPARSE_MMA_MASK
	.align		4
.L_634:
        /*0018*/ 	.byte	0x03, 0x50
        /*001a*/ 	.short	0x0000


	//----- nvinfo : EIATTR_MAXREG_COUNT
	.align		4
        /*001c*/ 	.byte	0x03, 0x1b
        /*001e*/ 	.short	0x00ff


	//----- nvinfo : EIATTR_MERCURY_ISA_VERSION
	.align		4
        /*0020*/ 	.byte	0x03, 0x5f
        /*0022*/ 	.short	0x0101


	//----- nvinfo : EIATTR_VRC_CTA_INIT_COUNT
	.align		4
        /*0024*/ 	.byte	0x02, 0x4a
	.zero		1
	.zero		1


	//----- nvinfo : EIATTR_EXIT_INSTR_OFFSETS
	.align		4
        /*0028*/ 	.byte	0x04, 0x1c
        /*002a*/ 	.short	(.L_636 - .L_635)


	//   ....[0]....
.L_635:
        /*002c*/ 	.word	0x00000010


	//----- nvinfo : EIATTR_MAX_THREADS
	.align		4
.L_636:
        /*0030*/ 	.byte	0x04, 0x05
        /*0032*/ 	.short	(.L_638 - .L_637)
.L_637:
        /*0034*/ 	.word	0x00000100
        /*0038*/ 	.word	0x00000001
        /*003c*/ 	.word	0x00000001


	//----- nvinfo : EIATTR_CBANK_PARAM_SIZE
	.align		4
.L_638:
        /*0040*/ 	.byte	0x03, 0x19
        /*0042*/ 	.short	0x0270


	//----- nvinfo : EIATTR_PARAM_CBANK
	.align		4
        /*0044*/ 	.byte	0x04, 0x0a
        /*0046*/ 	.short	(.L_640 - .L_639)
	.align		4
.L_639:
        /*0048*/ 	.word	index@(.nv.constant0._ZN7cutlass13device_kernelIN5flash19enable_sm80_to_sm89INS1_16FlashAttnBwdSm80INS1_25CollectiveMainloopBwdSm80ILi2ELi2EN4cute5tupleIJNS5_1CILi64EEENS7_ILi128EEES9_EEENS_6half_tEfNS_4arch4Sm80ELb0ELb0ELb1ELb0ELb0ELb0ELb0ELb0ELi2ELi2ELi2ELi2ELb0EEENS1_21CollectiveEpilogueBwdISA_SB_SD_Li256ELb0ELb0ELi4EEENS1_19SingleTileSchedulerILb0ELb0ELb0ELi128EEEEEEEEEvNT_6ParamsE)
        /*004c*/ 	.short	0x0380
        /*004e*/ 	.short	0x0270


	//----- nvinfo : EIATTR_SW_WAR
	.align		4
.L_640:
        /*0050*/ 	.byte	0x04, 0x36
        /*0052*/ 	.short	(.L_642 - .L_641)
.L_641:
        /*0054*/ 	.word	0x00000008
.L_642:


//--------------------- .nv.info._ZN7cutlass13device_kernelIN5flash19enable_sm80_to_sm89INS1_16FlashAttnBwdSm80INS1_25CollectiveMainloopBwdSm80ILi2ELi2EN4cute5tupleIJNS5_1CILi64EEENS7_ILi128EEES9_EEENS_6half_tEfNS_4arch4Sm80ELb0ELb0ELb1ELb0ELb1ELb0ELb0ELb0ELi2ELi2ELi2ELi2ELb0EEENS1_21CollectiveEpilogueBwdISA_SB_SD_Li256ELb0ELb0ELi4EEENS1_19SingleTileSchedulerILb0ELb0ELb0ELi128EEEEEEEEEvNT_6ParamsE --------------------------
	.section	.nv.info._ZN7cutlass13device_kernelIN5flash19enable_sm80_to_sm89INS1_16FlashAttnBwdSm80INS1_25CollectiveMainloopBwdSm80ILi2ELi2EN4cute5tupleIJNS5_1CILi64EEENS7_ILi128EEES9_EEENS_6half_tEfNS_4arch4Sm80ELb0ELb0ELb1ELb0ELb1ELb0ELb0ELb0ELi2ELi2ELi2ELi2ELb0EEENS1_21CollectiveEpilogueBwdISA_SB_SD_Li256ELb0ELb0ELi4EEENS1_19SingleTileSchedulerILb0ELb0ELb0ELi128EEEEEEEEEvNT_6ParamsE,"",@"SHT_CUDA_INFO"
	.sectionflags	@""
	.align	4


	//----- nvinfo : EIATTR_CUDA_API_VERSION
	.align		4
        /*0000*/ 	.byte	0x04, 0x37
        /*0002*/ 	.short	(.L_644 - .L_643)
.L_643:
        /*0004*/ 	.word	0x00000082


	//----- nvinfo : EIATTR_KPARAM_INFO
	.align		4
.L_644:
        /*0008*/ 	.byte	0x04, 0x17
        /*000a*/ 	.short	(.L_646 - .L_645)
.L_645:
        /*000c*/ 	.word	0x00000000
        /*0010*/ 	.short	0x0000
        /*0012*/ 	.short	0x0000
        /*0014*/ 	.byte	0x00, 0xf0, 0xc1, 0x09


	//----- nvinfo : EIATTR_SPARSE_MMA_MASK
	.align		4
.L_646:
        /*0018*/ 	.byte	0x03, 0x50
        /*001a*/ 	.short	0x0000


	//----- nvinfo : EIATTR_MAXREG_COUNT
	.align		4
        /*001c*/ 	.byte	0x03, 0x1b
        /*001e*/ 	.short	0x00ff


	//----- nvinfo : EIATTR_MERCURY_ISA_VERSION
	.align		4
        /*0020*/ 	.byte	0x03, 0x5f
        /*0022*/ 	.short	0x0101


	//----- nvinfo : EIATTR_VRC_CTA_INIT_COUNT
	.align		4
        /*0024*/ 	.byte	0x02, 0x4a
	.zero		1
	.zero		1


	//----- nvinfo : EIATTR_EXIT_INSTR_OFFSETS
	.align		4
        /*0028*/ 	.byte	0x04, 0x1c
        /*002a*/ 	.short	(.L_648 - .L_647)


	//   ....[0]....
.L_647:
        /*002c*/ 	.word	0x00000010


	//----- nvinfo : EIATTR_MAX_THREADS
	.align		4
.L_648:
        /*0030*/ 	.byte	0x04, 0x05
        /*0032*/ 	.short	(.L_650 - .L_649)
.L_649:
        /*0034*/ 	.word	0x00000100
        /*0038*/ 	.word	0x00000001
        /*003c*/ 	.word	0x00000001


	//----- nvinfo : EIATTR_CBANK_PARAM_SIZE
	.align		4
.L_650:
        /*0040*/ 	.byte	0x03, 0x19
        /*0042*/ 	.short	0x0270


	//----- nvinfo : EIATTR_PARAM_CBANK
	.align		4
        /*0044*/ 	.byte	0x04, 0x0a
        /*0046*/ 	.short	(.L_652 - .L_651)
	.align		4
.L_651:
        /*0048*/ 	.word	index@(.nv.constant0._ZN7cutlass13device_kernelIN5flash19enable_sm80_to_sm89INS1_16FlashAttnBwdSm80INS1_25CollectiveMainloopBwdSm80ILi2ELi2EN4cute5tupleIJNS5_1CILi64EEENS7_ILi128EEES9_EEENS_6half_tEfNS_4arch4Sm80ELb0ELb0ELb1ELb0ELb1ELb0ELb0ELb0ELi2ELi2ELi2ELi2ELb0EEENS1_21CollectiveEpilogueBwdISA_SB_SD_Li256ELb0ELb0ELi4EEENS1_19SingleTileSchedulerILb0ELb0ELb0ELi128EEEEEEEEEvNT_6ParamsE)
        /*004c*/ 	.short	0x0380
        /*004e*/ 	.short	0x0270


	//----- nvinfo : EIATTR_SW_WAR
	.align		4
.L_652:
        /*0050*/ 	.byte	0x04, 0x36
        /*0052*/ 	.short	(.L_654 - .L_653)
.L_653:
        /*0054*/ 	.word	0x00000008
.L_654:


//--------------------- .nv.info._ZN7cutlass13device_kernelIN5flash19enable_sm80_to_sm89INS1_16FlashAttnBwdSm80INS1_25CollectiveMainloopBwdSm80ILi2ELi2EN4cute5tupleIJNS5_1CILi64EEENS7_ILi128EEES9_EEENS_6half_tEfNS_4arch4Sm80ELb0ELb0ELb1ELb0ELb0ELb0ELb0ELb0ELi2ELi2ELi2ELi2ELb0EEENS1_24CollectiveEpilogueBwdGQAISA_fSD_Li256ELb0ELb0EEENS1_19SingleTileSchedulerILb0ELb0ELb0ELi128EEEEEEEEEvNT_6ParamsE --------------------------
	.section	.nv.info._ZN7cutlass13device_kernelIN5flash19enable_sm80_to_sm89INS1_16FlashAttnBwdSm80INS1_25CollectiveMainloopBwdSm80ILi2ELi2EN4cute5tupleIJNS5_1CILi64EEENS7_ILi128EEES9_EEENS_6half_tEfNS_4arch4Sm80ELb0ELb0ELb1ELb0ELb0ELb0ELb0ELb0ELi2ELi2ELi2ELi2ELb0EEENS1_24CollectiveEpilogueBwdGQAISA_fSD_Li256ELb0ELb0EEENS1_19SingleTileSchedulerILb0ELb0ELb0ELi128EEEEEEEEEvNT_6ParamsE,"",@"SHT_CUDA_INFO"
	.sectionflags	@""
	.align	4


	//----- nvinfo : EIATTR_CUDA_API_VERSION
	.align		4
        /*0000*/ 	.byte	0x04, 0x37
        /*0002*/ 	.short	(.L_656 - .L_655)
.L_655:
        /*0004*/ 	.word	0x00000082


	//----- nvinfo : EIATTR_KPARAM_INFO
	.align		4
.L_656:
        /*0008*/ 	.byte	0x04, 0x17
        /*000a*/ 	.short	(.L_658 - .L_657)
.L_657:
        /*000c*/ 	.word	0x00000000
        /*0010*/ 	.short	0x0000
        /*0012*/ 	.short	0x0000
        /*0014*/ 	.byte	0x00, 0xf0, 0xe1, 0x09


	//----- nvinfo : EIATTR_SPARSE_MMA_MASK
	.align		4
.L_658:
        /*0018*/ 	.byte	0x03, 0x50
        /*001a*/ 	.short	0x0000


	//----- nvinfo : EIATTR_MAXREG_COUNT
	.align		4
        /*001c*/ 	.byte	0x03, 0x1b
        /*001e*/ 	.short	0x00ff


	//----- nvinfo : EIATTR_MERCURY_ISA_VERSION
	.align		4
        /*0020*/ 	.byte	0x03, 0x5f
        /*0022*/ 	.short	0x0101


	//----- nvinfo : EIATTR_VRC_CTA_INIT_COUNT
	.align		4
        /*0024*/ 	.byte	0x02, 0x4a
	.zero		1
	.zero		1


	//----- nvinfo : EIATTR_EXIT_INSTR_OFFSETS
	.align		4
        /*0028*/ 	.byte	0x04, 0x1c
        /*002a*/ 	.short	(.L_660 - .L_659)


	//   ....[0]....
.L_659:
        /*002c*/ 	.word	0x00000010


	//----- nvinfo : EIATTR_MAX_THREADS
	.align		4
.L_660:
        /*0030*/ 	.byte	0x04, 0x05
        /*0032*/ 	.short	(.L_662 - .L_661)
.L_661:
        /*0034*/ 	.word	0x00000100
        /*0038*/ 	.word	0x00000001
        /*003c*/ 	.word	0x00000001


	//----- nvinfo : EIATTR_CBANK_PARAM_SIZE
	.align		4
.L_662:
        /*0040*/ 	.byte	0x03, 0x19
        /*0042*/ 	.short	0x0278


	//----- nvinfo : EIATTR_PARAM_CBANK
	.align		4
        /*0044*/ 	.byte	0x04, 0x0a
        /*0046*/ 	.short	(.L_664 - .L_663)
	.align		4
.L_663:
        /*0048*/ 	.word	index@(.nv.constant0._ZN7cutlass13device_kernelIN5flash19enable_sm80_to_sm89INS1_16FlashAttnBwdSm80INS1_25CollectiveMainloopBwdSm80ILi2ELi2EN4cute5tupleIJNS5_1CILi64EEENS7_ILi128EEES9_EEENS_6half_tEfNS_4arch4Sm80ELb0ELb0ELb1ELb0ELb0ELb0ELb0ELb0ELi2ELi2ELi2ELi2ELb0EEENS1_24CollectiveEpilogueBwdGQAISA_fSD_Li256ELb0ELb0EEENS1_19SingleTileSchedulerILb0ELb0ELb0ELi128EEEEEEEEEvNT_6ParamsE)
        /*004c*/ 	.short	0x0380
        /*004e*/ 	.short	0x0278


	//----- nvinfo : EIATTR_SW_WAR
	.align		4
.L_664:
        /*0050*/ 	.byte	0x04, 0x36
        /*0052*/ 	.short	(.L_666 - .L_665)
.L_665:
        /*0054*/ 	.word	0x00000008
.L_666:


//--------------------- .nv.info._ZN7cutlass13device_kernelIN5flash19enable_sm80_to_sm89INS1_16FlashAttnBwdSm80INS1_25CollectiveMainloopBwdSm80ILi2ELi2EN4cute5tupleIJNS5_1CILi64EEENS7_ILi128EEES9_EEENS_6half_tEfNS_4arch4Sm80ELb0ELb0ELb1ELb0ELb1ELb0ELb0ELb0ELi2ELi2ELi2ELi2ELb0EEENS1_24CollectiveEpilogueBwdGQAISA_fSD_Li256ELb0ELb1EEENS1_19SingleTileSchedulerILb0ELb0ELb0ELi128EEEEEEEEEvNT_6ParamsE --------------------------
	.section	.nv.info._ZN7cutlass13device_kernelIN5flash19enable_sm80_to_sm89INS1_16FlashAttnBwdSm80INS1_25CollectiveMainloopBwdSm80ILi2ELi2EN4cute5tupleIJNS5_1CILi64EEENS7_ILi128EEES9_EEENS_6half_tEfNS_4arch4Sm80ELb0ELb0ELb1ELb0ELb1ELb0ELb0ELb0ELi2ELi2ELi2ELi2ELb0EEENS1_24CollectiveEpilogueBwdGQAISA_fSD_Li256ELb0ELb1EEENS1_19SingleTileSchedulerILb0ELb0ELb0ELi128EEEEEEEEEvNT_6ParamsE,"",@"SHT_CUDA_INFO"
	.sectionflags	@""
	.align	4


	//----- nvinfo : EIATTR_CUDA_API_VERSION
	.align		4
        /*0000*/ 	.byte	0x04, 0x37
        /*0002*/ 	.short	(.L_668 - .L_667)
.L_667:
        /*0004*/ 	.word	0x00000082


	//----- nvinfo : EIATTR_KPARAM_INFO
	.align		4
.L_668:
        /*0008*/ 	.byte	0x04, 0x17
        /*000a*/ 	.short	(.L_670 - .L_669)
.L_669:
        /*000c*/ 	.word	0x00000000
        /*0010*/ 	.short	0x0000
        /*0012*/ 	.short	0x0000
        /*0014*/ 	.byte	0x00, 0xf0, 0xe1, 0x09


	//----- nvinfo : EIATTR_SPARSE_MMA_MASK
	.align		4
.L_670:
        /*0018*/ 	.byte	0x03, 0x50
        /*001a*/ 	.short	0x0000


	//----- nvinfo : EIATTR_MAXREG_COUNT
	.align		4
        /*001c*/ 	.byte	0x03, 0x1b
        /*001e*/ 	.short	0x00ff


	//----- nvinfo : EIATTR_MERCURY_ISA_VERSION
	.align		4
        /*0020*/ 	.byte	0x03, 0x5f
        /*0022*/ 	.short	0x0101


	//----- nvinfo : EIATTR_VRC_CTA_INIT_COUNT
	.align		4
        /*0024*/ 	.byte	0x02, 0x4a
	.zero		1
	.zero		1


	//----- nvinfo : EIATTR_EXIT_INSTR_OFFSETS
	.align		4
        /*0028*/ 	.byte	0x04, 0x1c
        /*002a*/ 	.short	(.L_672 - .L_671)


	//   ....[0]....
.L_671:
        /*002c*/ 	.word	0x00000010


	//----- nvinfo : EIATTR_MAX_THREADS
	.align		4
.L_672:
        /*0030*/ 	.byte	0x04, 0x05
        /*0032*/ 	.short	(.L_674 - .L_673)
.L_673:
        /*0034*/ 	.word	0x00000100
        /*0038*/ 	.word	0x00000001
        /*003c*/ 	.word	0x00000001


	//----- nvinfo : EIATTR_CBANK_PARAM_SIZE
	.align		4
.L_674:
        /*0040*/ 	.byte	0x03, 0x19
        /*0042*/ 	.short	0x0278


	//----- nvinfo : EIATTR_PARAM_CBANK
	.align		4
        /*0044*/ 	.byte	0x04, 0x0a
        /*0046*/ 	.short	(.L_676 - .L_675)
	.align		4
.L_675:
        /*0048*/ 	.word	index@(.nv.constant0._ZN7cutlass13device_kernelIN5flash19enable_sm80_to_sm89INS1_16FlashAttnBwdSm80INS1_25CollectiveMainloopBwdSm80ILi2ELi2EN4cute5tupleIJNS5_1CILi64EEENS7_ILi128EEES9_EEENS_6half_tEfNS_4arch4Sm80ELb0ELb0ELb1ELb0ELb1ELb0ELb0ELb0ELi2ELi2ELi2ELi2ELb0EEENS1_24CollectiveEpilogueBwdGQAISA_fSD_Li256ELb0ELb1EEENS1_19SingleTileSchedulerILb0ELb0ELb0ELi128EEEEEEEEEvNT_6ParamsE)
        /*004c*/ 	.short	0x0380
        /*004e*/ 	.short	0x0278


	//----- nvinfo : EIATTR_SW_WAR
	.align		4
.L_676:
        /*0050*/ 	.byte	0x04, 0x36
        /*0052*/ 	.short	(.L_678 - .L_677)
.L_677:
        /*0054*/ 	.word	0x00000008
.L_678:


//--------------------- .nv.info._ZN7cutlass13device_kernelIN5flash19enable_sm80_to_sm89INS1_16FlashAttnBwdSm80INS1_25CollectiveMainloopBwdSm80ILi2ELi2EN4cute5tupleIJNS5_1CILi64EEENS7_ILi128EEES9_EEENS_6half_tEfNS_4arch4Sm80ELb0ELb0ELb1ELb1ELb0ELb0ELb0ELb0ELi2ELi2ELi2ELi2ELb0EEENS1_21CollectiveEpilogueBwdISA_SB_SD_Li256ELb1ELb0ELi4EEENS1_19SingleTileSchedulerILb1ELb0ELb0ELi128EEEEEEEEEvNT_6ParamsE --------------------------
	.section	.nv.info._ZN7cutlass13device_kernelIN5flash19enable_sm80_to_sm89INS1_16FlashAttnBwdSm80INS1_25CollectiveMainloopBwdSm80ILi2ELi2EN4cute5tupleIJNS5_1CILi64EEENS7_ILi128EEES9_EEENS_6half_tEfNS_4arch4Sm80ELb0ELb0ELb1ELb1ELb0ELb0ELb0ELb0ELi2ELi2ELi2ELi2ELb0EEENS1_21CollectiveEpilogueBwdISA_SB_SD_Li256ELb1ELb0ELi4EEENS1_19SingleTileSchedulerILb1ELb0ELb0ELi128EEEEEEEEEvNT_6ParamsE,"",@"SHT_CUDA_INFO"
	.sectionflags	@""
	.align	4


	//----- nvinfo : EIATTR_CUDA_API_VERSION
	.align		4
        /*0000*/ 	.byte	0x04, 0x37
        /*0002*/ 	.short	(.L_680 - .L_679)
.L_679:
        /*0004*/ 	.word	0x00000082


	//----- nvinfo : EIATTR_KPARAM_INFO
	.align		4
.L_680:
        /*0008*/ 	.byte	0x04, 0x17
        /*000a*/ 	.short	(.L_682 - .L_681)
.L_681:
        /*000c*/ 	.word	0x00000000
        /*0010*/ 	.short	0x0000
        /*0012*/ 	.short	0x0000
        /*0014*/ 	.byte	0x00, 0xf0, 0xc1, 0x09


	//----- nvinfo : EIATTR_SPARSE_MMA_MASK
	.align		4
.L_682:
        /*0018*/ 	.byte	0x03, 0x50
        /*001a*/ 	.short	0x0000


	//----- nvinfo : EIATTR_MAXREG_COUNT
	.align		4
        /*001c*/ 	.byte	0x03, 0x1b
        /*001e*/ 	.short	0x00ff


	//----- nvinfo : EIATTR_MERCURY_ISA_VERSION
	.align		4
        /*0020*/ 	.byte	0x03, 0x5f
        /*0022*/ 	.short	0x0101


	//----- nvinfo : EIATTR_VRC_CTA_INIT_COUNT
	.align		4
        /*0024*/ 	.byte	0x02, 0x4a
	.zero		1
	.zero		1


	//----- nvinfo : EIATTR_EXIT_INSTR_OFFSETS
	.align		4
        /*0028*/ 	.byte	0x04, 0x1c
        /*002a*/ 	.short	(.L_684 - .L_683)


	//   ....[0]....
.L_683:
        /*002c*/ 	.word	0x00000010


	//----- nvinfo : EIATTR_MAX_THREADS
	.align		4
.L_684:
        /*0030*/ 	.byte	0x04, 0x05
        /*0032*/ 	.short	(.L_686 - .L_685)
.L_685:
        /*0034*/ 	.word	0x00000100
        /*0038*/ 	.word	0x00000001
        /*003c*/ 	.word	0x00000001


	//----- nvinfo : EIATTR_CBANK_PARAM_SIZE
	.align		4
.L_686:
        /*0040*/ 	.byte	0x03, 0x19
        /*0042*/ 	.short	0x0270


	//----- nvinfo : EIATTR_PARAM_CBANK
	.align		4
        /*0044*/ 	.byte	0x04, 0x0a
        /*0046*/ 	.short	(.L_688 - .L_687)
	.align		4
.L_687:
        /*0048*/ 	.word	index@(.nv.constant0._ZN7cutlass13device_kernelIN5flash19enable_sm80_to_sm89INS1_16FlashAttnBwdSm80INS1_25CollectiveMainloopBwdSm80ILi2ELi2EN4cute5tupleIJNS5_1CILi64EEENS7_ILi128EEES9_EEENS_6half_tEfNS_4arch4Sm80ELb0ELb0ELb1ELb1ELb0ELb0ELb0ELb0ELi2ELi2ELi2ELi2ELb0EEENS1_21CollectiveEpilogueBwdISA_SB_SD_Li256ELb1ELb0ELi4EEENS1_19SingleTileSchedulerILb1ELb0ELb0ELi128EEEEEEEEEvNT_6ParamsE)
        /*004c*/ 	.short	0x0380
        /*004e*/ 	.short	0x0270


	//----- nvinfo : EIATTR_SW_WAR
	.align		4
.L_688:
        /*0050*/ 	.byte	0x04, 0x36
        /*0052*/ 	.short	(.L_690 - .L_689)
.L_689:
        /*0054*/ 	.word	0x00000008
.L_690:


//--------------------- .nv.info._ZN7cutlass13device_kernelIN5flash19enable_sm80_to_sm89INS1_16FlashAttnBwdSm80INS1_25CollectiveMainloopBwdSm80ILi2ELi2EN4cute5tupleIJNS5_1CILi64EEENS7_ILi128EEES9_EEENS_6half_tEfNS_4arch4Sm80ELb0ELb0ELb1ELb1ELb1ELb0ELb0ELb0ELi2ELi2ELi2ELi2ELb0EEENS1_21CollectiveEpilogueBwdISA_SB_SD_Li256ELb1ELb0ELi4EEENS1_19SingleTileSchedulerILb1ELb0ELb0ELi128EEEEEEEEEvNT_6ParamsE --------------------------
	.section	.nv.info._ZN7cutlass13device_kernelIN5flash19enable_sm80_to_sm89INS1_16FlashAttnBwdSm80INS1_25CollectiveMainloopBwdSm80ILi2ELi2EN4cute5tupleIJNS5_1CILi64EEENS7_ILi128EEES9_EEENS_6half_tEfNS_4arch4Sm80ELb0ELb0ELb1ELb1ELb1ELb0ELb0ELb0ELi2ELi2ELi2ELi2ELb0EEENS1_21CollectiveEpilogueBwdISA_SB_SD_Li256ELb1ELb0ELi4EEENS1_19SingleTileSchedulerILb1ELb0ELb0ELi128EEEEEEEEEvNT_6ParamsE,"",@"SHT_CUDA_INFO"
	.sectionflags	@""
	.align	4


	//----- nvinfo : EIATTR_CUDA_API_VERSION
	.align		4
        /*0000*/ 	.byte	0x04, 0x37
        /*0002*/ 	.short	(.L_692 - .L_691)
.L_691:
        /*0004*/ 	.word	0x00000082


	//----- nvinfo : EIATTR_KPARAM_INFO
	.align		4
.L_692:
        /*0008*/ 	.byte	0x04, 0x17
        /*000a*/ 	.short	(.L_694 - .L_693)
.L_693:
        /*000c*/ 	.word	0x00000000
        /*0010*/ 	.short	0x0000
        /*0012*/ 	.short	0x0000
        /*0014*/ 	.byte	0x00, 0xf0, 0xc1, 0x09


	//----- nvinfo : EIATTR_SPARSE_MMA_MASK
	.align		4
.L_694:
        /*0018*/ 	.byte	0x03, 0x50
        /*001a*/ 	.short	0x0000


	//----- nvinfo : EIATTR_MAXREG_COUNT
	.align		4
        /*001c*/ 	.byte	0x03, 0x1b
        /*001e*/ 	.short	0x00ff


	//----- nvinfo : EIATTR_MERCURY_ISA_VERSION
	.align		4
        /*0020*/ 	.byte	0x03, 0x5f
        /*0022*/ 	.short	0x0101


	//----- nvinfo : EIATTR_VRC_CTA_INIT_COUNT
	.align		4
        /*0024*/ 	.byte	0x02, 0x4a
	.zero		1
	.zero		1


	//----- nvinfo : EIATTR_EXIT_INSTR_OFFSETS
	.align		4
        /*0028*/ 	.byte	0x04, 0x1c
        /*002a*/ 	.short	(.L_696 - .L_695)


	//   ....[0]....
.L_695:
        /*002c*/ 	.word	0x00000010


	//----- nvinfo : EIATTR_MAX_THREADS
	.align		4
.L_696:
        /*0030*/ 	.byte	0x04, 0x05
        /*0032*/ 	.short	(.L_698 - .L_697)
.L_697:
        /*0034*/ 	.word	0x00000100
        /*0038*/ 	.word	0x00000001
        /*003c*/ 	.word	0x00000001


	//----- nvinfo : EIATTR_CBANK_PARAM_SIZE
	.align		4
.L_698:
        /*0040*/ 	.byte	0x03, 0x19
        /*0042*/ 	.short	0x0270


	//----- nvinfo : EIATTR_PARAM_CBANK
	.align		4
        /*0044*/ 	.byte	0x04, 0x0a
        /*0046*/ 	.short	(.L_700 - .L_699)
	.align		4
.L_699:
        /*0048*/ 	.word	index@(.nv.constant0._ZN7cutlass13device_kernelIN5flash19enable_sm80_to_sm89INS1_16FlashAttnBwdSm80INS1_25CollectiveMainloopBwdSm80ILi2ELi2EN4cute5tupleIJNS5_1CILi64EEENS7_ILi128EEES9_EEENS_6half_tEfNS_4arch4Sm80ELb0ELb0ELb1ELb1ELb1ELb0ELb0ELb0ELi2ELi2ELi2ELi2ELb0EEENS1_21CollectiveEpilogueBwdISA_SB_SD_Li256ELb1ELb0ELi4EEENS1_19SingleTileSchedulerILb1ELb0ELb0ELi128EEEEEEEEEvNT_6ParamsE)
        /*004c*/ 	.short	0x0380
        /*004e*/ 	.short	0x0270


	//----- nvinfo : EIATTR_SW_WAR
	.align		4
.L_700:
        /*0050*/ 	.byte	0x04, 0x36
        /*0052*/ 	.short	(.L_702 - .L_701)
.L_701:
        /*0054*/ 	.word	0x00000008
.L_702:


//--------------------- .nv.info._ZN7cutlass13device_kernelIN5flash19enable_sm80_to_sm89INS1_16FlashAttnBwdSm80INS1_25CollectiveMainloopBwdSm80ILi2ELi2EN4cute5tupleIJNS5_1CILi64EEENS7_ILi128EEES9_EEENS_6half_tEfNS_4arch4Sm80ELb0ELb0ELb1ELb1ELb0ELb0ELb0ELb0ELi2ELi2ELi2ELi2ELb0EEENS1_24CollectiveEpilogueBwdGQAISA_fSD_Li256ELb1ELb0EEENS1_19SingleTileSchedulerILb1ELb0ELb0ELi128EEEEEEEEEvNT_6ParamsE --------------------------
	.section	.nv.info._ZN7cutlass13device_kernelIN5flash19enable_sm80_to_sm89INS1_16FlashAttnBwdSm80INS1_25CollectiveMainloopBwdSm80ILi2ELi2EN4cute5tupleIJNS5_1CILi64EEENS7_ILi128EEES9_EEENS_6half_tEfNS_4arch4Sm80ELb0ELb0ELb1ELb1ELb0ELb0ELb0ELb0ELi2ELi2ELi2ELi2ELb0EEENS1_24CollectiveEpilogueBwdGQAISA_fSD_Li256ELb1ELb0EEENS1_19SingleTileSchedulerILb1ELb0ELb0ELi128EEEEEEEEEvNT_6ParamsE,"",@"SHT_CUDA_INFO"
	.sectionflags	@""
	.align	4


	//----- nvinfo : EIATTR_CUDA_API_VERSION
	.align		4
        /*0000*/ 	.byte	0x04, 0x37
        /*0002*/ 	.short	(.L_704 - .L_703)
.L_703:
        /*0004*/ 	.word	0x00000082


	//----- nvinfo : EIATTR_KPARAM_INFO
	.align		4
.L_704:
        /*0008*/ 	.byte	0x04, 0x17
        /*000a*/ 	.short	(.L_706 - .L_705)
.L_705:
        /*000c*/ 	.word	0x00000000
        /*0010*/ 	.short	0x0000
        /*0012*/ 	.short	0x0000
        /*0014*/ 	.byte	0x00, 0xf0, 0xe1, 0x09


	//----- nvinfo : EIATTR_SPARSE_MMA_MASK
	.align		4
.L_706:
        /*0018*/ 	.byte	0x03, 0x50
        /*001a*/ 	.short	0x0000


	//----- nvinfo : EIATTR_MAXREG_COUNT
	.align		4
        /*001c*/ 	.byte	0x03, 0x1b
        /*001e*/ 	.short	0x00ff


	//----- nvinfo : EIATTR_MERCURY_ISA_VERSION
	.align		4
        /*0020*/ 	.byte	0x03, 0x5f
        /*0022*/ 	.short	0x0101


	//----- nvinfo : EIATTR_VRC_CTA_INIT_COUNT
	.align		4
        /*0024*/ 	.byte	0x02, 0x4a
	.zero		1
	.zero		1


	//----- nvinfo : EIATTR_EXIT_INSTR_OFFSETS
	.align		4
        /*0028*/ 	.byte	0x04, 0x1c
        /*002a*/ 	.short	(.L_708 - .L_707)


	//   ....[0]....
.L_707:
        /*002c*/ 	.word	0x00000010


	//----- nvinfo : EIATTR_MAX_THREADS
	.align		4
.L_708:
        /*0030*/ 	.byte	0x04, 0x05
        /*0032*/ 	.short	(.L_710 - .L_709)
.L_709:
        /*0034*/ 	.word	0x00000100
        /*0038*/ 	.word	0x00000001
        /*003c*/ 	.word	0x00000001


	//----- nvinfo : EIATTR_CBANK_PARAM_SIZE
	.align		4
.L_710:
        /*0040*/ 	.byte	0x03, 0x19
        /*0042*/ 	.short	0x0278


	//----- nvinfo : EIATTR_PARAM_CBANK
	.align		4
        /*0044*/ 	.byte	0x04, 0x0a
        /*0046*/ 	.short	(.L_712 - .L_711)
	.align		4
.L_711:
        /*0048*/ 	.word	index@(.nv.constant0._ZN7cutlass13device_kernelIN5flash19enable_sm80_to_sm89INS1_16FlashAttnBwdSm80INS1_25CollectiveMainloopBwdSm80ILi2ELi2EN4cute5tupleIJNS5_1CILi64EEENS7_ILi128EEES9_EEENS_6half_tEfNS_4arch4Sm80ELb0ELb0ELb1ELb1ELb0ELb0ELb0ELb0ELi2ELi2ELi2ELi2ELb0EEENS1_24CollectiveEpilogueBwdGQAISA_fSD_Li256ELb1ELb0EEENS1_19SingleTileSchedulerILb1ELb0ELb0ELi128EEEEEEEEEvNT_6ParamsE)
        /*004c*/ 	.short	0x0380
        /*004e*/ 	.short	0x0278


	//----- nvinfo : EIATTR_SW_WAR
	.align		4
.L_712:
        /*0050*/ 	.byte	0x04, 0x36
        /*0052*/ 	.short	(.L_714 - .L_713)
.L_713:
        /*0054*/ 	.word	0x00000008
.L_714:


//--------------------- .nv.info._ZN7cutlass13device_kernelIN5flash19enable_sm80_to_sm89INS1_16FlashAttnBwdSm80INS1_25CollectiveMainloopBwdSm80ILi2ELi2EN4cute5tupleIJNS5_1CILi64EEENS7_ILi128EEES9_EEENS_6half_tEfNS_4arch4Sm80ELb0ELb0ELb1ELb1ELb1ELb0ELb0ELb0ELi2ELi2ELi2ELi2ELb0EEENS1_24CollectiveEpilogueBwdGQAISA_fSD_Li256ELb1ELb1EEENS1_19SingleTileSchedulerILb1ELb0ELb0ELi128EEEEEEEEEvNT_6ParamsE --------------------------
	.section	.nv.info._ZN7cutlass13device_kernelIN5flash19enable_sm80_to_sm89INS1_16FlashAttnBwdSm80INS1_25CollectiveMainloopBwdSm80ILi2ELi2EN4cute5tupleIJNS5_1CILi64EEENS7_ILi128EEES9_EEENS_6half_tEfNS_4arch4Sm80ELb0ELb0ELb1ELb1ELb1ELb0ELb0ELb0ELi2ELi2ELi2ELi2ELb0EEENS1_24CollectiveEpilogueBwdGQAISA_fSD_Li256ELb1ELb1EEENS1_19SingleTileSchedulerILb1ELb0ELb0ELi128EEEEEEEEEvNT_6ParamsE,"",@"SHT_CUDA_INFO"
	.sectionflags	@""
	.align	4


	//----- nvinfo : EIATTR_CUDA_API_VERSION
	.align		4
        /*0000*/ 	.byte	0x04, 0x37
        /*0002*/ 	.short	(.L_716 - .L_715)
.L_715:
        /*0004*/ 	.word	0x00000082


	//----- nvinfo : EIATTR_KPARAM_INFO
	.align		4
.L_716:
        /*0008*/ 	.byte	0x04, 0x17
        /*000a*/ 	.short	(.L_718 - .L_717)
.L_717:
        /*000c*/ 	.word	0x00000000
        /*0010*/ 	.short	0x0000
        /*0012*/ 	.short	0x0000
        /*0014*/ 	.byte	0x00, 0xf0, 0xe1, 0x09


	//----- nvinfo : EIATTR_SPARSE_MMA_MASK
	.align		4
.L_718:
        /*0018*/ 	.byte	0x03, 0x50
        /*001a*/ 	.short	0x0000


	//----- nvinfo : EIATTR_MAXREG_COUNT
	.align		4
        /*001c*/ 	.byte	0x03, 0x1b
        /*001e*/ 	.short	0x00ff


	//----- nvinfo : EIATTR_MERCURY_ISA_VERSION
	.align		4
        /*0020*/ 	.byte	0x03, 0x5f
        /*0022*/ 	.short	0x0101


	//----- nvinfo : EIATTR_VRC_CTA_INIT_COUNT
	.align		4
        /*0024*/ 	.byte	0x02, 0x4a
	.zero		1
	.zero		1


	//----- nvinfo : EIATTR_EXIT_INSTR_OFFSETS
	.align		4
        /*0028*/ 	.byte	0x04, 0x1c
        /*002a*/ 	.short	(.L_720 - .L_719)


	//   ....[0]....
.L_719:
        /*002c*/ 	.word	0x00000010


	//----- nvinfo : EIATTR_MAX_THREADS
	.align		4
.L_720:
        /*0030*/ 	.byte	0x04, 0x05
        /*0032*/ 	.short	(.L_722 - .L_721)
.L_721:
        /*0034*/ 	.word	0x00000100
        /*0038*/ 	.word	0x00000001
        /*003c*/ 	.word	0x00000001


	//----- nvinfo : EIATTR_CBANK_PARAM_SIZE
	.align		4
.L_722:
        /*0040*/ 	.byte	0x03, 0x19
        /*0042*/ 	.short	0x0278


	//----- nvinfo : EIATTR_PARAM_CBANK
	.align		4
        /*0044*/ 	.byte	0x04, 0x0a
        /*0046*/ 	.short	(.L_724 - .L_723)
	.align		4
.L_723:
        /*0048*/ 	.word	index@(.nv.constant0._ZN7cutlass13device_kernelIN5flash19enable_sm80_to_sm89INS1_16FlashAttnBwdSm80INS1_25CollectiveMainloopBwdSm80ILi2ELi2EN4cute5tupleIJNS5_1CILi64EEENS7_ILi128EEES9_EEENS_6half_tEfNS_4arch4Sm80ELb0ELb0ELb1ELb1ELb1ELb0ELb0ELb0ELi2ELi2ELi2ELi2ELb0EEENS1_24CollectiveEpilogueBwdGQAISA_fSD_Li256ELb1ELb1EEENS1_19SingleTileSchedulerILb1ELb0ELb0ELi128EEEEEEEEEvNT_6ParamsE)
        /*004c*/ 	.short	0x0380
        /*004e*/ 	.short	0x0278


	//----- nvinfo : EIATTR_SW_WAR
	.align		4
.L_724:
        /*0050*/ 	.byte	0x04, 0x36
        /*0052*/ 	.short	(.L_726 - .L_725)
.L_725:
        /*0054*/ 	.word	0x00000008
.L_726:


//--------------------- .nv.info._ZN7cutlass13device_kernelIN5flash19enable_sm80_to_sm89INS1_16FlashAttnBwdSm80INS1_25CollectiveMainloopBwdSm80ILi2ELi2EN4cute5tupleIJNS5_1CILi64EEENS7_ILi128EEES9_EEENS_6half_tEfNS_4arch4Sm80ELb0ELb1ELb1ELb0ELb0ELb0ELb0ELb0ELi2ELi2ELi2ELi2ELb0EEENS1_21CollectiveEpilogueBwdISA_SB_SD_Li256ELb0ELb0ELi4EEENS1_19SingleTileSchedulerILb0ELb0ELb0ELi128EEEEEEEEEvNT_6ParamsE --------------------------
	.section	.nv.info._ZN7cutlass13device_kernelIN5flash19enable_sm80_to_sm89INS1_16FlashAttnBwdSm80INS1_25CollectiveMainloopBwdSm80ILi2ELi2EN4cute5tupleIJNS5_1CILi64EEENS7_ILi128EEES9_EEENS_6half_tEfNS_4arch4Sm80ELb0ELb1ELb1ELb0ELb0ELb0ELb0ELb0ELi2ELi2ELi2ELi2ELb0EEENS1_21CollectiveEpilogueBwdISA_SB_SD_Li256ELb0ELb0ELi4EEENS1_19SingleTileSchedulerILb0ELb0ELb0ELi128EEEEEEEEEvNT_6ParamsE,"",@"SHT_CUDA_INFO"
	.sectionflags	@""
	.align	4


	//----- nvinfo : EIATTR_CUDA_API_VERSION
	.align		4
        /*0000*/ 	.byte	0x04, 0x37
        /*0002*/ 	.short	(.L_728 - .L_727)
.L_727:
        /*0004*/ 	.word	0x00000082


	//----- nvinfo : EIATTR_KPARAM_INFO
	.align		4
.L_728:
        /*0008*/ 	.byte	0x04, 0x17
        /*000a*/ 	.short	(.L_730 - .L_729)
.L_729:
        /*000c*/ 	.word	0x00000000
        /*0010*/ 	.short	0x0000
        /*0012*/ 	.short	0x0000
        /*0014*/ 	.byte	0x00, 0xf0, 0xc1, 0x09


	//----- nvinfo : EIATTR_SPARSE_MMA_MASK
	.align		4
.L_730:
        /*0018*/ 	.byte	0x03, 0x50
        /*001a*/ 	.short	0x0000


	//----- nvinfo : EIATTR_MAXREG_COUNT
	.align		4
        /*001c*/ 	.byte	0x03, 0x1b
        /*001e*/ 	.short	0x00ff


	//----- nvinfo : EIATTR_MERCURY_ISA_VERSION
	.align		4
        /*0020*/ 	.byte	0x03, 0x5f
        /*0022*/ 	.short	0x0101


	//----- nvinfo : EIATTR_VRC_CTA_INIT_COUNT
	.align		4
        /*0024*/ 	.byte	0x02, 0x4a
	.zero		1
	.zero		1


	//----- nvinfo : EIATTR_EXIT_INSTR_OFFSETS
	.align		4
        /*0028*/ 	.byte	0x04, 0x1c
        /*002a*/ 	.short	(.L_732 - .L_731)


	//   ....[0]....
.L_731:
        /*002c*/ 	.word	0x00000010


	//----- nvinfo : EIATTR_MAX_THREADS
	.align		4
.L_732:
        /*0030*/ 	.byte	0x04, 0x05
        /*0032*/ 	.short	(.L_734 - .L_733)
.L_733:
        /*0034*/ 	.word	0x00000100
        /*0038*/ 	.word	0x00000001
        /*003c*/ 	.word	0x00000001


	//----- nvinfo : EIATTR_CBANK_PARAM_SIZE
	.align		4
.L_734:
        /*0040*/ 	.byte	0x03, 0x19
        /*0042*/ 	.short	0x0270


	//----- nvinfo : EIATTR_PARAM_CBANK
	.align		4
        /*0044*/ 	.byte	0x04, 0x0a
        /*0046*/ 	.short	(.L_736 - .L_735)
	.align		4
.L_735:
        /*0048*/ 	.word	index@(.nv.constant0._ZN7cutlass13device_kernelIN5flash19enable_sm80_to_sm89INS1_16FlashAttnBwdSm80INS1_25CollectiveMainloopBwdSm80ILi2ELi2EN4cute5tupleIJNS5_1CILi64EEENS7_ILi128EEES9_EEENS_6half_tEfNS_4arch4Sm80ELb0ELb1ELb1ELb0ELb0ELb0ELb0ELb0ELi2ELi2ELi2ELi2ELb0EEENS1_21CollectiveEpilogueBwdISA_SB_SD_Li256ELb0ELb0ELi4EEENS1_19SingleTileSchedulerILb0ELb0ELb0ELi128EEEEEEEEEvNT_6ParamsE)
        /*004c*/ 	.short	0x0380
        /*004e*/ 	.short	0x0270


	//----- nvinfo : EIATTR_SW_WAR
	.align		4
.L_736:
        /*0050*/ 	.byte	0x04, 0x36
        /*0052*/ 	.short	(.L_738 - .L_737)
.L_737:
        /*0054*/ 	.word	0x00000008
.L_738:


//--------------------- .nv.info._ZN7cutlass13device_kernelIN5flash19enable_sm80_to_sm89INS1_16FlashAttnBwdSm80INS1_25CollectiveMainloopBwdSm80ILi2ELi2EN4cute5tupleIJNS5_1CILi64EEENS7_ILi128EEES9_EEENS_6half_tEfNS_4arch4Sm80ELb0ELb1ELb1ELb0ELb1ELb0ELb0ELb0ELi2ELi2ELi2ELi2ELb0EEENS1_21CollectiveEpilogueBwdISA_SB_SD_Li256ELb0ELb0ELi4EEENS1_19SingleTileSchedulerILb0ELb0ELb0ELi128EEEEEEEEEvNT_6ParamsE --------------------------
	.section	.nv.info._ZN7cutlass13device_kernelIN5flash19enable_sm80_to_sm89INS1_16FlashAttnBwdSm80INS1_25CollectiveMainloopBwdSm80ILi2ELi2EN4cute5tupleIJNS5_1CILi64EEENS7_ILi128EEES9_EEENS_6half_tEfNS_4arch4Sm80ELb0ELb1ELb1ELb0ELb1ELb0ELb0ELb0ELi2ELi2ELi2ELi2ELb0EEENS1_21CollectiveEpilogueBwdISA_SB_SD_Li256ELb0ELb0ELi4EEENS1_19SingleTileSchedulerILb0ELb0ELb0ELi128EEEEEEEEEvNT_6ParamsE,"",@"SHT_CUDA_INFO"
	.sectionflags	@""
	.align	4


	//----- nvinfo : EIATTR_CUDA_API_VERSION
	.align		4
        /*0000*/ 	.byte	0x04, 0x37
        /*0002*/ 	.short	(.L_740 - .L_739)
.L_739:
        /*0004*/ 	.word	0x00000082


	//----- nvinfo : EIATTR_KPARAM_INFO
	.align		4
.L_740:
        /*0008*/ 	.byte	0x04, 0x17
        /*000a*/ 	.short	(.L_742 - .L_741)
.L_741:
        /*000c*/ 	.word	0x00000000
        /*0010*/ 	.short	0x0000
        /*0012*/ 	.short	0x0000
        /*0014*/ 	.byte	0x00, 0xf0, 0xc1, 0x09


	//----- nvinfo : EIATTR_SPARSE_MMA_MASK
	.align		4
.L_742:
        /*0018*/ 	.byte	0x03, 0x50
        /*001a*/ 	.short	0x0000


	//----- nvinfo : EIATTR_MAXREG_COUNT
	.align		4
        /*001c*/ 	.byte	0x03, 0x1b
        /*001e*/ 	.short	0x00ff


	//----- nvinfo : EIATTR_MERCURY_ISA_VERSION
	.align		4
        /*0020*/ 	.byte	0x03, 0x5f
        /*0022*/ 	.short	0x0101


	//----- nvinfo : EIATTR_VRC_CTA_INIT_COUNT
	.align		4
        /*0024*/ 	.byte	0x02, 0x4a
	.zero		1
	.zero		1


	//----- nvinfo : EIATTR_EXIT_INSTR_OFFSETS
	.align		4
        /*0028*/ 	.byte	0x04, 0x1c
        /*002a*/ 	.short	(.L_744 - .L_743)


	//   ....[0]....
.L_743:
        /*002c*/ 	.word	0x00000010


	//----- nvinfo : EIATTR_MAX_THREADS
	.align		4
.L_744:
        /*0030*/ 	.byte	0x04, 0x05
        /*0032*/ 	.short	(.L_746 - .L_745)
.L_745:
        /*0034*/ 	.word	0x00000100
        /*0038*/ 	.word	0x00000001
        /*003c*/ 	.word	0x00000001


	//----- nvinfo : EIATTR_CBANK_PARAM_SIZE
	.align		4
.L_746:
        /*0040*/ 	.byte	0x03, 0x19
        /*0042*/ 	.short	0x0270


	//----- nvinfo : EIATTR_PARAM_CBANK
	.align		4
        /*0044*/ 	.byte	0x04, 0x0a
        /*0046*/ 	.short	(.L_748 - .L_747)
	.align		4
.L_747:
        /*0048*/ 	.word	index@(.nv.constant0._ZN7cutlass13device_kernelIN5flash19enable_sm80_to_sm89INS1_16FlashAttnBwdSm80INS1_25CollectiveMainloopBwdSm80ILi2ELi2EN4cute5tupleIJNS5_1CILi64EEENS7_ILi128EEES9_EEENS_6half_tEfNS_4arch4Sm80ELb0ELb1ELb1ELb0ELb1ELb0ELb0ELb0ELi2ELi2ELi2ELi2ELb0EEENS1_21CollectiveEpilogueBwdISA_SB_SD_Li256ELb0ELb0ELi4EEENS1_19SingleTileSchedulerILb0ELb0ELb0ELi128EEEEEEEEEvNT_6ParamsE)
        /*004c*/ 	.short	0x0380
        /*004e*/ 	.short	0x0270


	//----- nvinfo : EIATTR_SW_WAR
	.align		4
.L_748:
        /*0050*/ 	.byte	0x04, 0x36
        /*0052*/ 	.short	(.L_750 - .L_749)
.L_749:
        /*0054*/ 	.word	0x00000008
.L_750:


//--------------------- .nv.info._ZN7cutlass13device_kernelIN5flash19enable_sm80_to_sm89INS1_16FlashAttnBwdSm80INS1_25CollectiveMainloopBwdSm80ILi2ELi2EN4cute5tupleIJNS5_1CILi64EEENS7_ILi128EEES9_EEENS_6half_tEfNS_4arch4Sm80ELb0ELb1ELb1ELb0ELb0ELb0ELb0ELb0ELi2ELi2ELi2ELi2ELb0EEENS1_24CollectiveEpilogueBwdGQAISA_fSD_Li256ELb0ELb0EEENS1_19SingleTileSchedulerILb0ELb0ELb0ELi128EEEEEEEEEvNT_6ParamsE --------------------------
	.section	.nv.info._ZN7cutlass13device_kernelIN5flash19enable_sm80_to_sm89INS1_16FlashAttnBwdSm80INS1_25CollectiveMainloopBwdSm80ILi2ELi2EN4cute5tupleIJNS5_1CILi64EEENS7_ILi128EEES9_EEENS_6half_tEfNS_4arch4Sm80ELb0ELb1ELb1ELb0ELb0ELb0ELb0ELb0ELi2ELi2ELi2ELi2ELb0EEENS1_24CollectiveEpilogueBwdGQAISA_fSD_Li256ELb0ELb0EEENS1_19SingleTileSchedulerILb0ELb0ELb0ELi128EEEEEEEEEvNT_6ParamsE,"",@"SHT_CUDA_INFO"
	.sectionflags	@""
	.align	4


	//----- nvinfo : EIATTR_CUDA_API_VERSION
	.align		4
        /*0000*/ 	.byte	0x04, 0x37
        /*0002*/ 	.short	(.L_752 - .L_751)
.L_751:
        /*0004*/ 	.word	0x00000082


	//----- nvinfo : EIATTR_KPARAM_INFO
	.align		4
.L_752:
        /*0008*/ 	.byte	0x04, 0x17
        /*000a*/ 	.short	(.L_754 - .L_753)
.L_753:
        /*000c*/ 	.word	0x00000000
        /*0010*/ 	.short	0x0000
        /*0012*/ 	.short	0x0000
        /*0014*/ 	.byte	0x00, 0xf0, 0xe1, 0x09


	//----- nvinfo : EIATTR_SPARSE_MMA_MASK
	.align		4
.L_754:
        /*0018*/ 	.byte	0x03, 0x50
        /*001a*/ 	.short	0x0000


	//----- nvinfo : EIATTR_MAXREG_COUNT
	.align		4
        /*001c*/ 	.byte	0x03, 0x1b
        /*001e*/ 	.short	0x00ff


	//----- nvinfo : EIATTR_MERCURY_ISA_VERSION
	.align		4
        /*0020*/ 	.byte	0x03, 0x5f
        /*0022*/ 	.short	0x0101


	//----- nvinfo : EIATTR_VRC_CTA_INIT_COUNT
	.align		4
        /*0024*/ 	.byte	0x02, 0x4a
	.zero		1
	.zero		1


	//----- nvinfo : EIATTR_EXIT_INSTR_OFFSETS
	.align		4
        /*0028*/ 	.byte	0x04, 0x1c
        /*002a*/ 	.short	(.L_756 - .L_755)


	//   ....[0]....
.L_755:
        /*002c*/ 	.word	0x00000010


	//----- nvinfo : EIATTR_MAX_THREADS
	.align		4
.L_756:
        /*0030*/ 	.byte	0x04, 0x05
        /*0032*/ 	.short	(.L_758 - .L_757)
.L_757:
        /*0034*/ 	.word	0x00000100
        /*0038*/ 	.word	0x00000001
        /*003c*/ 	.word	0x00000001


	//----- nvinfo : EIATTR_CBANK_PARAM_SIZE
	.align		4
.L_758:
        /*0040*/ 	.byte	0x03, 0x19
        /*0042*/ 	.short	0x0278


	//----- nvinfo : EIATTR_PARAM_CBANK
	.align		4
        /*0044*/ 	.byte	0x04, 0x0a
        /*0046*/ 	.short	(.L_760 - .L_759)
	.align		4
.L_759:
        /*0048*/ 	.word	index@(.nv.constant0._ZN7cutlass13device_kernelIN5flash19enable_sm80_to_sm89INS1_16FlashAttnBwdSm80INS1_25CollectiveMainloopBwdSm80ILi2ELi2EN4cute5tupleIJNS5_1CILi64EEENS7_ILi128EEES9_EEENS_6half_tEfNS_4arch4Sm80ELb0ELb1ELb1ELb0ELb0ELb0ELb0ELb0ELi2ELi2ELi2ELi2ELb0EEENS1_24CollectiveEpilogueBwdGQAISA_fSD_Li256ELb0ELb0EEENS1_19SingleTileSchedulerILb0ELb0ELb0ELi128EEEEEEEEEvNT_6ParamsE)
        /*004c*/ 	.short	0x0380
        /*004e*/ 	.short	0x0278


	//----- nvinfo : EIATTR_SW_WAR
	.align		4
.L_760:
        /*0050*/ 	.byte	0x04, 0x36
        /*0052*/ 	.short	(.L_762 - .L_761)
.L_761:
        /*0054*/ 	.word	0x00000008
.L_762:


//--------------------- .nv.info._ZN7cutlass13device_kernelIN5flash19enable_sm80_to_sm89INS1_16FlashAttnBwdSm80INS1_25CollectiveMainloopBwdSm80ILi2ELi2EN4cute5tupleIJNS5_1CILi64EEENS7_ILi128EEES9_EEENS_6half_tEfNS_4arch4Sm80ELb0ELb1ELb1ELb0ELb1ELb0ELb0ELb0ELi2ELi2ELi2ELi2ELb0EEENS1_24CollectiveEpilogueBwdGQAISA_fSD_Li256ELb0ELb1EEENS1_19SingleTileSchedulerILb0ELb0ELb0ELi128EEEEEEEEEvNT_6ParamsE --------------------------
	.section	.nv.info._ZN7cutlass13device_kernelIN5flash19enable_sm80_to_sm89INS1_16FlashAttnBwdSm80INS1_25CollectiveMainloopBwdSm80ILi2ELi2EN4cute5tupleIJNS5_1CILi64EEENS7_ILi128EEES9_EEENS_6half_tEfNS_4arch4Sm80ELb0ELb1ELb1ELb0ELb1ELb0ELb0ELb0ELi2ELi2ELi2ELi2ELb0EEENS1_24CollectiveEpilogueBwdGQAISA_fSD_Li256ELb0ELb1EEENS1_19SingleTileSchedulerILb0ELb0ELb0ELi128EEEEEEEEEvNT_6ParamsE,"",@"SHT_CUDA_INFO"
	.sectionflags	@""
	.align	4


	//----- nvinfo : EIATTR_CUDA_API_VERSION
	.align		4
        /*0000*/ 	.byte	0x04, 0x37
        /*0002*/ 	.short	(.L_764 - .L_763)
.L_763:
        /*0004*/ 	.word	0x00000082


	//----- nvinfo : EIATTR_KPARAM_INFO
	.align		4
.L_764:
        /*0008*/ 	.byte	0x04, 0x17
        /*000a*/ 	.short	(.L_766 - .L_765)
.L_765:
        /*000c*/ 	.word	0x00000000
        /*0010*/ 	.short	0x0000
        /*0012*/ 	.short	0x0000
        /*0014*/ 	.byte	0x00, 0xf0, 0xe1, 0x09


	//----- nvinfo : EIATTR_SPARSE_MMA_MASK
	.align		4
.L_766:
        /*0018*/ 	.byte	0x03, 0x50
        /*001a*/ 	.short	0x0000


	//----- nvinfo : EIATTR_MAXREG_COUNT
	.align		4
        /*001c*/ 	.byte	0x03, 0x1b
        /*001e*/ 	.short	0x00ff


	//----- nvinfo : EIATTR_MERCURY_ISA_VERSION
	.align		4
        /*0020*/ 	.byte	0x03, 0x5f
        /*0022*/ 	.short	0x0101


	//----- nvinfo : EIATTR_VRC_CTA_INIT_COUNT
	.align		4
        /*0024*/ 	.byte	0x02, 0x4a
	.zero		1
	.zero		1


	//----- nvinfo : EIATTR_EXIT_INSTR_OFFSETS
	.align		4
        /*0028*/ 	.byte	0x04, 0x1c
        /*002a*/ 	.short	(.L_768 - .L_767)


	//   ....[0]....
.L_767:
        /*002c*/ 	.word	0x00000010


	//----- nvinfo : EIATTR_MAX_THREADS
	.align		4
.L_768:
        /*0030*/ 	.byte	0x04, 0x05
        /*0032*/ 	.short	(.L_770 - .L_769)
.L_769:
        /*0034*/ 	.word	0x00000100
        /*0038*/ 	.word	0x00000001
        /*003c*/ 	.word	0x00000001


	//----- nvinfo : EIATTR_CBANK_PARAM_SIZE
	.align		4
.L_770:
        /*0040*/ 	.byte	0x03, 0x19
        /*0042*/ 	.short	0x0278


	//----- nvinfo : EIATTR_PARAM_CBANK
	.align		4
        /*0044*/ 	.byte	0x04, 0x0a
        /*0046*/ 	.short	(.L_772 - .L_771)
	.align		4
.L_771:
        /*0048*/ 	.word	index@(.nv.constant0._ZN7cutlass13device_kernelIN5flash19enable_sm80_to_sm89INS1_16FlashAttnBwdSm80INS1_25CollectiveMainloopBwdSm80ILi2ELi2EN4cute5tupleIJNS5_1CILi64EEENS7_ILi128EEES9_EEENS_6half_tEfNS_4arch4Sm80ELb0ELb1ELb1ELb0ELb1ELb0ELb0ELb0ELi2ELi2ELi2ELi2ELb0EEENS1_24CollectiveEpilogueBwdGQAISA_fSD_Li256ELb0ELb1EEENS1_19SingleTileSchedulerILb0ELb0ELb0ELi128EEEEEEEEEvNT_6ParamsE)
        /*004c*/ 	.short	0x0380
        /*004e*/ 	.short	0x0278


	//----- nvinfo : EIATTR_SW_WAR
	.align		4
.L_772:
        /*0050*/ 	.byte	0x04, 0x36
        /*0052*/ 	.short	(.L_774 - .L_773)
.L_773:
        /*0054*/ 	.word	0x00000008
.L_774:


//--------------------- .nv.info._ZN7cutlass13device_kernelIN5flash19enable_sm80_to_sm89INS1_16FlashAttnBwdSm80INS1_25CollectiveMainloopBwdSm80ILi2ELi2EN4cute5tupleIJNS5_1CILi64EEENS7_ILi128EEES9_EEENS_6half_tEfNS_4arch4Sm80ELb0ELb1ELb1ELb1ELb0ELb0ELb0ELb0ELi2ELi2ELi2ELi2ELb0EEENS1_21CollectiveEpilogueBwdISA_SB_SD_Li256ELb1ELb0ELi4EEENS1_19SingleTileSchedulerILb1ELb0ELb0ELi128EEEEEEEEEvNT_6ParamsE --------------------------
	.section	.nv.info._ZN7cutlass13device_kernelIN5flash19enable_sm80_to_sm89INS1_16FlashAttnBwdSm80INS1_25CollectiveMainloopBwdSm80ILi2ELi2EN4cute5tupleIJNS5_1CILi64EEENS7_ILi128EEES9_EEENS_6half_tEfNS_4arch4Sm80ELb0ELb1ELb1ELb1ELb0ELb0ELb0ELb0ELi2ELi2ELi2ELi2ELb0EEENS1_21CollectiveEpilogueBwdISA_SB_SD_Li256ELb1ELb0ELi4EEENS1_19SingleTileSchedulerILb1ELb0ELb0ELi128EEEEEEEEEvNT_6ParamsE,"",@"SHT_CUDA_INFO"
	.sectionflags	@""
	.align	4


	//----- nvinfo : EIATTR_CUDA_API_VERSION
	.align		4
        /*0000*/ 	.byte	0x04, 0x37
        /*0002*/ 	.short	(.L_776 - .L_775)
.L_775:
        /*0004*/ 	.word	0x00000082


	//----- nvinfo : EIATTR_KPARAM_INFO
	.align		4
.L_776:
        /*0008*/ 	.byte	0x04, 0x17
        /*000a*/ 	.short	(.L_778 - .L_777)
.L_777:
        /*000c*/ 	.word	0x00000000
        /*0010*/ 	.short	0x0000
        /*0012*/ 	.short	0x0000
        /*0014*/ 	.byte	0x00, 0xf0, 0xc1, 0x09


	//----- nvinfo : EIATTR_SPARSE_MMA_MASK
	.align		4
.L_778:
        /*0018*/ 	.byte	0x03, 0x50
        /*001a*/ 	.short	0x0000


	//----- nvinfo : EIATTR_MAXREG_COUNT
	.align		4
        /*001c*/ 	.byte	0x03, 0x1b
        /*001e*/ 	.short	0x00ff


	//----- nvinfo : EIATTR_MERCURY_ISA_VERSION
	.align		4
        /*0020*/ 	.byte	0x03, 0x5f
        /*0022*/ 	.short	0x0101


	//----- nvinfo : EIATTR_VRC_CTA_INIT_COUNT
	.align		4
        /*0024*/ 	.byte	0x02, 0x4a
	.zero		1
	.zero		1


	//----- nvinfo : EIATTR_EXIT_INSTR_OFFSETS
	.align		4
        /*0028*/ 	.byte	0x04, 0x1c
        /*002a*/ 	.short	(.L_780 - .L_779)


	//   ....[0]....
.L_779:
        /*002c*/ 	.word	0x00000010


	//----- nvinfo : EIATTR_MAX_THREADS
	.align		4
.L_780:
        /*0030*/ 	.byte	0x04, 0x05
        /*0032*/ 	.short	(.L_782 - .L_781)
.L_781:
        /*0034*/ 	.word	0x00000100
        /*0038*/ 	.word	0x00000001
        /*003c*/ 	.word	0x00000001


	//----- nvinfo : EIATTR_CBANK_PARAM_SIZE
	.align		4
.L_782:
        /*0040*/ 	.byte	0x03, 0x19
        /*0042*/ 	.short	0x0270


	//----- nvinfo : EIATTR_PARAM_CBANK
	.align		4
        /*0044*/ 	.byte	0x04, 0x0a
        /*0046*/ 	.short	(.L_784 - .L_783)
	.align		4
.L_783:
        /*0048*/ 	.word	index@(.nv.constant0._ZN7cutlass13device_kernelIN5flash19enable_sm80_to_sm89INS1_16FlashAttnBwdSm80INS1_25CollectiveMainloopBwdSm80ILi2ELi2EN4cute5tupleIJNS5_1CILi64EEENS7_ILi128EEES9_EEENS_6half_tEfNS_4arch4Sm80ELb0ELb1ELb1ELb1ELb0ELb0ELb0ELb0ELi2ELi2ELi2ELi2ELb0EEENS1_21CollectiveEpilogueBwdISA_SB_SD_Li256ELb1ELb0ELi4EEENS1_19SingleTileSchedulerILb1ELb0ELb0ELi128EEEEEEEEEvNT_6ParamsE)
        /*004c*/ 	.short	0x0380
        /*004e*/ 	.short	0x0270


	//----- nvinfo : EIATTR_SW_WAR
	.align		4
.L_784:
        /*0050*/ 	.byte	0x04, 0x36
        /*0052*/ 	.short	(.L_786 - .L_785)
.L_785:
        /*0054*/ 	.word	0x00000008
.L_786:


//--------------------- .nv.info._ZN7cutlass13device_kernelIN5flash19enable_sm80_to_sm89INS1_16FlashAttnBwdSm80INS1_25CollectiveMainloopBwdSm80ILi2ELi2EN4cute5tupleIJNS5_1CILi64EEENS7_ILi128EEES9_EEENS_6half_tEfNS_4arch4Sm80ELb0ELb1ELb1ELb1ELb1ELb0ELb0ELb0ELi2ELi2ELi2ELi2ELb0EEENS1_21CollectiveEpilogueBwdISA_SB_SD_Li256ELb1ELb0ELi4EEENS1_19SingleTileSchedulerILb1ELb0ELb0ELi128EEEEEEEEEvNT_6ParamsE --------------------------
	.section	.nv.info._ZN7cutlass13device_kernelIN5flash19enable_sm80_to_sm89INS1_16FlashAttnBwdSm80INS1_25CollectiveMainloopBwdSm80ILi2ELi2EN4cute5tupleIJNS5_1CILi64EEENS7_ILi128EEES9_EEENS_6half_tEfNS_4arch4Sm80ELb0ELb1ELb1ELb1ELb1ELb0ELb0ELb0ELi2ELi2ELi2ELi2ELb0EEENS1_21CollectiveEpilogueBwdISA_SB_SD_Li256ELb1ELb0ELi4EEENS1_19SingleTileSchedulerILb1ELb0ELb0ELi128EEEEEEEEEvNT_6ParamsE,"",@"SHT_CUDA_INFO"
	.sectionflags	@""
	.align	4


	//----- nvinfo : EIATTR_CUDA_API_VERSION
	.align		4
        /*0000*/ 	.byte	0x04, 0x37
        /*0002*/ 	.short	(.L_788 - .L_787)
.L_787:
        /*0004*/ 	.word	0x00000082


	//----- nvinfo : EIATTR_KPARAM_INFO
	.align		4
.L_788:
        /*0008*/ 	.byte	0x04, 0x17
        /*000a*/ 	.short	(.L_790 - .L_789)
.L_789:
        /*000c*/ 	.word	0x00000000
        /*0010*/ 	.short	0x0000
        /*0012*/ 	.short	0x0000
        /*0014*/ 	.byte	0x00, 0xf0, 0xc1, 0x09


	//----- nvinfo : EIATTR_SPARSE_MMA_MASK
	.align		4
.L_790:
        /*0018*/ 	.byte	0x03, 0x50
        /*001a*/ 	.short	0x0000


	//----- nvinfo : EIATTR_MAXREG_COUNT
	.align		4
        /*001c*/ 	.byte	0x03, 0x1b
        /*001e*/ 	.short	0x00ff


	//----- nvinfo : EIATTR_MERCURY_ISA_VERSION
	.align		4
        /*0020*/ 	.byte	0x03, 0x5f
        /*0022*/ 	.short	0x0101


	//----- nvinfo : EIATTR_VRC_CTA_INIT_COUNT
	.align		4
        /*0024*/ 	.byte	0x02, 0x4a
	.zero		1
	.zero		1


	//----- nvinfo : EIATTR_EXIT_INSTR_OFFSETS
	.align		4
        /*0028*/ 	.byte	0x04, 0x1c
        /*002a*/ 	.short	(.L_792 - .L_791)


	//   ....[0]....
.L_791:
        /*002c*/ 	.word	0x00000010


	//----- nvinfo : EIATTR_MAX_THREADS
	.align		4
.L_792:
        /*0030*/ 	.byte	0x04, 0x05
        /*0032*/ 	.short	(.L_794 - .L_793)
.L_793:
        /*0034*/ 	.word	0x00000100
        /*0038*/ 	.word	0x00000001
        /*003c*/ 	.word	0x00000001


	//----- nvinfo : EIATTR_CBANK_PARAM_SIZE
	.align		4
.L_794:
        /*0040*/ 	.byte	0x03, 0x19
        /*0042*/ 	.short	0x0270


	//----- nvinfo : EIATTR_PARAM_CBANK
	.align		4
        /*0044*/ 	.byte	0x04, 0x0a
        /*0046*/ 	.short	(.L_796 - .L_795)
	.align		4
.L_795:
        /*0048*/ 	.word	index@(.nv.constant0._ZN7cutlass13device_kernelIN5flash19enable_sm80_to_sm89INS1_16FlashAttnBwdSm80INS1_25CollectiveMainloopBwdSm80ILi2ELi2EN4cute5tupleIJNS5_1CILi64EEENS7_ILi128EEES9_EEENS_6half_tEfNS_4arch4Sm80ELb0ELb1ELb1ELb1ELb1ELb0ELb0ELb0ELi2ELi2ELi2ELi2ELb0EEENS1_21CollectiveEpilogueBwdISA_SB_SD_Li256ELb1ELb0ELi4EEENS1_19SingleTileSchedulerILb1ELb0ELb0ELi128EEEEEEEEEvNT_6ParamsE)
        /*004c*/ 	.short	0x0380
        /*004e*/ 	.short	0x0270


	//----- nvinfo : EIATTR_SW_WAR
	.align		4
.L_796:
        /*0050*/ 	.byte	0x04, 0x36
        /*0052*/ 	.short	(.L_798 - .L_797)
.L_797:
        /*0054*/ 	.word	0x00000008
.L_798:


//--------------------- .nv.info._ZN7cutlass13device_kernelIN5flash19enable_sm80_to_sm89INS1_16FlashAttnBwdSm80INS1_25CollectiveMainloopBwdSm80ILi2ELi2EN4cute5tupleIJNS5_1CILi64EEENS7_ILi128EEES9_EEENS_6half_tEfNS_4arch4Sm80ELb0ELb1ELb1ELb1ELb0ELb0ELb0ELb0ELi2ELi2ELi2ELi2ELb0EEENS1_24CollectiveEpilogueBwdGQAISA_fSD_Li256ELb1ELb0EEENS1_19SingleTileSchedulerILb1ELb0ELb0ELi128EEEEEEEEEvNT_6ParamsE --------------------------
	.section	.nv.info._ZN7cutlass13device_kernelIN5flash19enable_sm80_to_sm89INS1_16FlashAttnBwdSm80INS1_25CollectiveMainloopBwdSm80ILi2ELi2EN4cute5tupleIJNS5_1CILi64EEENS7_ILi128EEES9_EEENS_6half_tEfNS_4arch4Sm80ELb0ELb1ELb1ELb1ELb0ELb0ELb0ELb0ELi2ELi2ELi2ELi2ELb0EEENS1_24CollectiveEpilogueBwdGQAISA_fSD_Li256ELb1ELb0EEENS1_19SingleTileSchedulerILb1ELb0ELb0ELi128EEEEEEEEEvNT_6ParamsE,"",@"SHT_CUDA_INFO"
	.sectionflags	@""
	.align	4


	//----- nvinfo : EIATTR_CUDA_API_VERSION
	.align		4
        /*0000*/ 	.byte	0x04, 0x37
        /*0002*/ 	.short	(.L_800 - .L_799)
.L_799:
        /*0004*/ 	.word	0x00000082


	//----- nvinfo : EIATTR_KPARAM_INFO
	.align		4
.L_800:
        /*0008*/ 	.byte	0x04, 0x17
        /*000a*/ 	.short	(.L_802 - .L_801)
.L_801:
        /*000c*/ 	.word	0x00000000
        /*0010*/ 	.short	0x0000
        /*0012*/ 	.short	0x0000
        /*0014*/ 	.byte	0x00, 0xf0, 0xe1, 0x09


	//----- nvinfo : EIATTR_SPARSE_MMA_MASK
	.align		4
.L_802:
        /*0018*/ 	.byte	0x03, 0x50
        /*001a*/ 	.short	0x0000


	//----- nvinfo : EIATTR_MAXREG_COUNT
	.align		4
        /*001c*/ 	.byte	0x03, 0x1b
        /*001e*/ 	.short	0x00ff


	//----- nvinfo : EIATTR_MERCURY_ISA_VERSION
	.align		4
        /*0020*/ 	.byte	0x03, 0x5f
        /*0022*/ 	.short	0x0101


	//----- nvinfo : EIATTR_VRC_CTA_INIT_COUNT
	.align		4
        /*0024*/ 	.byte	0x02, 0x4a
	.zero		1
	.zero		1


	//----- nvinfo : EIATTR_EXIT_INSTR_OFFSETS
	.align		4
        /*0028*/ 	.byte	0x04, 0x1c
        /*002a*/ 	.short	(.L_804 - .L_803)


	//   ....[0]....
.L_803:
        /*002c*/ 	.word	0x00000010


	//----- nvinfo : EIATTR_MAX_THREADS
	.align		4
.L_804:
        /*0030*/ 	.byte	0x04, 0x05
        /*0032*/ 	.short	(.L_806 - .L_805)
.L_805:
        /*0034*/ 	.word	0x00000100
        /*0038*/ 	.word	0x00000001
        /*003c*/ 	.word	0x00000001


	//----- nvinfo : EIATTR_CBANK_PARAM_SIZE
	.align		4
.L_806:
        /*0040*/ 	.byte	0x03, 0x19
        /*0042*/ 	.short	0x0278


	//----- nvinfo : EIATTR_PARAM_CBANK
	.align		4
        /*0044*/ 	.byte	0x04, 0x0a
        /*0046*/ 	.short	(.L_808 - .L_807)
	.align		4
.L_807:
        /*0048*/ 	.word	index@(.nv.constant0._ZN7cutlass13device_kernelIN5flash19enable_sm80_to_sm89INS1_16FlashAttnBwdSm80INS1_25CollectiveMainloopBwdSm80ILi2ELi2EN4cute5tupleIJNS5_1CILi64EEENS7_ILi128EEES9_EEENS_6half_tEfNS_4arch4Sm80ELb0ELb1ELb1ELb1ELb0ELb0ELb0ELb0ELi2ELi2ELi2ELi2ELb0EEENS1_24CollectiveEpilogueBwdGQAISA_fSD_Li256ELb1ELb0EEENS1_19SingleTileSchedulerILb1ELb0ELb0ELi128EEEEEEEEEvNT_6ParamsE)
        /*004c*/ 	.short	0x0380
        /*004e*/ 	.short	0x0278


	//----- nvinfo : EIATTR_SW_WAR
	.align		4
.L_808:
        /*0050*/ 	.byte	0x04, 0x36
        /*0052*/ 	.short	(.L_810 - .L_809)
.L_809:
        /*0054*/ 	.word	0x00000008
.L_810:


//--------------------- .nv.info._ZN7cutlass13device_kernelIN5flash19enable_sm80_to_sm89INS1_16FlashAttnBwdSm80INS1_25CollectiveMainloopBwdSm80ILi2ELi2EN4cute5tupleIJNS5_1CILi64EEENS7_ILi128EEES9_EEENS_6half_tEfNS_4arch4Sm80ELb0ELb1ELb1ELb1ELb1ELb0ELb0ELb0ELi2ELi2ELi2ELi2ELb0EEENS1_24CollectiveEpilogueBwdGQAISA_fSD_Li256ELb1ELb1EEENS1_19SingleTileSchedulerILb1ELb0ELb0ELi128EEEEEEEEEvNT_6ParamsE --------------------------
	.section	.nv.info._ZN7cutlass13device_kernelIN5flash19enable_sm80_to_sm89INS1_16FlashAttnBwdSm80INS1_25CollectiveMainloopBwdSm80ILi2ELi2EN4cute5tupleIJNS5_1CILi64EEENS7_ILi128EEES9_EEENS_6half_tEfNS_4arch4Sm80ELb0ELb1ELb1ELb1ELb1ELb0ELb0ELb0ELi2ELi2ELi2ELi2ELb0EEENS1_24CollectiveEpilogueBwdGQAISA_fSD_Li256ELb1ELb1EEENS1_19SingleTileSchedulerILb1ELb0ELb0ELi128EEEEEEEEEvNT_6ParamsE,"",@"SHT_CUDA_INFO"
	.sectionflags	@""
	.align	4


	//----- nvinfo : EIATTR_CUDA_API_VERSION
	.align		4
        /*0000*/ 	.byte	0x04, 0x37
        /*0002*/ 	.short	(.L_812 - .L_811)
.L_811:
        /*0004*/ 	.word	0x00000082


	//----- nvinfo : EIATTR_KPARAM_INFO
	.align		4
.L_812:
        /*0008*/ 	.byte	0x04, 0x17
        /*000a*/ 	.short	(.L_814 - .L_813)
.L_813:
        /*000c*/ 	.word	0x00000000
        /*0010*/ 	.short	0x0000
        /*0012*/ 	.short	0x0000
        /*0014*/ 	.byte	0x00, 0xf0, 0xe1, 0x09


	//----- nvinfo : EIATTR_SPARSE_MMA_MASK
	.align		4
.L_814:
        /*0018*/ 	.byte	0x03, 0x50
        /*001a*/ 	.short	0x0000


	//----- nvinfo : EIATTR_MAXREG_COUNT
	.align		4
        /*001c*/ 	.byte	0x03, 0x1b
        /*001e*/ 	.short	0x00ff


	//----- nvinfo : EIATTR_MERCURY_ISA_VERSION
	.align		4
        /*0020*/ 	.byte	0x03, 0x5f
        /*0022*/ 	.short	0x0101


	//----- nvinfo : EIATTR_VRC_CTA_INIT_COUNT
	.align		4
        /*0024*/ 	.byte	0x02, 0x4a
	.zero		1
	.zero		1


	//----- nvinfo : EIATTR_EXIT_INSTR_OFFSETS
	.align		4
        /*0028*/ 	.byte	0x04, 0x1c
        /*002a*/ 	.short	(.L_816 - .L_815)


	//   ....[0]....
.L_815:
        /*002c*/ 	.word	0x00000010


	//----- nvinfo : EIATTR_MAX_THREADS
	.align		4
.L_816:
        /*0030*/ 	.byte	0x04, 0x05
        /*0032*/ 	.short	(.L_818 - .L_817)
.L_817:
        /*0034*/ 	.word	0x00000100
        /*0038*/ 	.word	0x00000001
        /*003c*/ 	.word	0x00000001


	//----- nvinfo : EIATTR_CBANK_PARAM_SIZE
	.align		4
.L_818:
        /*0040*/ 	.byte	0x03, 0x19
        /*0042*/ 	.short	0x0278


	//----- nvinfo : EIATTR_PARAM_CBANK
	.align		4
        /*0044*/ 	.byte	0x04, 0x0a
        /*0046*/ 	.short	(.L_820 - .L_819)
	.align		4
.L_819:
        /*0048*/ 	.word	index@(.nv.constant0._ZN7cutlass13device_kernelIN5flash19enable_sm80_to_sm89INS1_16FlashAttnBwdSm80INS1_25CollectiveMainloopBwdSm80ILi2ELi2EN4cute5tupleIJNS5_1CILi64EEENS7_ILi128EEES9_EEENS_6half_tEfNS_4arch4Sm80ELb0ELb1ELb1ELb1ELb1ELb0ELb0ELb0ELi2ELi2ELi2ELi2ELb0EEENS1_24CollectiveEpilogueBwdGQAISA_fSD_Li256ELb1ELb1EEENS1_19SingleTileSchedulerILb1ELb0ELb0ELi128EEEEEEEEEvNT_6ParamsE)
        /*004c*/ 	.short	0x0380
        /*004e*/ 	.short	0x0278


	//----- nvinfo : EIATTR_SW_WAR
	.align		4
.L_820:
        /*0050*/ 	.byte	0x04, 0x36
        /*0052*/ 	.short	(.L_822 - .L_821)
.L_821:
        /*0054*/ 	.word	0x00000008
.L_822:


//--------------------- .nv.info._ZN7cutlass13device_kernelIN5flash19enable_sm80_to_sm89INS1_16FlashAttnBwdSm80INS1_25CollectiveMainloopBwdSm80ILi2ELi2EN4cute5tupleIJNS5_1CILi64EEENS7_ILi128EEES9_EEENS_6half_tEfNS_4arch4Sm80ELb1ELb0ELb1ELb0ELb0ELb0ELb0ELb0ELi2ELi2ELi2ELi2ELb0EEENS1_21CollectiveEpilogueBwdISA_SB_SD_Li256ELb0ELb0ELi4EEENS1_25SingleTileBwdLPTSchedulerILb0ELi128ELb0EEEEEEEEEvNT_6ParamsE --------------------------
	.section	.nv.info._ZN7cutlass13device_kernelIN5flash19enable_sm80_to_sm89INS1_16FlashAttnBwdSm80INS1_25CollectiveMainloopBwdSm80ILi2ELi2EN4cute5tupleIJNS5_1CILi64EEENS7_ILi128EEES9_EEENS_6half_tEfNS_4arch4Sm80ELb1ELb0ELb1ELb0ELb0ELb0ELb0ELb0ELi2ELi2ELi2ELi2ELb0EEENS1_21CollectiveEpilogueBwdISA_SB_SD_Li256ELb0ELb0ELi4EEENS1_25SingleTileBwdLPTSchedulerILb0ELi128ELb0EEEEEEEEEvNT_6ParamsE,"",@"SHT_CUDA_INFO"
	.sectionflags	@""
	.align	4


	//----- nvinfo : EIATTR_CUDA_API_VERSION
	.align		4
        /*0000*/ 	.byte	0x04, 0x37
        /*0002*/ 	.short	(.L_824 - .L_823)
.L_823:
        /*0004*/ 	.word	0x00000082


	//----- nvinfo : EIATTR_KPARAM_INFO
	.align		4
.L_824:
        /*0008*/ 	.byte	0x04, 0x17
        /*000a*/ 	.short	(.L_826 - .L_825)
.L_825:
        /*000c*/ 	.word	0x00000000
        /*0010*/ 	.short	0x0000
        /*0012*/ 	.short	0x0000
        /*0014*/ 	.byte	0x00, 0xf0, 0x21, 0x0a


	//----- nvinfo : EIATTR_SPARSE_MMA_MASK
	.align		4
.L_826:
        /*0018*/ 	.byte	0x03, 0x50
        /*001a*/ 	.short	0x0000


	//----- nvinfo : EIATTR_MAXREG_COUNT
	.align		4
        /*001c*/ 	.byte	0x03, 0x1b
        /*001e*/ 	.short	0x00ff


	//----- nvinfo : EIATTR_MERCURY_ISA_VERSION
	.align		4
        /*0020*/ 	.byte	0x03, 0x5f
        /*0022*/ 	.short	0x0101


	//----- nvinfo : EIATTR_VRC_CTA_INIT_COUNT
	.align		4
        /*0024*/ 	.byte	0x02, 0x4a
	.zero		1
	.zero		1


	//----- nvinfo : EIATTR_EXIT_INSTR_OFFSETS
	.align		4
        /*0028*/ 	.byte	0x04, 0x1c
        /*002a*/ 	.short	(.L_828 - .L_827)


	//   ....[0]....
.L_827:
        /*002c*/ 	.word	0x00000010


	//----- nvinfo : EIATTR_MAX_THREADS
	.align		4
.L_828:
        /*0030*/ 	.byte	0x04, 0x05
        /*0032*/ 	.short	(.L_830 - .L_829)
.L_829:
        /*0034*/ 	.word	0x00000100
        /*0038*/ 	.word	0x00000001
        /*003c*/ 	.word	0x00000001


	//----- nvinfo : EIATTR_CBANK_PARAM_SIZE
	.align		4
.L_830:
        /*0040*/ 	.byte	0x03, 0x19
        /*0042*/ 	.short	0x0288


	//----- nvinfo : EIATTR_PARAM_CBANK
	.align		4
        /*0044*/ 	.byte	0x04, 0x0a
        /*0046*/ 	.short	(.L_832 - .L_831)
	.align		4
.L_831:
        /*0048*/ 	.word	index@(.nv.constant0._ZN7cutlass13device_kernelIN5flash19enable_sm80_to_sm89INS1_16FlashAttnBwdSm80INS1_25CollectiveMainloopBwdSm80ILi2ELi2EN4cute5tupleIJNS5_1CILi64EEENS7_ILi128EEES9_EEENS_6half_tEfNS_4arch4Sm80ELb1ELb0ELb1ELb0ELb0ELb0ELb0ELb0ELi2ELi2ELi2ELi2ELb0EEENS1_21CollectiveEpilogueBwdISA_SB_SD_Li256ELb0ELb0ELi4EEENS1_25SingleTileBwdLPTSchedulerILb0ELi128ELb0EEEEEEEEEvNT_6ParamsE)
        /*004c*/ 	.short	0x0380
        /*004e*/ 	.short	0x0288


	//----- nvinfo : EIATTR_SW_WAR
	.align		4
.L_832:
        /*0050*/ 	.byte	0x04, 0x36
        /*0052*/ 	.short	(.L_834 - .L_833)
.L_833:
        /*0054*/ 	.word	0x00000008
.L_834:


//--------------------- .nv.info._ZN7cutlass13device_kernelIN5flash19enable_sm80_to_sm89INS1_16FlashAttnBwdSm80INS1_25CollectiveMainloopBwdSm80ILi2ELi2EN4cute5tupleIJNS5_1CILi64EEENS7_ILi128EEES9_EEENS_6half_tEfNS_4arch4Sm80ELb1ELb0ELb1ELb0ELb1ELb0ELb0ELb0ELi2ELi2ELi2ELi2ELb0EEENS1_21CollectiveEpilogueBwdISA_SB_SD_Li256ELb0ELb0ELi4EEENS1_25SingleTileBwdLPTSchedulerILb0ELi128ELb1EEEEEEEEEvNT_6ParamsE --------------------------
	.section	.nv.info._ZN7cutlass13device_kernelIN5flash19enable_sm80_to_sm89INS1_16FlashAttnBwdSm80INS1_25CollectiveMainloopBwdSm80ILi2ELi2EN4cute5tupleIJNS5_1CILi64EEENS7_ILi128EEES9_EEENS_6half_tEfNS_4arch4Sm80ELb1ELb0ELb1ELb0ELb1ELb0ELb0ELb0ELi2ELi2ELi2ELi2ELb0EEENS1_21CollectiveEpilogueBwdISA_SB_SD_Li256ELb0ELb0ELi4EEENS1_25SingleTileBwdLPTSchedulerILb0ELi128ELb1EEEEEEEEEvNT_6ParamsE,"",@"SHT_CUDA_INFO"
	.sectionflags	@""
	.align	4


	//----- nvinfo : EIATTR_CUDA_API_VERSION
	.align		4
        /*0000*/ 	.byte	0x04, 0x37
        /*0002*/ 	.short	(.L_836 - .L_835)
.L_835:
        /*0004*/ 	.word	0x00000082


	//----- nvinfo : EIATTR_KPARAM_INFO
	.align		4
.L_836:
        /*0008*/ 	.byte	0x04, 0x17
        /*000a*/ 	.short	(.L_838 - .L_837)
.L_837:
        /*000c*/ 	.word	0x00000000
        /*0010*/ 	.short	0x0000
        /*0012*/ 	.short	0x0000
        /*0014*/ 	.byte	0x00, 0xf0, 0x21, 0x0a


	//----- nvinfo : EIATTR_SPARSE_MMA_MASK
	.align		4
.L_838:
        /*0018*/ 	.byte	0x03, 0x50
        /*001a*/ 	.short	0x0000


	//----- nvinfo : EIATTR_MAXREG_COUNT
	.align		4
        /*001c*/ 	.byte	0x03, 0x1b
        /*001e*/ 	.short	0x00ff


	//----- nvinfo : EIATTR_MERCURY_ISA_VERSION
	.align		4
        /*0020*/ 	.byte	0x03, 0x5f
        /*0022*/ 	.short	0x0101


	//----- nvinfo : EIATTR_VRC_CTA_INIT_COUNT
	.align		4
        /*0024*/ 	.byte	0x02, 0x4a
	.zero		1
	.zero		1


	//----- nvinfo : EIATTR_EXIT_INSTR_OFFSETS
	.align		4
        /*0028*/ 	.byte	0x04, 0x1c
        /*002a*/ 	.short	(.L_840 - .L_839)


	//   ....[0]....
.L_839:
        /*002c*/ 	.word	0x00000010


	//----- nvinfo : EIATTR_MAX_THREADS
	.align		4
.L_840:
        /*0030*/ 	.byte	0x04, 0x05
        /*0032*/ 	.short	(.L_842 - .L_841)
.L_841:
        /*0034*/ 	.word	0x00000100
        /*0038*/ 	.word	0x00000001
        /*003c*/ 	.word	0x00000001


	//----- nvinfo : EIATTR_CBANK_PARAM_SIZE
	.align		4
.L_842:
        /*0040*/ 	.byte	0x03, 0x19
        /*0042*/ 	.short	0x0288


	//----- nvinfo : EIATTR_PARAM_CBANK
	.align		4
        /*0044*/ 	.byte	0x04, 0x0a
        /*0046*/ 	.short	(.L_844 - .L_843)
	.align		4
.L_843:
        /*0048*/ 	.word	index@(.nv.constant0._ZN7cutlass13device_kernelIN5flash19enable_sm80_to_sm89INS1_16FlashAttnBwdSm80INS1_25CollectiveMainloopBwdSm80ILi2ELi2EN4cute5tupleIJNS5_1CILi64EEENS7_ILi128EEES9_EEENS_6half_tEfNS_4arch4Sm80ELb1ELb0ELb1ELb0ELb1ELb0ELb0ELb0ELi2ELi2ELi2ELi2ELb0EEENS1_21CollectiveEpilogueBwdISA_SB_SD_Li256ELb0ELb0ELi4EEENS1_25SingleTileBwdLPTSchedulerILb0ELi128ELb1EEEEEEEEEvNT_6ParamsE)
        /*004c*/ 	.short	0x0380
        /*004e*/ 	.short	0x0288


	//----- nvinfo : EIATTR_SW_WAR
	.align		4
.L_844:
        /*0050*/ 	.byte	0x04, 0x36
        /*0052*/ 	.short	(.L_846 - .L_845)
.L_845:
        /*0054*/ 	.word	0x00000008
.L_846:


//--------------------- .nv.info._ZN7cutlass13device_kernelIN5flash19enable_sm80_to_sm89INS1_16FlashAttnBwdSm80INS1_25CollectiveMainloopBwdSm80ILi2ELi2EN4cute5tupleIJNS5_1CILi64EEENS7_ILi128EEES9_EEENS_6half_tEfNS_4arch4Sm80ELb1ELb0ELb1ELb0ELb0ELb0ELb0ELb0ELi2ELi2ELi2ELi2ELb0EEENS1_24CollectiveEpilogueBwdGQAISA_fSD_Li256ELb0ELb0EEENS1_25SingleTileBwdLPTSchedulerILb0ELi128ELb0EEEEEEEEEvNT_6ParamsE --------------------------
	.section	.nv.info._ZN7cutlass13device_kernelIN5flash19enable_sm80_to_sm89INS1_16FlashAttnBwdSm80INS1_25CollectiveMainloopBwdSm80ILi2ELi2EN4cute5tupleIJNS5_1CILi64EEENS7_ILi128EEES9_EEENS_6half_tEfNS_4arch4Sm80ELb1ELb0ELb1ELb0ELb0ELb0ELb0ELb0ELi2ELi2ELi2ELi2ELb0EEENS1_24CollectiveEpilogueBwdGQAISA_fSD_Li256ELb0ELb0EEENS1_25SingleTileBwdLPTSchedulerILb0ELi128ELb0EEEEEEEEEvNT_6ParamsE,"",@"SHT_CUDA_INFO"
	.sectionflags	@""
	.align	4


	//----- nvinfo : EIATTR_CUDA_API_VERSION
	.align		4
        /*0000*/ 	.byte	0x04, 0x37
        /*0002*/ 	.short	(.L_848 - .L_847)
.L_847:
        /*0004*/ 	.word	0x00000082


	//----- nvinfo : EIATTR_KPARAM_INFO
	.align		4
.L_848:
        /*0008*/ 	.byte	0x04, 0x17
        /*000a*/ 	.short	(.L_850 - .L_849)
.L_849:
        /*000c*/ 	.word	0x00000000
        /*0010*/ 	.short	0x0000
        /*0012*/ 	.short	0x0000
        /*0014*/ 	.byte	0x00, 0xf0, 0x41, 0x0a


	//----- nvinfo : EIATTR_SPARSE_MMA_MASK
	.align		4
.L_850:
        /*0018*/ 	.byte	0x03, 0x50
        /*001a*/ 	.short	0x0000


	//----- nvinfo : EIATTR_MAXREG_COUNT
	.align		4
        /*001c*/ 	.byte	0x03, 0x1b
        /*001e*/ 	.short	0x00ff


	//----- nvinfo : EIATTR_MERCURY_ISA_VERSION
	.align		4
        /*0020*/ 	.byte	0x03, 0x5f
        /*0022*/ 	.short	0x0101


	//----- nvinfo : EIATTR_VRC_CTA_INIT_COUNT
	.align		4
        /*0024*/ 	.byte	0x02, 0x4a
	.zero		1
	.zero		1


	//----- nvinfo : EIATTR_EXIT_INSTR_OFFSETS
	.align		4
        /*0028*/ 	.byte	0x04, 0x1c
        /*002a*/ 	.short	(.L_852 - .L_851)


	//   ....[0]....
.L_851:
        /*002c*/ 	.word	0x00000010


	//----- nvinfo : EIATTR_MAX_THREADS
	.align		4
.L_852:
        /*0030*/ 	.byte	0x04, 0x05
        /*0032*/ 	.short	(.L_854 - .L_853)
.L_853:
        /*0034*/ 	.word	0x00000100
        /*0038*/ 	.word	0x00000001
        /*003c*/ 	.word	0x00000001


	//----- nvinfo : EIATTR_CBANK_PARAM_SIZE
	.align		4
.L_854:
        /*0040*/ 	.byte	0x03, 0x19
        /*0042*/ 	.short	0x0290


	//----- nvinfo : EIATTR_PARAM_CBANK
	.align		4
        /*0044*/ 	.byte	0x04, 0x0a
        /*0046*/ 	.short	(.L_856 - .L_855)
	.align		4
.L_855:
        /*0048*/ 	.word	index@(.nv.constant0._ZN7cutlass13device_kernelIN5flash19enable_sm80_to_sm89INS1_16FlashAttnBwdSm80INS1_25CollectiveMainloopBwdSm80ILi2ELi2EN4cute5tupleIJNS5_1CILi64EEENS7_ILi128EEES9_EEENS_6half_tEfNS_4arch4Sm80ELb1ELb0ELb1ELb0ELb0ELb0ELb0ELb0ELi2ELi2ELi2ELi2ELb0EEENS1_24CollectiveEpilogueBwdGQAISA_fSD_Li256ELb0ELb0EEENS1_25SingleTileBwdLPTSchedulerILb0ELi128ELb0EEEEEEEEEvNT_6ParamsE)
        /*004c*/ 	.short	0x0380
        /*004e*/ 	.short	0x0290


	//----- nvinfo : EIATTR_SW_WAR
	.align		4
.L_856:
        /*0050*/ 	.byte	0x04, 0x36
        /*0052*/ 	.short	(.L_858 - .L_857)
.L_857:
        /*0054*/ 	.word	0x00000008
.L_858:


//--------------------- .nv.info._ZN7cutlass13device_kernelIN5flash19enable_sm80_to_sm89INS1_16FlashAttnBwdSm80INS1_25CollectiveMainloopBwdSm80ILi2ELi2EN4cute5tupleIJNS5_1CILi64EEENS7_ILi128EEES9_EEENS_6half_tEfNS_4arch4Sm80ELb1ELb0ELb1ELb0ELb1ELb0ELb0ELb0ELi2ELi2ELi2ELi2ELb0EEENS1_24CollectiveEpilogueBwdGQAISA_fSD_Li256ELb0ELb1EEENS1_25SingleTileBwdLPTSchedulerILb0ELi128ELb1EEEEEEEEEvNT_6ParamsE --------------------------
	.section	.nv.info._ZN7cutlass13device_kernelIN5flash19enable_sm80_to_sm89INS1_16FlashAttnBwdSm80INS1_25CollectiveMainloopBwdSm80ILi2ELi2EN4cute5tupleIJNS5_1CILi64EEENS7_ILi128EEES9_EEENS_6half_tEfNS_4arch4Sm80ELb1ELb0ELb1ELb0ELb1ELb0ELb0ELb0ELi2ELi2ELi2ELi2ELb0EEENS1_24CollectiveEpilogueBwdGQAISA_fSD_Li256ELb0ELb1EEENS1_25SingleTileBwdLPTSchedulerILb0ELi128ELb1EEEEEEEEEvNT_6ParamsE,"",@"SHT_CUDA_INFO"
	.sectionflags	@""
	.align	4


	//----- nvinfo : EIATTR_CUDA_API_VERSION
	.align		4
        /*0000*/ 	.byte	0x04, 0x37
        /*0002*/ 	.short	(.L_860 - .L_859)
.L_859:
        /*0004*/ 	.word	0x00000082


	//----- nvinfo : EIATTR_KPARAM_INFO
	.align		4
.L_860:
        /*0008*/ 	.byte	0x04, 0x17
        /*000a*/ 	.short	(.L_862 - .L_861)
.L_861:
        /*000c*/ 	.word	0x00000000
        /*0010*/ 	.short	0x0000
        /*0012*/ 	.short	0x0000
        /*0014*/ 	.byte	0x00, 0xf0, 0x41, 0x0a


	//----- nvinfo : EIATTR_SPARSE_MMA_MASK
	.align		4
.L_862:
        /*0018*/ 	.byte	0x03, 0x50
        /*001a*/ 	.short	0x0000


	//----- nvinfo : EIATTR_MAXREG_COUNT
	.align		4
        /*001c*/ 	.byte	0x03, 0x1b
        /*001e*/ 	.short	0x00ff


	//----- nvinfo : EIATTR_MERCURY_ISA_VERSION
	.align		4
        /*0020*/ 	.byte	0x03, 0x5f
        /*0022*/ 	.short	0x0101


	//----- nvinfo : EIATTR_VRC_CTA_INIT_COUNT
	.align		4
        /*0024*/ 	.byte	0x02, 0x4a
	.zero		1
	.zero		1


	//----- nvinfo : EIATTR_EXIT_INSTR_OFFSETS
	.align		4
        /*0028*/ 	.byte	0x04, 0x1c
        /*002a*/ 	.short	(.L_864 - .L_863)


	//   ....[0]....
.L_863:
        /*002c*/ 	.word	0x00000010


	//----- nvinfo : EIATTR_MAX_THREADS
	.align		4
.L_864:
        /*0030*/ 	.byte	0x04, 0x05
        /*0032*/ 	.short	(.L_866 - .L_865)
.L_865:
        /*0034*/ 	.word	0x00000100
        /*0038*/ 	.word	0x00000001
        /*003c*/ 	.word	0x00000001


	//----- nvinfo : EIATTR_CBANK_PARAM_SIZE
	.align		4
.L_866:
        /*0040*/ 	.byte	0x03, 0x19
        /*0042*/ 	.short	0x0290


	//----- nvinfo : EIATTR_PARAM_CBANK
	.align		4
        /*0044*/ 	.byte	0x04, 0x0a
        /*0046*/ 	.short	(.L_868 - .L_867)
	.align		4
.L_867:
        /*0048*/ 	.word	index@(.nv.constant0._ZN7cutlass13device_kernelIN5flash19enable_sm80_to_sm89INS1_16FlashAttnBwdSm80INS1_25CollectiveMainloopBwdSm80ILi2ELi2EN4cute5tupleIJNS5_1CILi64EEENS7_ILi128EEES9_EEENS_6half_tEfNS_4arch4Sm80ELb1ELb0ELb1ELb0ELb1ELb0ELb0ELb0ELi2ELi2ELi2ELi2ELb0EEENS1_24CollectiveEpilogueBwdGQAISA_fSD_Li256ELb0ELb1EEENS1_25SingleTileBwdLPTSchedulerILb0ELi128ELb1EEEEEEEEEvNT_6ParamsE)
        /*004c*/ 	.short	0x0380
        /*004e*/ 	.short	0x0290


	//----- nvinfo : EIATTR_SW_WAR
	.align		4
.L_868:
        /*0050*/ 	.byte	0x04, 0x36
        /*0052*/ 	.short	(.L_870 - .L_869)
.L_869:
        /*0054*/ 	.word	0x00000008
.L_870:


//--------------------- .nv.info._ZN7cutlass13device_kernelIN5flash22FlashAttnBwdPreprocessIN4cute5tupleIJNS3_1CILi64EEENS5_ILi128EEEEEENS_6half_tEfNS_4arch4Sm80ELb1ELb0EEEEEvNT_6ParamsE --------------------------
	.section	.nv.info._ZN7cutlass13device_kernelIN5flash22FlashAttnBwdPreprocessIN4cute5tupleIJNS3_1CILi64EEENS5_ILi128EEEEEENS_6half_tEfNS_4arch4Sm80ELb1ELb0EEEEEvNT_6ParamsE,"",@"SHT_CUDA_INFO"
	.sectionflags	@""
	.align	4


	//----- nvinfo : EIATTR_CUDA_API_VERSION
	.align		4
        /*0000*/ 	.byte	0x04, 0x37
        /*0002*/ 	.short	(.L_872 - .L_871)
.L_871:
        /*0004*/ 	.word	0x00000082


	//----- nvinfo : EIATTR_KPARAM_INFO
	.align		4
.L_872:
        /*0008*/ 	.byte	0x04, 0x17
        /*000a*/ 	.short	(.L_874 - .L_873)
.L_873:
        /*000c*/ 	.word	0x00000000
        /*0010*/ 	.short	0x0000
        /*0012*/ 	.short	0x0000
        /*0014*/ 	.byte	0x00, 0xf0, 0xc1, 0x03


	//----- nvinfo : EIATTR_SPARSE_MMA_MASK
	.align		4
.L_874:
        /*0018*/ 	.byte	0x03, 0x50
        /*001a*/ 	.short	0x0000


	//----- nvinfo : EIATTR_MAXREG_COUNT
	.align		4
        /*001c*/ 	.byte	0x03, 0x1b
        /*001e*/ 	.short	0x0080


	//----- nvinfo : EIATTR_MERCURY_ISA_VERSION
	.align		4
        /*0020*/ 	.byte	0x03, 0x5f
        /*0022*/ 	.short	0x0101


	//----- nvinfo : EIATTR_COOP_GROUP_MASK_REGIDS
	.align		4
        /*0024*/ 	.byte	0x04, 0x29
        /*0026*/ 	.short	(.L_876 - .L_875)


	//   ....[0]....
.L_875:
        /*0028*/ 	.word	0xffffffff


	//   ....[1]....
        /*002c*/ 	.word	0xffffffff


	//   ....[2]....
        /*0030*/ 	.word	0xffffffff


	//   ....[3]....
        /*0034*/ 	.word	0xffffffff


	//   ....[4]....
        /*0038*/ 	.word	0xffffffff


	//   ....[5]....
        /*003c*/ 	.word	0xffffffff


	//   ....[6]....
        /*0040*/ 	.word	0xffffffff


	//   ....[7]....
        /*0044*/ 	.word	0xffffffff


	//   ....[8]....
        /*0048*/ 	.word	0xffffffff


	//   ....[9]....
        /*004c*/ 	.word	0xffffffff


	//   ....[10]....
        /*0050*/ 	.word	0xffffffff


	//   ....[11]....
        /*0054*/ 	.word	0xffffffff


	//   ....[12]....
        /*0058*/ 	.word	0xffffffff


	//   ....[13]....
        /*005c*/ 	.word	0xffffffff


	//   ....[14]....
        /*0060*/ 	.word	0xffffffff


	//   ....[15]....
        /*0064*/ 	.word	0xffffffff


	//----- nvinfo : EIATTR_COOP_GROUP_INSTR_OFFSETS
	.align		4
.L_876:
        /*0068*/ 	.byte	0x04, 0x28
        /*006a*/ 	.short	(.L_878 - .L_877)


	//   ....[0]....
.L_877:
        /*006c*/ 	.word	0x00001010


	//   ....[1]....
        /*0070*/ 	.word	0x00001020


	//   ....[2]....
        /*0074*/ 	.word	0x00001030


	//   ....[3]....
        /*0078*/ 	.word	0x00001040


	//   ....[4]....
        /*007c*/ 	.word	0x00001090


	//   ....[5]....
        /*0080*/ 	.word	0x000010a0


	//   ....[6]....
        /*0084*/ 	.word	0x000010b0


	//   ....[7]....
        /*0088*/ 	.word	0x000010c0


	//   ....[8]....
        /*008c*/ 	.word	0x00001110


	//   ....[9]....
        /*0090*/ 	.word	0x00001120


	//   ....[10]....
        /*0094*/ 	.word	0x00001130


	//   ....[11]....
        /*0098*/ 	.word	0x00001140


	//   ....[12]....
        /*009c*/ 	.word	0x00001190


	//   ....[13]....
        /*00a0*/ 	.word	0x000011a0


	//   ....[14]....
        /*00a4*/ 	.word	0x000011b0


	//   ....[15]....
        /*00a8*/ 	.word	0x000011c0


	//----- nvinfo : EIATTR_VRC_CTA_INIT_COUNT
	.align		4
.L_878:
        /*00ac*/ 	.byte	0x02, 0x4a
	.zero		1
	.zero		1


	//----- nvinfo : EIATTR_EXIT_INSTR_OFFSETS
	.align		4
        /*00b0*/ 	.byte	0x04, 0x1c
        /*00b2*/ 	.short	(.L_880 - .L_879)


	//   ....[0]....
.L_879:
        /*00b4*/ 	.word	0x000016f0


	//   ....[1]....
        /*00b8*/ 	.word	0x00001770


	//----- nvinfo : EIATTR_MAX_THREADS
	.align		4
.L_880:
        /*00bc*/ 	.byte	0x04, 0x05
        /*00be*/ 	.short	(.L_882 - .L_881)
.L_881:
        /*00c0*/ 	.word	0x00000100
        /*00c4*/ 	.word	0x00000001
        /*00c8*/ 	.word	0x00000001


	//----- nvinfo : EIATTR_CRS_STACK_SIZE
	.align		4
.L_882:
        /*00cc*/ 	.byte	0x04, 0x1e
        /*00ce*/ 	.short	(.L_884 - .L_883)
.L_883:
        /*00d0*/ 	.word	0x00000000


	//----- nvinfo : EIATTR_CBANK_PARAM_SIZE
	.align		4
.L_884:
        /*00d4*/ 	.byte	0x03, 0x19
        /*00d6*/ 	.short	0x00f0


	//----- nvinfo : EIATTR_PARAM_CBANK
	.align		4
        /*00d8*/ 	.byte	0x04, 0x0a
        /*00da*/ 	.short	(.L_886 - .L_885)
	.align		4
.L_885:
        /*00dc*/ 	.word	index@(.nv.constant0._ZN7cutlass13device_kernelIN5flash22FlashAttnBwdPreprocessIN4cute5tupleIJNS3_1CILi64EEENS5_ILi128EEEEEENS_6half_tEfNS_4arch4Sm80ELb1ELb0EEEEEvNT_6ParamsE)
        /*00e0*/ 	.short	0x0380
        /*00e2*/ 	.short	0x00f0


	//----- nvinfo : EIATTR_SW_WAR
	.align		4
.L_886:
        /*00e4*/ 	.byte	0x04, 0x36
        /*00e6*/ 	.short	(.L_888 - .L_887)
.L_887:
        /*00e8*/ 	.word	0x00000008
.L_888:


//--------------------- .nv.info._ZN7cutlass13device_kernelIN5flash19enable_sm80_to_sm89INS1_16FlashAttnBwdSm80INS1_25CollectiveMainloopBwdSm80ILi2ELi2EN4cute5tupleIJNS5_1CILi64EEENS7_ILi128EEES9_EEENS_6half_tEfNS_4arch4Sm80ELb1ELb0ELb1ELb1ELb0ELb0ELb0ELb0ELi2ELi2ELi2ELi2ELb0EEENS1_21CollectiveEpilogueBwdISA_SB_SD_Li256ELb1ELb0ELi4EEENS1_25SingleTileBwdLPTSchedulerILb1ELi128ELb0EEEEEEEEEvNT_6ParamsE --------------------------
	.section	.nv.info._ZN7cutlass13device_kernelIN5flash19enable_sm80_to_sm89INS1_16FlashAttnBwdSm80INS1_25CollectiveMainloopBwdSm80ILi2ELi2EN4cute5tupleIJNS5_1CILi64EEENS7_ILi128EEES9_EEENS_6half_tEfNS_4arch4Sm80ELb1ELb0ELb1ELb1ELb0ELb0ELb0ELb0ELi2ELi2ELi2ELi2ELb0EEENS1_21CollectiveEpilogueBwdISA_SB_SD_Li256ELb1ELb0ELi4EEENS1_25SingleTileBwdLPTSchedulerILb1ELi128ELb0EEEEEEEEEvNT_6ParamsE,"",@"SHT_CUDA_INFO"
	.sectionflags	@""
	.align	4


	//----- nvinfo : EIATTR_CUDA_API_VERSION
	.align		4
        /*0000*/ 	.byte	0x04, 0x37
        /*0002*/ 	.short	(.L_890 - .L_889)
.L_889:
        /*0004*/ 	.word	0x00000082


	//----- nvinfo : EIATTR_KPARAM_INFO
	.align		4
.L_890:
        /*0008*/ 	.byte	0x04, 0x17
        /*000a*/ 	.short	(.L_892 - .L_891)
.L_891:
        /*000c*/ 	.word	0x00000000
        /*0010*/ 	.short	0x0000
        /*0012*/ 	.short	0x0000
        /*0014*/ 	.byte	0x00, 0xf0, 0x21, 0x0a


	//----- nvinfo : EIATTR_SPARSE_MMA_MASK
	.align		4
.L_892:
        /*0018*/ 	.byte	0x03, 0x50
        /*001a*/ 	.short	0x0000


	//----- nvinfo : EIATTR_MAXREG_COUNT
	.align		4
        /*001c*/ 	.byte	0x03, 0x1b
        /*001e*/ 	.short	0x00ff


	//----- nvinfo : EIATTR_MERCURY_ISA_VERSION
	.align		4
        /*0020*/ 	.byte	0x03, 0x5f
        /*0022*/ 	.short	0x0101


	//----- nvinfo : EIATTR_VRC_CTA_INIT_COUNT
	.align		4
        /*0024*/ 	.byte	0x02, 0x4a
	.zero		1
	.zero		1


	//----- nvinfo : EIATTR_EXIT_INSTR_OFFSETS
	.align		4
        /*0028*/ 	.byte	0x04, 0x1c
        /*002a*/ 	.short	(.L_894 - .L_893)


	//   ....[0]....
.L_893:
        /*002c*/ 	.word	0x00000010


	//----- nvinfo : EIATTR_MAX_THREADS
	.align		4
.L_894:
        /*0030*/ 	.byte	0x04, 0x05
        /*0032*/ 	.short	(.L_896 - .L_895)
.L_895:
        /*0034*/ 	.word	0x00000100
        /*0038*/ 	.word	0x00000001
        /*003c*/ 	.word	0x00000001


	//----- nvinfo : EIATTR_CBANK_PARAM_SIZE
	.align		4
.L_896:
        /*0040*/ 	.byte	0x03, 0x19
        /*0042*/ 	.short	0x0288


	//----- nvinfo : EIATTR_PARAM_CBANK
	.align		4
        /*0044*/ 	.byte	0x04, 0x0a
        /*0046*/ 	.short	(.L_898 - .L_897)
	.align		4
.L_897:
        /*0048*/ 	.word	index@(.nv.constant0._ZN7cutlass13device_kernelIN5flash19enable_sm80_to_sm89INS1_16FlashAttnBwdSm80INS1_25CollectiveMainloopBwdSm80ILi2ELi2EN4cute5tupleIJNS5_1CILi64EEENS7_ILi128EEES9_EEENS_6half_tEfNS_4arch4Sm80ELb1ELb0ELb1ELb1ELb0ELb0ELb0ELb0ELi2ELi2ELi2ELi2ELb0EEENS1_21CollectiveEpilogueBwdISA_SB_SD_Li256ELb1ELb0ELi4EEENS1_25SingleTileBwdLPTSchedulerILb1ELi128ELb0EEEEEEEEEvNT_6ParamsE)
        /*004c*/ 	.short	0x0380
        /*004e*/ 	.short	0x0288


	//----- nvinfo : EIATTR_SW_WAR
	.align		4
.L_898:
        /*0050*/ 	.byte	0x04, 0x36
        /*0052*/ 	.short	(.L_900 - .L_899)
.L_899:
        /*0054*/ 	.word	0x00000008
.L_900:


//--------------------- .nv.info._ZN7cutlass13device_kernelIN5flash19enable_sm80_to_sm89INS1_16FlashAttnBwdSm80INS1_25CollectiveMainloopBwdSm80ILi2ELi2EN4cute5tupleIJNS5_1CILi64EEENS7_ILi128EEES9_EEENS_6half_tEfNS_4arch4Sm80ELb1ELb0ELb1ELb1ELb1ELb0ELb0ELb0ELi2ELi2ELi2ELi2ELb0EEENS1_21CollectiveEpilogueBwdISA_SB_SD_Li256ELb1ELb0ELi4EEENS1_25SingleTileBwdLPTSchedulerILb1ELi128ELb1EEEEEEEEEvNT_6ParamsE --------------------------
	.section	.nv.info._ZN7cutlass13device_kernelIN5flash19enable_sm80_to_sm89INS1_16FlashAttnBwdSm80INS1_25CollectiveMainloopBwdSm80ILi2ELi2EN4cute5tupleIJNS5_1CILi64EEENS7_ILi128EEES9_EEENS_6half_tEfNS_4arch4Sm80ELb1ELb0ELb1ELb1ELb1ELb0ELb0ELb0ELi2ELi2ELi2ELi2ELb0EEENS1_21CollectiveEpilogueBwdISA_SB_SD_Li256ELb1ELb0ELi4EEENS1_25SingleTileBwdLPTSchedulerILb1ELi128ELb1EEEEEEEEEvNT_6ParamsE,"",@"SHT_CUDA_INFO"
	.sectionflags	@""
	.align	4


	//----- nvinfo : EIATTR_CUDA_API_VERSION
	.align		4
        /*0000*/ 	.byte	0x04, 0x37
        /*0002*/ 	.short	(.L_902 - .L_901)
.L_901:
        /*0004*/ 	.word	0x00000082


	//----- nvinfo : EIATTR_KPARAM_INFO
	.align		4
.L_902:
        /*0008*/ 	.byte	0x04, 0x17
        /*000a*/ 	.short	(.L_904 - .L_903)
.L_903:
        /*000c*/ 	.word	0x00000000
        /*0010*/ 	.short	0x0000
        /*0012*/ 	.short	0x0000
        /*0014*/ 	.byte	0x00, 0xf0, 0x21, 0x0a


	//----- nvinfo : EIATTR_SPARSE_MMA_MASK
	.align		4
.L_904:
        /*0018*/ 	.byte	0x03, 0x50
        /*001a*/ 	.short	0x0000


	//----- nvinfo : EIATTR_MAXREG_COUNT
	.align		4
        /*001c*/ 	.byte	0x03, 0x1b
        /*001e*/ 	.short	0x00ff


	//----- nvinfo : EIATTR_MERCURY_ISA_VERSION
	.align		4
        /*0020*/ 	.byte	0x03, 0x5f
        /*0022*/ 	.short	0x0101


	//----- nvinfo : EIATTR_VRC_CTA_INIT_COUNT
	.align		4
        /*0024*/ 	.byte	0x02, 0x4a
	.zero		1
	.zero		1


	//----- nvinfo : EIATTR_EXIT_INSTR_OFFSETS
	.align		4
        /*0028*/ 	.byte	0x04, 0x1c
        /*002a*/ 	.short	(.L_906 - .L_905)


	//   ....[0]....
.L_905:
        /*002c*/ 	.word	0x00000010


	//----- nvinfo : EIATTR_MAX_THREADS
	.align		4
.L_906:
        /*0030*/ 	.byte	0x04, 0x05
        /*0032*/ 	.short	(.L_908 - .L_907)
.L_907:
        /*0034*/ 	.word	0x00000100
        /*0038*/ 	.word	0x00000001
        /*003c*/ 	.word	0x00000001


	//----- nvinfo : EIATTR_CBANK_PARAM_SIZE
	.align		4
.L_908:
        /*0040*/ 	.byte	0x03, 0x19
        /*0042*/ 	.short	0x0288


	//----- nvinfo : EIATTR_PARAM_CBANK
	.align		4
        /*0044*/ 	.byte	0x04, 0x0a
        /*0046*/ 	.short	(.L_910 - .L_909)
	.align		4
.L_909:
        /*0048*/ 	.word	index@(.nv.constant0._ZN7cutlass13device_kernelIN5flash19enable_sm80_to_sm89INS1_16FlashAttnBwdSm80INS1_25CollectiveMainloopBwdSm80ILi2ELi2EN4cute5tupleIJNS5_1CILi64EEENS7_ILi128EEES9_EEENS_6half_tEfNS_4arch4Sm80ELb1ELb0ELb1ELb1ELb1ELb0ELb0ELb0ELi2ELi2ELi2ELi2ELb0EEENS1_21CollectiveEpilogueBwdISA_SB_SD_Li256ELb1ELb0ELi4EEENS1_25SingleTileBwdLPTSchedulerILb1ELi128ELb1EEEEEEEEEvNT_6ParamsE)
        /*004c*/ 	.short	0x0380
        /*004e*/ 	.short	0x0288


	//----- nvinfo : EIATTR_SW_WAR
	.align		4
.L_910:
        /*0050*/ 	.byte	0x04, 0x36
        /*0052*/ 	.short	(.L_912 - .L_911)
.L_911:
        /*0054*/ 	.word	0x00000008
.L_912:


//--------------------- .nv.info._ZN7cutlass13device_kernelIN5flash19enable_sm80_to_sm89INS1_16FlashAttnBwdSm80INS1_25CollectiveMainloopBwdSm80ILi2ELi2EN4cute5tupleIJNS5_1CILi64EEENS7_ILi128EEES9_EEENS_6half_tEfNS_4arch4Sm80ELb1ELb0ELb1ELb1ELb0ELb0ELb0ELb0ELi2ELi2ELi2ELi2ELb0EEENS1_24CollectiveEpilogueBwdGQAISA_fSD_Li256ELb1ELb0EEENS1_25SingleTileBwdLPTSchedulerILb1ELi128ELb0EEEEEEEEEvNT_6ParamsE --------------------------
	.section	.nv.info._ZN7cutlass13device_kernelIN5flash19enable_sm80_to_sm89INS1_16FlashAttnBwdSm80INS1_25CollectiveMainloopBwdSm80ILi2ELi2EN4cute5tupleIJNS5_1CILi64EEENS7_ILi128EEES9_EEENS_6half_tEfNS_4arch4Sm80ELb1ELb0ELb1ELb1ELb0ELb0ELb0ELb0ELi2ELi2ELi2ELi2ELb0EEENS1_24CollectiveEpilogueBwdGQAISA_fSD_Li256ELb1ELb0EEENS1_25SingleTileBwdLPTSchedulerILb1ELi128ELb0EEEEEEEEEvNT_6ParamsE,"",@"SHT_CUDA_INFO"
	.sectionflags	@""
	.align	4


	//----- nvinfo : EIATTR_CUDA_API_VERSION
	.align		4
        /*0000*/ 	.byte	0x04, 0x37
        /*0002*/ 	.short	(.L_914 - .L_913)
.L_913:
        /*0004*/ 	.word	0x00000082


	//----- nvinfo : EIATTR_KPARAM_INFO
	.align		4
.L_914:
        /*0008*/ 	.byte	0x04, 0x17
        /*000a*/ 	.short	(.L_916 - .L_915)
.L_915:
        /*000c*/ 	.word	0x00000000
        /*0010*/ 	.short	0x0000
        /*0012*/ 	.short	0x0000
        /*0014*/ 	.byte	0x00, 0xf0, 0x41, 0x0a


	//----- nvinfo : EIATTR_SPARSE_MMA_MASK
	.align		4
.L_916:
        /*0018*/ 	.byte	0x03, 0x50
        /*001a*/ 	.short	0x0000


	//----- nvinfo : EIATTR_MAXREG_COUNT
	.align		4
        /*001c*/ 	.byte	0x03, 0x1b
        /*001e*/ 	.short	0x00ff


	//----- nvinfo : EIATTR_MERCURY_ISA_VERSION
	.align		4
        /*0020*/ 	.byte	0x03, 0x5f
        /*0022*/ 	.short	0x0101


	//----- nvinfo : EIATTR_VRC_CTA_INIT_COUNT
	.align		4
        /*0024*/ 	.byte	0x02, 0x4a
	.zero		1
	.zero		1


	//----- nvinfo : EIATTR_EXIT_INSTR_OFFSETS
	.align		4
        /*0028*/ 	.byte	0x04, 0x1c
        /*002a*/ 	.short	(.L_918 - .L_917)


	//   ....[0]....
.L_917:
        /*002c*/ 	.word	0x00000010


	//----- nvinfo : EIATTR_MAX_THREADS
	.align		4
.L_918:
        /*0030*/ 	.byte	0x04, 0x05
        /*0032*/ 	.short	(.L_920 - .L_919)
.L_919:
        /*0034*/ 	.word	0x00000100
        /*0038*/ 	.word	0x00000001
        /*003c*/ 	.word	0x00000001


	//----- nvinfo : EIATTR_CBANK_PARAM_SIZE
	.align		4
.L_920:
        /*0040*/ 	.byte	0x03, 0x19
        /*0042*/ 	.short	0x0290


	//----- nvinfo : EIATTR_PARAM_CBANK
	.align		4
        /*0044*/ 	.byte	0x04, 0x0a
        /*0046*/ 	.short	(.L_922 - .L_921)
	.align		4
.L_921:
        /*0048*/ 	.word	index@(.nv.constant0._ZN7cutlass13device_kernelIN5flash19enable_sm80_to_sm89INS1_16FlashAttnBwdSm80INS1_25CollectiveMainloopBwdSm80ILi2ELi2EN4cute5tupleIJNS5_1CILi64EEENS7_ILi128EEES9_EEENS_6half_tEfNS_4arch4Sm80ELb1ELb0ELb1ELb1ELb0ELb0ELb0ELb0ELi2ELi2ELi2ELi2ELb0EEENS1_24CollectiveEpilogueBwdGQAISA_fSD_Li256ELb1ELb0EEENS1_25SingleTileBwdLPTSchedulerILb1ELi128ELb0EEEEEEEEEvNT_6ParamsE)
        /*004c*/ 	.short	0x0380
        /*004e*/ 	.short	0x0290


	//----- nvinfo : EIATTR_SW_WAR
	.align		4
.L_922:
        /*0050*/ 	.byte	0x04, 0x36
        /*0052*/ 	.short	(.L_924 - .L_923)
.L_923:
        /*0054*/ 	.word	0x00000008
.L_924:


//--------------------- .nv.info._ZN7cutlass13device_kernelIN5flash32FlashAttnBwdPostprocessConvertdQIN4cute5tupleIJNS3_1CILi128EEES6_EEENS_6half_tEfNS_4arch4Sm80ELi256ENS3_8TiledMMAINS3_8MMA_AtomIJNS3_28SM80_16x8x16_F32F16F16F32_TNEEEENS3_6LayoutINS4_IJNS5_ILi2EEENS5_ILi4EEENS5_ILi1EEEEEENS4_IJSI_SG_NS5_ILi0EEEEEEEENS4_IJNS5_ILi32EEENS5_ILi64EEENS5_ILi16EEEEEEEELb0EEEEEvNT_6ParamsE --------------------------
	.section	.nv.info._ZN7cutlass13device_kernelIN5flash32FlashAttnBwdPostprocessConvertdQIN4cute5tupleIJNS3_1CILi128EEES6_EEENS_6half_tEfNS_4arch4Sm80ELi256ENS3_8TiledMMAINS3_8MMA_AtomIJNS3_28SM80_16x8x16_F32F16F16F32_TNEEEENS3_6LayoutINS4_IJNS5_ILi2EEENS5_ILi4EEENS5_ILi1EEEEEENS4_IJSI_SG_NS5_ILi0EEEEEEEENS4_IJNS5_ILi32EEENS5_ILi64EEENS5_ILi16EEEEEEEELb0EEEEEvNT_6ParamsE,"",@"SHT_CUDA_INFO"
	.sectionflags	@""
	.align	4


	//----- nvinfo : EIATTR_CUDA_API_VERSION
	.align		4
        /*0000*/ 	.byte	0x04, 0x37
        /*0002*/ 	.short	(.L_926 - .L_925)
.L_925:
        /*0004*/ 	.word	0x00000082


	//----- nvinfo : EIATTR_KPARAM_INFO
	.align		4
.L_926:
        /*0008*/ 	.byte	0x04, 0x17
        /*000a*/ 	.short	(.L_928 - .L_927)
.L_927:
        /*000c*/ 	.word	0x00000000
        /*0010*/ 	.short	0x0000
        /*0012*/ 	.short	0x0000
        /*0014*/ 	.byte	0x00, 0xf0, 0xc1, 0x01


	//----- nvinfo : EIATTR_SPARSE_MMA_MASK
	.align		4
.L_928:
        /*0018*/ 	.byte	0x03, 0x50
        /*001a*/ 	.short	0x0000


	//----- nvinfo : EIATTR_MAXREG_COUNT
	.align		4
        /*001c*/ 	.byte	0x03, 0x1b
        /*001e*/ 	.short	0x0080


	//----- nvinfo : EIATTR_NUM_BARRIERS
	.align		4
        /*0020*/ 	.byte	0x02, 0x4c
        /*0022*/ 	.byte	0x01
	.zero		1


	//----- nvinfo : EIATTR_MERCURY_ISA_VERSION
	.align		4
        /*0024*/ 	.byte	0x03, 0x5f
        /*0026*/ 	.short	0x0101


	//----- nvinfo : EIATTR_VRC_CTA_INIT_COUNT
	.align		4
        /*0028*/ 	.byte	0x02, 0x4a
	.zero		1
	.zero		1


	//----- nvinfo : EIATTR_EXIT_INSTR_OFFSETS
	.align		4
        /*002c*/ 	.byte	0x04, 0x1c
        /*002e*/ 	.short	(.L_930 - .L_929)


	//   ....[0]....
.L_929:
        /*0030*/ 	.word	0x00000280


	//   ....[1]....
        /*0034*/ 	.word	0x00001cb0


	//   ....[2]....
        /*0038*/ 	.word	0x00001d90


	//----- nvinfo : EIATTR_MAX_THREADS
	.align		4
.L_930:
        /*003c*/ 	.byte	0x04, 0x05
        /*003e*/ 	.short	(.L_932 - .L_931)
.L_931:
        /*0040*/ 	.word	0x00000100
        /*0044*/ 	.word	0x00000001
        /*0048*/ 	.word	0x00000001


	//----- nvinfo : EIATTR_CRS_STACK_SIZE
	.align		4
.L_932:
        /*004c*/ 	.byte	0x04, 0x1e
        /*004e*/ 	.short	(.L_934 - .L_933)
.L_933:
        /*0050*/ 	.word	0x00000000


	//----- nvinfo : EIATTR_CBANK_PARAM_SIZE
	.align		4
.L_934:
        /*0054*/ 	.byte	0x03, 0x19
        /*0056*/ 	.short	0x0070


	//----- nvinfo : EIATTR_PARAM_CBANK
	.align		4
        /*0058*/ 	.byte	0x04, 0x0a
        /*005a*/ 	.short	(.L_936 - .L_935)
	.align		4
.L_935:
        /*005c*/ 	.word	index@(.nv.constant0._ZN7cutlass13device_kernelIN5flash32FlashAttnBwdPostprocessConvertdQIN4cute5tupleIJNS3_1CILi128EEES6_EEENS_6half_tEfNS_4arch4Sm80ELi256ENS3_8TiledMMAINS3_8MMA_AtomIJNS3_28SM80_16x8x16_F32F16F16F32_TNEEEENS3_6LayoutINS4_IJNS5_ILi2EEENS5_ILi4EEENS5_ILi1EEEEEENS4_IJSI_SG_NS5_ILi0EEEEEEEENS4_IJNS5_ILi32EEENS5_ILi64EEENS5_ILi16EEEEEEEELb0EEEEEvNT_6ParamsE)
        /*0060*/ 	.short	0x0380
        /*0062*/ 	.short	0x0070


	//----- nvinfo : EIATTR_SW_WAR
	.align		4
.L_936:
        /*0064*/ 	.byte	0x04, 0x36
        /*0066*/ 	.short	(.L_938 - .L_937)
.L_937:
        /*0068*/ 	.word	0x00000008
.L_938:


//--------------------- .nv.info._ZN7cutlass13device_kernelIN5flash32FlashAttnBwdPostprocessConvertdQIN4cute5tupleIJNS3_1CILi64EEENS5_ILi128EEEEEENS_6half_tEfNS_4arch4Sm80ELi256ENS3_8TiledMMAINS3_8MMA_AtomIJNS3_28SM80_16x8x16_F32F16F16F32_TNEEEENS3_6LayoutINS4_IJNS5_ILi2EEENS5_ILi4EEENS5_ILi1EEEEEENS4_IJSJ_SH_NS5_ILi0EEEEEEEENS4_IJNS5_ILi32EEES6_NS5_ILi16EEEEEEEELb0EEEEEvNT_6ParamsE --------------------------
	.section	.nv.info._ZN7cutlass13device_kernelIN5flash32FlashAttnBwdPostprocessConvertdQIN4cute5tupleIJNS3_1CILi64EEENS5_ILi128EEEEEENS_6half_tEfNS_4arch4Sm80ELi256ENS3_8TiledMMAINS3_8MMA_AtomIJNS3_28SM80_16x8x16_F32F16F16F32_TNEEEENS3_6LayoutINS4_IJNS5_ILi2EEENS5_ILi4EEENS5_ILi1EEEEEENS4_IJSJ_SH_NS5_ILi0EEEEEEEENS4_IJNS5_ILi32EEES6_NS5_ILi16EEEEEEEELb0EEEEEvNT_6ParamsE,"",@"SHT_CUDA_INFO"
	.sectionflags	@""
	.align	4


	//----- nvinfo : EIATTR_CUDA_API_VERSION
	.align		4
        /*0000*/ 	.byte	0x04, 0x37
        /*0002*/ 	.short	(.L_940 - .L_939)
.L_939:
        /*0004*/ 	.word	0x00000082


	//----- nvinfo : EIATTR_KPARAM_INFO
	.align		4
.L_940:
        /*0008*/ 	.byte	0x04, 0x17
        /*000a*/ 	.short	(.L_942 - .L_941)
.L_941:
        /*000c*/ 	.word	0x00000000
        /*0010*/ 	.short	0x0000
        /*0012*/ 	.short	0x0000
        /*0014*/ 	.byte	0x00, 0xf0, 0xc1, 0x01


	//----- nvinfo : EIATTR_SPARSE_MMA_MASK
	.align		4
.L_942:
        /*0018*/ 	.byte	0x03, 0x50
        /*001a*/ 	.short	0x0000


	//----- nvinfo : EIATTR_MAXREG_COUNT
	.align		4
        /*001c*/ 	.byte	0x03, 0x1b
        /*001e*/ 	.short	0x0080


	//----- nvinfo : EIATTR_NUM_BARRIERS
	.align		4
        /*0020*/ 	.byte	0x02, 0x4c
        /*0022*/ 	.byte	0x01
	.zero		1


	//----- nvinfo : EIATTR_MERCURY_ISA_VERSION
	.align		4
        /*0024*/ 	.byte	0x03, 0x5f
        /*0026*/ 	.short	0x0101


	//----- nvinfo : EIATTR_VRC_CTA_INIT_COUNT
	.align		4
        /*0028*/ 	.byte	0x02, 0x4a
	.zero		1
	.zero		1


	//----- nvinfo : EIATTR_EXIT_INSTR_OFFSETS
	.align		4
        /*002c*/ 	.byte	0x04, 0x1c
        /*002e*/ 	.short	(.L_944 - .L_943)


	//   ....[0]....
.L_943:
        /*0030*/ 	.word	0x00000280


	//   ....[1]....
        /*0034*/ 	.word	0x000010e0


	//   ....[2]....
        /*0038*/ 	.word	0x000011b0


	//----- nvinfo : EIATTR_MAX_THREADS
	.align		4
.L_944:
        /*003c*/ 	.byte	0x04, 0x05
        /*003e*/ 	.short	(.L_946 - .L_945)
.L_945:
        /*0040*/ 	.word	0x00000100
        /*0044*/ 	.word	0x00000001
        /*0048*/ 	.word	0x00000001


	//----- nvinfo : EIATTR_CRS_STACK_SIZE
	.align		4
.L_946:
        /*004c*/ 	.byte	0x04, 0x1e
        /*004e*/ 	.short	(.L_948 - .L_947)
.L_947:
        /*0050*/ 	.word	0x00000000


	//----- nvinfo : EIATTR_CBANK_PARAM_SIZE
	.align		4
.L_948:
        /*0054*/ 	.byte	0x03, 0x19
        /*0056*/ 	.short	0x0070


	//----- nvinfo : EIATTR_PARAM_CBANK
	.align		4
        /*0058*/ 	.byte	0x04, 0x0a
        /*005a*/ 	.short	(.L_950 - .L_949)
	.align		4
.L_949:
        /*005c*/ 	.word	index@(.nv.constant0._ZN7cutlass13device_kernelIN5flash32FlashAttnBwdPostprocessConvertdQIN4cute5tupleIJNS3_1CILi64EEENS5_ILi128EEEEEENS_6half_tEfNS_4arch4Sm80ELi256ENS3_8TiledMMAINS3_8MMA_AtomIJNS3_28SM80_16x8x16_F32F16F16F32_TNEEEENS3_6LayoutINS4_IJNS5_ILi2EEENS5_ILi4EEENS5_ILi1EEEEEENS4_IJSJ_SH_NS5_ILi0EEEEEEEENS4_IJNS5_ILi32EEES6_NS5_ILi16EEEEEEEELb0EEEEEvNT_6ParamsE)
        /*0060*/ 	.short	0x0380
        /*0062*/ 	.short	0x0070


	//----- nvinfo : EIATTR_SW_WAR
	.align		4
.L_950:
        /*0064*/ 	.byte	0x04, 0x36
        /*0066*/ 	.short	(.L_952 - .L_951)
.L_951:
        /*0068*/ 	.word	0x00000008
.L_952:


//--------------------- .nv.info._ZN7cutlass13device_kernelIN5flash19enable_sm80_to_sm89INS1_16FlashAttnBwdSm80INS1_25CollectiveMainloopBwdSm80ILi2ELi2EN4cute5tupleIJNS5_1CILi64EEENS7_ILi128EEES9_EEENS_6half_tEfNS_4arch4Sm80ELb1ELb0ELb1ELb1ELb1ELb0ELb0ELb0ELi2ELi2ELi2ELi2ELb0EEENS1_24CollectiveEpilogueBwdGQAISA_fSD_Li256ELb1ELb1EEENS1_25SingleTileBwdLPTSchedulerILb1ELi128ELb1EEEEEEEEEvNT_6ParamsE --------------------------
	.section	.nv.info._ZN7cutlass13device_kernelIN5flash19enable_sm80_to_sm89INS1_16FlashAttnBwdSm80INS1_25CollectiveMainloopBwdSm80ILi2ELi2EN4cute5tupleIJNS5_1CILi64EEENS7_ILi128EEES9_EEENS_6half_tEfNS_4arch4Sm80ELb1ELb0ELb1ELb1ELb1ELb0ELb0ELb0ELi2ELi2ELi2ELi2ELb0EEENS1_24CollectiveEpilogueBwdGQAISA_fSD_Li256ELb1ELb1EEENS1_25SingleTileBwdLPTSchedulerILb1ELi128ELb1EEEEEEEEEvNT_6ParamsE,"",@"SHT_CUDA_INFO"
	.sectionflags	@""
	.align	4


	//----- nvinfo : EIATTR_CUDA_API_VERSION
	.align		4
        /*0000*/ 	.byte	0x04, 0x37
        /*0002*/ 	.short	(.L_954 - .L_953)
.L_953:
        /*0004*/ 	.word	0x00000082


	//----- nvinfo : EIATTR_KPARAM_INFO
	.align		4
.L_954:
        /*0008*/ 	.byte	0x04, 0x17
        /*000a*/ 	.short	(.L_956 - .L_955)
.L_955:
        /*000c*/ 	.word	0x00000000
        /*0010*/ 	.short	0x0000
        /*0012*/ 	.short	0x0000
        /*0014*/ 	.byte	0x00, 0xf0, 0x41, 0x0a


	//----- nvinfo : EIATTR_SPARSE_MMA_MASK
	.align		4
.L_956:
        /*0018*/ 	.byte	0x03, 0x50
        /*001a*/ 	.short	0x0000


	//----- nvinfo : EIATTR_MAXREG_COUNT
	.align		4
        /*001c*/ 	.byte	0x03, 0x1b
        /*001e*/ 	.short	0x00ff


	//----- nvinfo : EIATTR_MERCURY_ISA_VERSION
	.align		4
        /*0020*/ 	.byte	0x03, 0x5f
        /*0022*/ 	.short	0x0101


	//----- nvinfo : EIATTR_VRC_CTA_INIT_COUNT
	.align		4
        /*0024*/ 	.byte	0x02, 0x4a
	.zero		1
	.zero		1


	//----- nvinfo : EIATTR_EXIT_INSTR_OFFSETS
	.align		4
        /*0028*/ 	.byte	0x04, 0x1c
        /*002a*/ 	.short	(.L_958 - .L_957)


	//   ....[0]....
.L_957:
        /*002c*/ 	.word	0x00000010


	//----- nvinfo : EIATTR_MAX_THREADS
	.align		4
.L_958:
        /*0030*/ 	.byte	0x04, 0x05
        /*0032*/ 	.short	(.L_960 - .L_959)
.L_959:
        /*0034*/ 	.word	0x00000100
        /*0038*/ 	.word	0x00000001
        /*003c*/ 	.word	0x00000001


	//----- nvinfo : EIATTR_CBANK_PARAM_SIZE
	.align		4
.L_960:
        /*0040*/ 	.byte	0x03, 0x19
        /*0042*/ 	.short	0x0290


	//----- nvinfo : EIATTR_PARAM_CBANK
	.align		4
        /*0044*/ 	.byte	0x04, 0x0a
        /*0046*/ 	.short	(.L_962 - .L_961)
	.align		4
.L_961:
        /*0048*/ 	.word	index@(.nv.constant0._ZN7cutlass13device_kernelIN5flash19enable_sm80_to_sm89INS1_16FlashAttnBwdSm80INS1_25CollectiveMainloopBwdSm80ILi2ELi2EN4cute5tupleIJNS5_1CILi64EEENS7_ILi128EEES9_EEENS_6half_tEfNS_4arch4Sm80ELb1ELb0ELb1ELb1ELb1ELb0ELb0ELb0ELi2ELi2ELi2ELi2ELb0EEENS1_24CollectiveEpilogueBwdGQAISA_fSD_Li256ELb1ELb1EEENS1_25SingleTileBwdLPTSchedulerILb1ELi128ELb1EEEEEEEEEvNT_6ParamsE)
        /*004c*/ 	.short	0x0380
        /*004e*/ 	.short	0x0290


	//----- nvinfo : EIATTR_SW_WAR
	.align		4
.L_962:
        /*0050*/ 	.byte	0x04, 0x36
        /*0052*/ 	.short	(.L_964 - .L_963)
.L_963:
        /*0054*/ 	.word	0x00000008
.L_964:


//--------------------- .nv.info._ZN7cutlass13device_kernelIN5flash22FlashAttnBwdPreprocessIN4cute5tupleIJNS3_1CILi64EEENS5_ILi128EEEEEENS_6half_tEfNS_4arch4Sm80ELb1ELb1EEEEEvNT_6ParamsE --------------------------
	.section	.nv.info._ZN7cutlass13device_kernelIN5flash22FlashAttnBwdPreprocessIN4cute5tupleIJNS3_1CILi64EEENS5_ILi128EEEEEENS_6half_tEfNS_4arch4Sm80ELb1ELb1EEEEEvNT_6ParamsE,"",@"SHT_CUDA_INFO"
	.sectionflags	@""
	.align	4


	//----- nvinfo : EIATTR_CUDA_API_VERSION
	.align		4
        /*0000*/ 	.byte	0x04, 0x37
        /*0002*/ 	.short	(.L_966 - .L_965)
.L_965:
        /*0004*/ 	.word	0x00000082


	//----- nvinfo : EIATTR_KPARAM_INFO
	.align		4
.L_966:
        /*0008*/ 	.byte	0x04, 0x17
        /*000a*/ 	.short	(.L_968 - .L_967)
.L_967:
        /*000c*/ 	.word	0x00000000
        /*0010*/ 	.short	0x0000
        /*0012*/ 	.short	0x0000
        /*0014*/ 	.byte	0x00, 0xf0, 0xc1, 0x03


	//----- nvinfo : EIATTR_SPARSE_MMA_MASK
	.align		4
.L_968:
        /*0018*/ 	.byte	0x03, 0x50
        /*001a*/ 	.short	0x0000


	//----- nvinfo : EIATTR_MAXREG_COUNT
	.align		4
        /*001c*/ 	.byte	0x03, 0x1b
        /*001e*/ 	.short	0x0080


	//----- nvinfo : EIATTR_MERCURY_ISA_VERSION
	.align		4
        /*0020*/ 	.byte	0x03, 0x5f
        /*0022*/ 	.short	0x0101


	//----- nvinfo : EIATTR_COOP_GROUP_MASK_REGIDS
	.align		4
        /*0024*/ 	.byte	0x04, 0x29
        /*0026*/ 	.short	(.L_970 - .L_969)


	//   ....[0]....
.L_969:
        /*0028*/ 	.word	0xffffffff


	//   ....[1]....
        /*002c*/ 	.word	0xffffffff


	//   ....[2]....
        /*0030*/ 	.word	0xffffffff


	//   ....[3]....
        /*0034*/ 	.word	0xffffffff


	//   ....[4]....
        /*0038*/ 	.word	0xffffffff


	//   ....[5]....
        /*003c*/ 	.word	0xffffffff


	//   ....[6]....
        /*0040*/ 	.word	0xffffffff


	//   ....[7]....
        /*0044*/ 	.word	0xffffffff


	//   ....[8]....
        /*0048*/ 	.word	0xffffffff


	//   ....[9]....
        /*004c*/ 	.word	0xffffffff


	//   ....[10]....
        /*0050*/ 	.word	0xffffffff


	//   ....[11]....
        /*0054*/ 	.word	0xffffffff


	//   ....[12]....
        /*0058*/ 	.word	0xffffffff


	//   ....[13]....
        /*005c*/ 	.word	0xffffffff


	//   ....[14]....
        /*0060*/ 	.word	0xffffffff


	//   ....[15]....
        /*0064*/ 	.word	0xffffffff


	//----- nvinfo : EIATTR_COOP_GROUP_INSTR_OFFSETS
	.align		4
.L_970:
        /*0068*/ 	.byte	0x04, 0x28
        /*006a*/ 	.short	(.L_972 - .L_971)


	//   ....[0]....
.L_971:
        /*006c*/ 	.word	0x00001220


	//   ....[1]....
        /*0070*/ 	.word	0x00001240


	//   ....[2]....
        /*0074*/ 	.word	0x00001250


	//   ....[3]....
        /*0078*/ 	.word	0x00001260


	//   ....[4]....
        /*007c*/ 	.word	0x00001290


	//   ....[5]....
        /*0080*/ 	.word	0x000012c0


	//   ....[6]....
        /*0084*/ 	.word	0x000012d0


	//   ....[7]....
        /*0088*/ 	.word	0x000012e0


	//   ....[8]....
        /*008c*/ 	.word	0x00001300


	//   ....[9]....
        /*0090*/ 	.word	0x00001340


	//   ....[10]....
        /*0094*/ 	.word	0x00001350


	//   ....[11]....
        /*0098*/ 	.word	0x00001360


	//   ....[12]....
        /*009c*/ 	.word	0x000013c0


	//   ....[13]....
        /*00a0*/ 	.word	0x00001400


	//   ....[14]....
        /*00a4*/ 	.word	0x00001430


	//   ....[15]....
        /*00a8*/ 	.word	0x00001440


	//----- nvinfo : EIATTR_VRC_CTA_INIT_COUNT
	.align		4
.L_972:
        /*00ac*/ 	.byte	0x02, 0x4a
	.zero		1
	.zero		1


	//----- nvinfo : EIATTR_EXIT_INSTR_OFFSETS
	.align		4
        /*00b0*/ 	.byte	0x04, 0x1c
        /*00b2*/ 	.short	(.L_974 - .L_973)


	//   ....[0]....
.L_973:
        /*00b4*/ 	.word	0x00000280


	//   ....[1]....
        /*00b8*/ 	.word	0x00001970


	//   ....[2]....
        /*00bc*/ 	.word	0x000019f0


	//----- nvinfo : EIATTR_MAX_THREADS
	.align		4
.L_974:
        /*00c0*/ 	.byte	0x04, 0x05
        /*00c2*/ 	.short	(.L_976 - .L_975)
.L_975:
        /*00c4*/ 	.word	0x00000100
        /*00c8*/ 	.word	0x00000001
        /*00cc*/ 	.word	0x00000001


	//----- nvinfo : EIATTR_CRS_STACK_SIZE
	.align		4
.L_976:
        /*00d0*/ 	.byte	0x04, 0x1e
        /*00d2*/ 	.short	(.L_978 - .L_977)
.L_977:
        /*00d4*/ 	.word	0x00000000


	//----- nvinfo : EIATTR_CBANK_PARAM_SIZE
	.align		4
.L_978:
        /*00d8*/ 	.byte	0x03, 0x19
        /*00da*/ 	.short	0x00f0


	//----- nvinfo : EIATTR_PARAM_CBANK
	.align		4
        /*00dc*/ 	.byte	0x04, 0x0a
        /*00de*/ 	.short	(.L_980 - .L_979)
	.align		4
.L_979:
        /*00e0*/ 	.word	index@(.nv.constant0._ZN7cutlass13device_kernelIN5flash22FlashAttnBwdPreprocessIN4cute5tupleIJNS3_1CILi64EEENS5_ILi128EEEEEENS_6half_tEfNS_4arch4Sm80ELb1ELb1EEEEEvNT_6ParamsE)
        /*00e4*/ 	.short	0x0380
        /*00e6*/ 	.short	0x00f0


	//----- nvinfo : EIATTR_SW_WAR
	.align		4
.L_980:
        /*00e8*/ 	.byte	0x04, 0x36
        /*00ea*/ 	.short	(.L_982 - .L_981)
.L_981:
        /*00ec*/ 	.word	0x00000008
.L_982:


//--------------------- .nv.callgraph             --------------------------
	.section	.nv.callgraph,"",@"SHT_CUDA_CALLGRAPH"
	.align	4
	.sectionentsize	8
	.align		4
        /*0000*/ 	.word	0x00000000
	.align		4
        /*0004*/ 	.word	0xffffffff
	.align		4
        /*0008*/ 	.word	0x00000000
	.align		4
        /*000c*/ 	.word	0xfffffffe
	.align		4
        /*0010*/ 	.word	0x00000000
	.align		4
        /*0014*/ 	.word	0xfffffffd
	.align		4
        /*0018*/ 	.word	0x00000000
	.align		4
        /*001c*/ 	.word	0xfffffffc


//--------------------- .nv.constant4             --------------------------
	.section	.nv.constant4,"a",@progbits
	.align	8
	.align		8
.nv.constant4:
        /*0000*/ 	.dword	_ZN74_INTERNAL_a2c25548_38_flash_bwd_hdim128_fp16_softcap_sm80_cu_49158569_28224cuda3std3__45__cpo5beginE
	.align		8
        /*0008*/ 	.dword	_ZN74_INTERNAL_a2c25548_38_flash_bwd_hdim128_fp16_softcap_sm80_cu_49158569_28224cuda3std3__45__cpo3endE
	.align		8
        /*0010*/ 	.dword	_ZN74_INTERNAL_a2c25548_38_flash_bwd_hdim128_fp16_softcap_sm80_cu_49158569_28224cuda3std3__45__cpo6cbeginE
	.align		8
        /*0018*/ 	.dword	_ZN74_INTERNAL_a2c25548_38_flash_bwd_hdim128_fp16_softcap_sm80_cu_49158569_28224cuda3std3__45__cpo4cendE
	.align		8
        /*0020*/ 	.dword	_ZN74_INTERNAL_a2c25548_38_flash_bwd_hdim128_fp16_softcap_sm80_cu_49158569_28224cuda3std3__476_GLOBAL__N__a2c25548_38_flash_bwd_hdim128_fp16_softcap_sm80_cu_49158569_28226ignoreE
	.align		8
        /*0028*/ 	.dword	_ZN74_INTERNAL_a2c25548_38_flash_bwd_hdim128_fp16_softcap_sm80_cu_49158569_28224cuda3std3__419piecewise_constructE
	.align		8
        /*0030*/ 	.dword	_ZN74_INTERNAL_a2c25548_38_flash_bwd_hdim128_fp16_softcap_sm80_cu_49158569_28224cuda3std3__48in_placeE
	.align		8
        /*0038*/ 	.dword	_ZN74_INTERNAL_a2c25548_38_flash_bwd_hdim128_fp16_softcap_sm80_cu_49158569_28224cuda3std6ranges3__45__cpo4swapE
	.align		8
        /*0040*/ 	.dword	_ZN74_INTERNAL_a2c25548_38_flash_bwd_hdim128_fp16_softcap_sm80_cu_49158569_28224cuda3std6ranges3__45__cpo9iter_moveE
	.align		8
        /*0048*/ 	.dword	_ZN74_INTERNAL_a2c25548_38_flash_bwd_hdim128_fp16_softcap_sm80_cu_49158569_28224cute7productE
	.align		8
        /*0050*/ 	.dword	_ZN74_INTERNAL_a2c25548_38_flash_bwd_hdim128_fp16_softcap_sm80_cu_49158569_28224cute1_E


//--------------------- .text._ZN7cutlass13device_kernelIN5flash19enable_sm80_to_sm89INS1_16FlashAttnBwdSm80INS1_25CollectiveMainloopBwdSm80ILi2ELi1EN4cute5tupleIJNS5_1CILi64EEENS7_ILi96EEENS7_ILi128EEEEEENS_6half_tEfNS_4arch4Sm80ELb0ELb0ELb1ELb0ELb0ELb0ELb0ELb0ELi2ELi2ELi2ELi2ELb1EEENS1_21CollectiveEpilogueBwdISB_SC_SE_Li256ELb0ELb0ELi4EEENS1_19SingleTileSchedulerILb0ELb0ELb0ELi96EEEEEEEEEvNT_6ParamsE --------------------------
	.section	.text._ZN7cutlass13device_kernelIN5flash19enable_sm80_to_sm89INS1_16FlashAttnBwdSm80INS1_25CollectiveMainloopBwdSm80ILi2ELi1EN4cute5tupleIJNS5_1CILi64EEENS7_ILi96EEENS7_ILi128EEEEEENS_6half_tEfNS_4arch4Sm80ELb0ELb0ELb1ELb0ELb0ELb0ELb0ELb0ELi2ELi2ELi2ELi2ELb1EEENS1_21CollectiveEpilogueBwdISB_SC_SE_Li256ELb0ELb0ELi4EEENS1_19SingleTileSchedulerILb0ELb0ELb0ELi96EEEEEEEEEvNT_6ParamsE,"ax",@progbits
	.align	128
.text._ZN7cutlass13device_kernelIN5flash19enable_sm80_to_sm89INS1_16FlashAttnBwdSm80INS1_25CollectiveMainloopBwdSm80ILi2ELi1EN4cute5tupleIJNS5_1CILi64EEENS7_ILi96EEENS7_ILi128EEEEEENS_6half_tEfNS_4arch4Sm80ELb0ELb0ELb1ELb0ELb0ELb0ELb0ELb0ELi2ELi2ELi2ELi2ELb1EEENS1_21CollectiveEpilogueBwdISB_SC_SE_Li256ELb0ELb0ELi4EEENS1_19SingleTileSchedulerILb0ELb0ELb0ELi96EEEEEEEEEvNT_6ParamsE:
        .type           _ZN7cutlass13device_kernelIN5flash19enable_sm80_to_sm89INS1_16FlashAttnBwdSm80INS1_25CollectiveMainloopBwdSm80ILi2ELi1EN4cute5tupleIJNS5_1CILi64EEENS7_ILi96EEENS7_ILi128EEEEEENS_6half_tEfNS_4arch4Sm80ELb0ELb0ELb1ELb0ELb0ELb0ELb0ELb0ELi2ELi2ELi2ELi2ELb1EEENS1_21CollectiveEpilogueBwdISB_SC_SE_Li256ELb0ELb0ELi4EEENS1_19SingleTileSchedulerILb0ELb0ELb0ELi96EEEEEEEEEvNT_6ParamsE,@function
        .size           _ZN7cutlass13device_kernelIN5flash19enable_sm80_to_sm89INS1_16FlashAttnBwdSm80INS1_25CollectiveMainloopBwdSm80ILi2ELi1EN4cute5tupleIJNS5_1CILi64EEENS7_ILi96EEENS7_ILi128EEEEEENS_6half_tEfNS_4arch4Sm80ELb0ELb0ELb1ELb0ELb0ELb0ELb0ELb0ELi2ELi2ELi2ELi2ELb1EEENS1_21CollectiveEpilogueBwdISB_SC_SE_Li256ELb0ELb0ELi4EEENS1_19SingleTileSchedulerILb0ELb0ELb0ELi96EEEEEEEEEvNT_6ParamsE,(.L_x_107 - _ZN7cutlass13device_kernelIN5flash19enable_sm80_to_sm89INS1_16FlashAttnBwdSm80INS1_25CollectiveMainloopBwdSm80ILi2ELi1EN4cute5tupleIJNS5_1CILi64EEENS7_ILi96EEENS7_ILi128EEEEEENS_6half_tEfNS_4arch4Sm80ELb0ELb0ELb1ELb0ELb0ELb0ELb0ELb0ELi2ELi2ELi2ELi2ELb1EEENS1_21CollectiveEpilogueBwdISB_SC_SE_Li256ELb0ELb0ELi4EEENS1_19SingleTileSchedulerILb0ELb0ELb0ELi96EEEEEEEEEvNT_6ParamsE)
        .other          _ZN7cutlass13device_kernelIN5flash19enable_sm80_to_sm89INS1_16FlashAttnBwdSm80INS1_25CollectiveMainloopBwdSm80ILi2ELi1EN4cute5tupleIJNS5_1CILi64EEENS7_ILi96EEENS7_ILi128EEEEEENS_6half_tEfNS_4arch4Sm80ELb0ELb0ELb1ELb0ELb0ELb0ELb0ELb0ELi2ELi2ELi2ELi2ELb1EEENS1_21CollectiveEpilogueBwdISB_SC_SE_Li256ELb0ELb0ELi4EEENS1_19SingleTileSchedulerILb0ELb0ELb0ELi96EEEEEEEEEvNT_6ParamsE,@"STO_CUDA_ENTRY STV_DEFAULT"
_ZN7cutlass13device_kernelIN5flash19enable_sm80_to_sm89INS1_16FlashAttnBwdSm80INS1_25CollectiveMainloopBwdSm80ILi2ELi1EN4cute5tupleIJNS5_1CILi64EEENS7_ILi96EEENS7_ILi128EEEEEENS_6half_tEfNS_4arch4Sm80ELb0ELb0ELb1ELb0ELb0ELb0ELb0ELb0ELi2ELi2ELi2ELi2ELb1EEENS1_21CollectiveEpilogueBwdISB_SC_SE_Li256ELb0ELb0ELi4EEENS1_19SingleTileSchedulerILb0ELb0ELb0ELi96EEEEEEEEEvNT_6ParamsE:
[----:B------:R-:W-:Y:S01]  /*0000*/  LDC R1, c[0x0][0x37c] ;  /* 0x0000df00ff017b82 */ /* 0x000fe20000000800 */
[----:B------:R-:W-:Y:S05]  /*0010*/  EXIT ;  /* 0x000000000000794d */ /* 0x000fea0003800000 */
.L_x_0:
[----:B------:R-:W-:-:S00]  /*0020*/  BRA `(.L_x_0) ;  /* 0xfffffffc00fc7947 */ /* 0x000fc0000383ffff */
[----:B------:R-:W-:-:S00]  /*0030*/  NOP ;  /* 0x0000000000007918 */ /* 0x000fc00000000000 */
        /* <DEDUP_REMOVED lines=12> */
.L_x_107:


//--------------------- .text._ZN7cutlass13device_kernelIN5flash19enable_sm80_to_sm89INS1_16FlashAttnBwdSm80INS1_25CollectiveMainloopBwdSm80ILi2ELi1EN4cute5tupleIJNS5_1CILi64EEENS7_ILi96EEENS7_ILi128EEEEEENS_6half_tEfNS_4arch4Sm80ELb0ELb0ELb1ELb0ELb1ELb0ELb0ELb0ELi2ELi2ELi2ELi2ELb1EEENS1_21CollectiveEpilogueBwdISB_SC_SE_Li256ELb0ELb0ELi4EEENS1_19SingleTileSchedulerILb0ELb0ELb0ELi96EEEEEEEEEvNT_6ParamsE --------------------------
	.section	.text._ZN7cutlass13device_kernelIN5flash19enable_sm80_to_sm89INS1_16FlashAttnBwdSm80INS1_25CollectiveMainloopBwdSm80ILi2ELi1EN4cute5tupleIJNS5_1CILi64EEENS7_ILi96EEENS7_ILi128EEEEEENS_6half_tEfNS_4arch4Sm80ELb0ELb0ELb1ELb0ELb1ELb0ELb0ELb0ELi2ELi2ELi2ELi2ELb1EEENS1_21CollectiveEpilogueBwdISB_SC_SE_Li256ELb0ELb0ELi4EEENS1_19SingleTileSchedulerILb0ELb0ELb0ELi96EEEEEEEEEvNT_6ParamsE,"ax",@progbits
	.align	128
.text._ZN7cutlass13device_kernelIN5flash19enable_sm80_to_sm89INS1_16FlashAttnBwdSm80INS1_25CollectiveMainloopBwdSm80ILi2ELi1EN4cute5tupleIJNS5_1CILi64EEENS7_ILi96EEENS7_ILi128EEEEEENS_6half_tEfNS_4arch4Sm80ELb0ELb0ELb1ELb0ELb1ELb0ELb0ELb0ELi2ELi2ELi2ELi2ELb1EEENS1_21CollectiveEpilogueBwdISB_SC_SE_Li256ELb0ELb0ELi4EEENS1_19SingleTileSchedulerILb0ELb0ELb0ELi96EEEEEEEEEvNT_6ParamsE:
        .type           _ZN7cutlass13device_kernelIN5flash19enable_sm80_to_sm89INS1_16FlashAttnBwdSm80INS1_25CollectiveMainloopBwdSm80ILi2ELi1EN4cute5tupleIJNS5_1CILi64EEENS7_ILi96EEENS7_ILi128EEEEEENS_6half_tEfNS_4arch4Sm80ELb0ELb0ELb1ELb0ELb1ELb0ELb0ELb0ELi2ELi2ELi2ELi2ELb1EEENS1_21CollectiveEpilogueBwdISB_SC_SE_Li256ELb0ELb0ELi4EEENS1_19SingleTileSchedulerILb0ELb0ELb0ELi96EEEEEEEEEvNT_6ParamsE,@function
        .size           _ZN7cutlass13device_kernelIN5flash19enable_sm80_to_sm89INS1_16FlashAttnBwdSm80INS1_25CollectiveMainloopBwdSm80ILi2ELi1EN4cute5tupleIJNS5_1CILi64EEENS7_ILi96EEENS7_ILi128EEEEEENS_6half_tEfNS_4arch4Sm80ELb0ELb0ELb1ELb0ELb1ELb0ELb0ELb0ELi2ELi2ELi2ELi2ELb1EEENS1_21CollectiveEpilogueBwdISB_SC_SE_Li256ELb0ELb0ELi4EEENS1_19SingleTileSchedulerILb0ELb0ELb0ELi96EEEEEEEEEvNT_6ParamsE,(.L_x_108 - _ZN7cutlass13device_kernelIN5flash19enable_sm80_to_sm89INS1_16FlashAttnBwdSm80INS1_25CollectiveMainloopBwdSm80ILi2ELi1EN4cute5tupleIJNS5_1CILi64EEENS7_ILi96EEENS7_ILi128EEEEEENS_6half_tEfNS_4arch4Sm80ELb0ELb0ELb1ELb0ELb1ELb0ELb0ELb0ELi2ELi2ELi2ELi2ELb1EEENS1_21CollectiveEpilogueBwdISB_SC_SE_Li256ELb0ELb0ELi4EEENS1_19SingleTileSchedulerILb0ELb0ELb0ELi96EEEEEEEEEvNT_6ParamsE)
        .other          _ZN7cutlass13device_kernelIN5flash19enable_sm80_to_sm89INS1_16FlashAttnBwdSm80INS1_25CollectiveMainloopBwdSm80ILi2ELi1EN4cute5tupleIJNS5_1CILi64EEENS7_ILi96EEENS7_ILi128EEEEEENS_6half_tEfNS_4arch4Sm80ELb0ELb0ELb1ELb0ELb1ELb0ELb0ELb0ELi2ELi2ELi2ELi2ELb1EEENS1_21CollectiveEpilogueBwdISB_SC_SE_Li256ELb0ELb0ELi4EEENS1_19SingleTileSchedulerILb0ELb0ELb0ELi96EEEEEEEEEvNT_6ParamsE,@"STO_CUDA_ENTRY STV_DEFAULT"
_ZN7cutlass13device_kernelIN5flash19enable_sm80_to_sm89INS1_16FlashAttnBwdSm80INS1_25CollectiveMainloopBwdSm80ILi2ELi1EN4cute5tupleIJNS5_1CILi64EEENS7_ILi96EEENS7_ILi128EEEEEENS_6half_tEfNS_4arch4Sm80ELb0ELb0ELb1ELb0ELb1ELb0ELb0ELb0ELi2ELi2ELi2ELi2ELb1EEENS1_21CollectiveEpilogueBwdISB_SC_SE_Li256ELb0ELb0ELi4EEENS1_19SingleTileSchedulerILb0ELb0ELb0ELi96EEEEEEEEEvNT_6ParamsE:
[----:B------:R-:W-:Y:S01]  /*0000*/  LDC R1, c[0x0][0x37c] ;  /* 0x0000df00ff017b82 */ /* 0x000fe20000000800 */
[----:B------:R-:W-:Y:S05]  /*0010*/  EXIT ;  /* 0x000000000000794d */ /* 0x000fea0003800000 */
.L_x_1:
        /* <DEDUP_REMOVED lines=14> */
.L_x_108:


//--------------------- .text._ZN7cutlass13device_kernelIN5flash19enable_sm80_to_sm89INS1_16FlashAttnBwdSm80INS1_25CollectiveMainloopBwdSm80ILi2ELi1EN4cute5tupleIJNS5_1CILi64EEENS7_ILi96EEENS7_ILi128EEEEEENS_6half_tEfNS_4arch4Sm80ELb0ELb0ELb1ELb0ELb0ELb0ELb0ELb0ELi2ELi2ELi2ELi2ELb1EEENS1_24CollectiveEpilogueBwdGQAISB_fSE_Li256ELb0ELb0EEENS1_19SingleTileSchedulerILb0ELb0ELb0ELi96EEEEEEEEEvNT_6ParamsE --------------------------
	.section	.text._ZN7cutlass13device_kernelIN5flash19enable_sm80_to_sm89INS1_16FlashAttnBwdSm80INS1_25CollectiveMainloopBwdSm80ILi2ELi1EN4cute5tupleIJNS5_1CILi64EEENS7_ILi96EEENS7_ILi128EEEEEENS_6half_tEfNS_4arch4Sm80ELb0ELb0ELb1ELb0ELb0ELb0ELb0ELb0ELi2ELi2ELi2ELi2ELb1EEENS1_24CollectiveEpilogueBwdGQAISB_fSE_Li256ELb0ELb0EEENS1_19SingleTileSchedulerILb0ELb0ELb0ELi96EEEEEEEEEvNT_6ParamsE,"ax",@progbits
	.align	128
.text._ZN7cutlass13device_kernelIN5flash19enable_sm80_to_sm89INS1_16FlashAttnBwdSm80INS1_25CollectiveMainloopBwdSm80ILi2ELi1EN4cute5tupleIJNS5_1CILi64EEENS7_ILi96EEENS7_ILi128EEEEEENS_6half_tEfNS_4arch4Sm80ELb0ELb0ELb1ELb0ELb0ELb0ELb0ELb0ELi2ELi2ELi2ELi2ELb1EEENS1_24CollectiveEpilogueBwdGQAISB_fSE_Li256ELb0ELb0EEENS1_19SingleTileSchedulerILb0ELb0ELb0ELi96EEEEEEEEEvNT_6ParamsE:
        .type           _ZN7cutlass13device_kernelIN5flash19enable_sm80_to_sm89INS1_16FlashAttnBwdSm80INS1_25CollectiveMainloopBwdSm80ILi2ELi1EN4cute5tupleIJNS5_1CILi64EEENS7_ILi96EEENS7_ILi128EEEEEENS_6half_tEfNS_4arch4Sm80ELb0ELb0ELb1ELb0ELb0ELb0ELb0ELb0ELi2ELi2ELi2ELi2ELb1EEENS1_24CollectiveEpilogueBwdGQAISB_fSE_Li256ELb0ELb0EEENS1_19SingleTileSchedulerILb0ELb0ELb0ELi96EEEEEEEEEvNT_6ParamsE,@function
        .size           _ZN7cutlass13device_kernelIN5flash19enable_sm80_to_sm89INS1_16FlashAttnBwdSm80INS1_25CollectiveMainloopBwdSm80ILi2ELi1EN4cute5tupleIJNS5_1CILi64EEENS7_ILi96EEENS7_ILi128EEEEEENS_6half_tEfNS_4arch4Sm80ELb0ELb0ELb1ELb0ELb0ELb0ELb0ELb0ELi2ELi2ELi2ELi2ELb1EEENS1_24CollectiveEpilogueBwdGQAISB_fSE_Li256ELb0ELb0EEENS1_19SingleTileSchedulerILb0ELb0ELb0ELi96EEEEEEEEEvNT_6ParamsE,(.L_x_109 - _ZN7cutlass13device_kernelIN5flash19enable_sm80_to_sm89INS1_16FlashAttnBwdSm80INS1_25CollectiveMainloopBwdSm80ILi2ELi1EN4cute5tupleIJNS5_1CILi64EEENS7_ILi96EEENS7_ILi128EEEEEENS_6half_tEfNS_4arch4Sm80ELb0ELb0ELb1ELb0ELb0ELb0ELb0ELb0ELi2ELi2ELi2ELi2ELb1EEENS1_24CollectiveEpilogueBwdGQAISB_fSE_Li256ELb0ELb0EEENS1_19SingleTileSchedulerILb0ELb0ELb0ELi96EEEEEEEEEvNT_6ParamsE)
        .other          _ZN7cutlass13device_kernelIN5flash19enable_sm80_to_sm89INS1_16FlashAttnBwdSm80INS1_25CollectiveMainloopBwdSm80ILi2ELi1EN4cute5tupleIJNS5_1CILi64EEENS7_ILi96EEENS7_ILi128EEEEEENS_6half_tEfNS_4arch4Sm80ELb0ELb0ELb1ELb0ELb0ELb0ELb0ELb0ELi2ELi2ELi2ELi2ELb1EEENS1_24CollectiveEpilogueBwdGQAISB_fSE_Li256ELb0ELb0EEENS1_19SingleTileSchedulerILb0ELb0ELb0ELi96EEEEEEEEEvNT_6ParamsE,@"STO_CUDA_ENTRY STV_DEFAULT"
_ZN7cutlass13device_kernelIN5flash19enable_sm80_to_sm89INS1_16FlashAttnBwdSm80INS1_25CollectiveMainloopBwdSm80ILi2ELi1EN4cute5tupleIJNS5_1CILi64EEENS7_ILi96EEENS7_ILi128EEEEEENS_6half_tEfNS_4arch4Sm80ELb0ELb0ELb1ELb0ELb0ELb0ELb0ELb0ELi2ELi2ELi2ELi2ELb1EEENS1_24CollectiveEpilogueBwdGQAISB_fSE_Li256ELb0ELb0EEENS1_19SingleTileSchedulerILb0ELb0ELb0ELi96EEEEEEEEEvNT_6ParamsE:
[----:B------:R-:W-:Y:S01]  /*0000*/  LDC R1, c[0x0][0x37c] ;  /* 0x0000df00ff017b82 */ /* 0x000fe20000000800 */
[----:B------:R-:W-:Y:S05]  /*0010*/  EXIT ;  /* 0x000000000000794d */ /* 0x000fea0003800000 */
.L_x_2:
        /* <DEDUP_REMOVED lines=14> */
.L_x_109:


//--------------------- .text._ZN7cutlass13device_kernelIN5flash19enable_sm80_to_sm89INS1_16FlashAttnBwdSm80INS1_25CollectiveMainloopBwdSm80ILi2ELi1EN4cute5tupleIJNS5_1CILi64EEENS7_ILi96EEENS7_ILi128EEEEEENS_6half_tEfNS_4arch4Sm80ELb0ELb0ELb1ELb0ELb1ELb0ELb0ELb0ELi2ELi2ELi2ELi2ELb1EEENS1_24CollectiveEpilogueBwdGQAISB_fSE_Li256ELb0ELb1EEENS1_19SingleTileSchedulerILb0ELb0ELb0ELi96EEEEEEEEEvNT_6ParamsE --------------------------
	.section	.text._ZN7cutlass13device_kernelIN5flash19enable_sm80_to_sm89INS1_16FlashAttnBwdSm80INS1_25CollectiveMainloopBwdSm80ILi2ELi1EN4cute5tupleIJNS5_1CILi64EEENS7_ILi96EEENS7_ILi128EEEEEENS_6half_tEfNS_4arch4Sm80ELb0ELb0ELb1ELb0ELb1ELb0ELb0ELb0ELi2ELi2ELi2ELi2ELb1EEENS1_24CollectiveEpilogueBwdGQAISB_fSE_Li256ELb0ELb1EEENS1_19SingleTileSchedulerILb0ELb0ELb0ELi96EEEEEEEEEvNT_6ParamsE,"ax",@progbits
	.align	128
.text._ZN7cutlass13device_kernelIN5flash19enable_sm80_to_sm89INS1_16FlashAttnBwdSm80INS1_25CollectiveMainloopBwdSm80ILi2ELi1EN4cute5tupleIJNS5_1CILi64EEENS7_ILi96EEENS7_ILi128EEEEEENS_6half_tEfNS_4arch4Sm80ELb0ELb0ELb1ELb0ELb1ELb0ELb0ELb0ELi2ELi2ELi2ELi2ELb1EEENS1_24CollectiveEpilogueBwdGQAISB_fSE_Li256ELb0ELb1EEENS1_19SingleTileSchedulerILb0ELb0ELb0ELi96EEEEEEEEEvNT_6ParamsE:
        .type           _ZN7cutlass13device_kernelIN5flash19enable_sm80_to_sm89INS1_16FlashAttnBwdSm80INS1_25CollectiveMainloopBwdSm80ILi2ELi1EN4cute5tupleIJNS5_1CILi64EEENS7_ILi96EEENS7_ILi128EEEEEENS_6half_tEfNS_4arch4Sm80ELb0ELb0ELb1ELb0ELb1ELb0ELb0ELb0ELi2ELi2ELi2ELi2ELb1EEENS1_24CollectiveEpilogueBwdGQAISB_fSE_Li256ELb0ELb1EEENS1_19SingleTileSchedulerILb0ELb0ELb0ELi96EEEEEEEEEvNT_6ParamsE,@function
        .size           _ZN7cutlass13device_kernelIN5flash19enable_sm80_to_sm89INS1_16FlashAttnBwdSm80INS1_25CollectiveMainloopBwdSm80ILi2ELi1EN4cute5tupleIJNS5_1CILi64EEENS7_ILi96EEENS7_ILi128EEEEEENS_6half_tEfNS_4arch4Sm80ELb0ELb0ELb1ELb0ELb1ELb0ELb0ELb0ELi2ELi2ELi2ELi2ELb1EEENS1_24CollectiveEpilogueBwdGQAISB_fSE_Li256ELb0ELb1EEENS1_19SingleTileSchedulerILb0ELb0ELb0ELi96EEEEEEEEEvNT_6ParamsE,(.L_x_110 - _ZN7cutlass13device_kernelIN5flash19enable_sm80_to_sm89INS1_16FlashAttnBwdSm80INS1_25CollectiveMainloopBwdSm80ILi2ELi1EN4cute5tupleIJNS5_1CILi64EEENS7_ILi96EEENS7_ILi128EEEEEENS_6half_tEfNS_4arch4Sm80ELb0ELb0ELb1ELb0ELb1ELb0ELb0ELb0ELi2ELi2ELi2ELi2ELb1EEENS1_24CollectiveEpilogueBwdGQAISB_fSE_Li256ELb0ELb1EEENS1_19SingleTileSchedulerILb0ELb0ELb0ELi96EEEEEEEEEvNT_6ParamsE)
        .other          _ZN7cutlass13device_kernelIN5flash19enable_sm80_to_sm89INS1_16FlashAttnBwdSm80INS1_25CollectiveMainloopBwdSm80ILi2ELi1EN4cute5tupleIJNS5_1CILi64EEENS7_ILi96EEENS7_ILi128EEEEEENS_6half_tEfNS_4arch4Sm80ELb0ELb0ELb1ELb0ELb1ELb0ELb0ELb0ELi2ELi2ELi2ELi2ELb1EEENS1_24CollectiveEpilogueBwdGQAISB_fSE_Li256ELb0ELb1EEENS1_19SingleTileSchedulerILb0ELb0ELb0ELi96EEEEEEEEEvNT_6ParamsE,@"STO_CUDA_ENTRY STV_DEFAULT"
_ZN7cutlass13device_kernelIN5flash19enable_sm80_to_sm89INS1_16FlashAttnBwdSm80INS1_25CollectiveMainloopBwdSm80ILi2ELi1EN4cute5tupleIJNS5_1CILi64EEENS7_ILi96EEENS7_ILi128EEEEEENS_6half_tEfNS_4arch4Sm80ELb0ELb0ELb1ELb0ELb1ELb0ELb0ELb0ELi2ELi2ELi2ELi2ELb1EEENS1_24CollectiveEpilogueBwdGQAISB_fSE_Li256ELb0ELb1EEENS1_19SingleTileSchedulerILb0ELb0ELb0ELi96EEEEEEEEEvNT_6ParamsE:
[----:B------:R-:W-:Y:S01]  /*0000*/  LDC R1, c[0x0][0x37c] ;  /* 0x0000df00ff017b82 */ /* 0x000fe20000000800 */
[----:B------:R-:W-:Y:S05]  /*0010*/  EXIT ;  /* 0x000000000000794d */ /* 0x000fea0003800000 */
.L_x_3:
        /* <DEDUP_REMOVED lines=14> */
.L_x_110:


//--------------------- .text._ZN7cutlass13device_kernelIN5flash19enable_sm80_to_sm89INS1_16FlashAttnBwdSm80INS1_25CollectiveMainloopBwdSm80ILi2ELi1EN4cute5tupleIJNS5_1CILi64EEENS7_ILi96EEENS7_ILi128EEEEEENS_6half_tEfNS_4arch4Sm80ELb0ELb0ELb1ELb1ELb0ELb0ELb0ELb0ELi2ELi2ELi2ELi2ELb1EEENS1_21CollectiveEpilogueBwdISB_SC_SE_Li256ELb1ELb0ELi4EEENS1_19SingleTileSchedulerILb1ELb0ELb0ELi96EEEEEEEEEvNT_6ParamsE --------------------------
	.section	.text._ZN7cutlass13device_kernelIN5flash19enable_sm80_to_sm89INS1_16FlashAttnBwdSm80INS1_25CollectiveMainloopBwdSm80ILi2ELi1EN4cute5tupleIJNS5_1CILi64EEENS7_ILi96EEENS7_ILi128EEEEEENS_6half_tEfNS_4arch4Sm80ELb0ELb0ELb1ELb1ELb0ELb0ELb0ELb0ELi2ELi2ELi2ELi2ELb1EEENS1_21CollectiveEpilogueBwdISB_SC_SE_Li256ELb1ELb0ELi4EEENS1_19SingleTileSchedulerILb1ELb0ELb0ELi96EEEEEEEEEvNT_6ParamsE,"ax",@progbits
	.align	128
.text._ZN7cutlass13device_kernelIN5flash19enable_sm80_to_sm89INS1_16FlashAttnBwdSm80INS1_25CollectiveMainloopBwdSm80ILi2ELi1EN4cute5tupleIJNS5_1CILi64EEENS7_ILi96EEENS7_ILi128EEEEEENS_6half_tEfNS_4arch4Sm80ELb0ELb0ELb1ELb1ELb0ELb0ELb0ELb0ELi2ELi2ELi2ELi2ELb1EEENS1_21CollectiveEpilogueBwdISB_SC_SE_Li256ELb1ELb0ELi4EEENS1_19SingleTileSchedulerILb1ELb0ELb0ELi96EEEEEEEEEvNT_6ParamsE:
        .type           _ZN7cutlass13device_kernelIN5flash19enable_sm80_to_sm89INS1_16FlashAttnBwdSm80INS1_25CollectiveMainloopBwdSm80ILi2ELi1EN4cute5tupleIJNS5_1CILi64EEENS7_ILi96EEENS7_ILi128EEEEEENS_6half_tEfNS_4arch4Sm80ELb0ELb0ELb1ELb1ELb0ELb0ELb0ELb0ELi2ELi2ELi2ELi2ELb1EEENS1_21CollectiveEpilogueBwdISB_SC_SE_Li256ELb1ELb0ELi4EEENS1_19SingleTileSchedulerILb1ELb0ELb0ELi96EEEEEEEEEvNT_6ParamsE,@function
        .size           _ZN7cutlass13device_kernelIN5flash19enable_sm80_to_sm89INS1_16FlashAttnBwdSm80INS1_25CollectiveMainloopBwdSm80ILi2ELi1EN4cute5tupleIJNS5_1CILi64EEENS7_ILi96EEENS7_ILi128EEEEEENS_6half_tEfNS_4arch4Sm80ELb0ELb0ELb1ELb1ELb0ELb0ELb0ELb0ELi2ELi2ELi2ELi2ELb1EEENS1_21CollectiveEpilogueBwdISB_SC_SE_Li256ELb1ELb0ELi4EEENS1_19SingleTileSchedulerILb1ELb0ELb0ELi96EEEEEEEEEvNT_6ParamsE,(.L_x_111 - _ZN7cutlass13device_kernelIN5flash19enable_sm80_to_sm89INS1_16FlashAttnBwdSm80INS1_25CollectiveMainloopBwdSm80ILi2ELi1EN4cute5tupleIJNS5_1CILi64EEENS7_ILi96EEENS7_ILi128EEEEEENS_6half_tEfNS_4arch4Sm80ELb0ELb0ELb1ELb1ELb0ELb0ELb0ELb0ELi2ELi2ELi2ELi2ELb1EEENS1_21CollectiveEpilogueBwdISB_SC_SE_Li256ELb1ELb0ELi4EEENS1_19SingleTileSchedulerILb1ELb0ELb0ELi96EEEEEEEEEvNT_6ParamsE)
        .other          _ZN7cutlass13device_kernelIN5flash19enable_sm80_to_sm89INS1_16FlashAttnBwdSm80INS1_25CollectiveMainloopBwdSm80ILi2ELi1EN4cute5tupleIJNS5_1CILi64EEENS7_ILi96EEENS7_ILi128EEEEEENS_6half_tEfNS_4arch4Sm80ELb0ELb0ELb1ELb1ELb0ELb0ELb0ELb0ELi2ELi2ELi2ELi2ELb1EEENS1_21CollectiveEpilogueBwdISB_SC_SE_Li256ELb1ELb0ELi4EEENS1_19SingleTileSchedulerILb1ELb0ELb0ELi96EEEEEEEEEvNT_6ParamsE,@"STO_CUDA_ENTRY STV_DEFAULT"
_ZN7cutlass13device_kernelIN5flash19enable_sm80_to_sm89INS1_16FlashAttnBwdSm80INS1_25CollectiveMainloopBwdSm80ILi2ELi1EN4cute5tupleIJNS5_1CILi64EEENS7_ILi96EEENS7_ILi128EEEEEENS_6half_tEfNS_4arch4Sm80ELb0ELb0ELb1ELb1ELb0ELb0ELb0ELb0ELi2ELi2ELi2ELi2ELb1EEENS1_21CollectiveEpilogueBwdISB_SC_SE_Li256ELb1ELb0ELi4EEENS1_19SingleTileSchedulerILb1ELb0ELb0ELi96EEEEEEEEEvNT_6ParamsE:
[----:B------:R-:W-:Y:S01]  /*0000*/  LDC R1, c[0x0][0x37c] ;  /* 0x0000df00ff017b82 */ /* 0x000fe20000000800 */
[----:B------:R-:W-:Y:S05]  /*0010*/  EXIT ;  /* 0x000000000000794d */ /* 0x000fea0003800000 */
.L_x_4:
        /* <DEDUP_REMOVED lines=14> */
.L_x_111:


//--------------------- .text._ZN7cutlass13device_kernelIN5flash19enable_sm80_to_sm89INS1_16FlashAttnBwdSm80INS1_25CollectiveMainloopBwdSm80ILi2ELi1EN4cute5tupleIJNS5_1CILi64EEENS7_ILi96EEENS7_ILi128EEEEEENS_6half_tEfNS_4arch4Sm80ELb0ELb0ELb1ELb1ELb1ELb0ELb0ELb0ELi2ELi2ELi2ELi2ELb1EEENS1_21CollectiveEpilogueBwdISB_SC_SE_Li256ELb1ELb0ELi4EEENS1_19SingleTileSchedulerILb1ELb0ELb0ELi96EEEEEEEEEvNT_6ParamsE --------------------------
	.section	.text._ZN7cutlass13device_kernelIN5flash19enable_sm80_to_sm89INS1_16FlashAttnBwdSm80INS1_25CollectiveMainloopBwdSm80ILi2ELi1EN4cute5tupleIJNS5_1CILi64EEENS7_ILi96EEENS7_ILi128EEEEEENS_6half_tEfNS_4arch4Sm80ELb0ELb0ELb1ELb1ELb1ELb0ELb0ELb0ELi2ELi2ELi2ELi2ELb1EEENS1_21CollectiveEpilogueBwdISB_SC_SE_Li256ELb1ELb0ELi4EEENS1_19SingleTileSchedulerILb1ELb0ELb0ELi96EEEEEEEEEvNT_6ParamsE,"ax",@progbits
	.align	128
.text._ZN7cutlass13device_kernelIN5flash19enable_sm80_to_sm89INS1_16FlashAttnBwdSm80INS1_25CollectiveMainloopBwdSm80ILi2ELi1EN4cute5tupleIJNS5_1CILi64EEENS7_ILi96EEENS7_ILi128EEEEEENS_6half_tEfNS_4arch4Sm80ELb0ELb0ELb1ELb1ELb1ELb0ELb0ELb0ELi2ELi2ELi2ELi2ELb1EEENS1_21CollectiveEpilogueBwdISB_SC_SE_Li256ELb1ELb0ELi4EEENS1_19SingleTileSchedulerILb1ELb0ELb0ELi96EEEEEEEEEvNT_6ParamsE:
        .type           _ZN7cutlass13device_kernelIN5flash19enable_sm80_to_sm89INS1_16FlashAttnBwdSm80INS1_25CollectiveMainloopBwdSm80ILi2ELi1EN4cute5tupleIJNS5_1CILi64EEENS7_ILi96EEENS7_ILi128EEEEEENS_6half_tEfNS_4arch4Sm80ELb0ELb0ELb1ELb1ELb1ELb0ELb0ELb0ELi2ELi2ELi2ELi2ELb1EEENS1_21CollectiveEpilogueBwdISB_SC_SE_Li256ELb1ELb0ELi4EEENS1_19SingleTileSchedulerILb1ELb0ELb0ELi96EEEEEEEEEvNT_6ParamsE,@function
        .size           _ZN7cutlass13device_kernelIN5flash19enable_sm80_to_sm89INS1_16FlashAttnBwdSm80INS1_25CollectiveMainloopBwdSm80ILi2ELi1EN4cute5tupleIJNS5_1CILi64EEENS7_ILi96EEENS7_ILi128EEEEEENS_6half_tEfNS_4arch4Sm80ELb0ELb0ELb1ELb1ELb1ELb0ELb0ELb0ELi2ELi2ELi2ELi2ELb1EEENS1_21CollectiveEpilogueBwdISB_SC_SE_Li256ELb1ELb0ELi4EEENS1_19SingleTileSchedulerILb1ELb0ELb0ELi96EEEEEEEEEvNT_6ParamsE,(.L_x_112 - _ZN7cutlass13device_kernelIN5flash19enable_sm80_to_sm89INS1_16FlashAttnBwdSm80INS1_25CollectiveMainloopBwdSm80ILi2ELi1EN4cute5tupleIJNS5_1CILi64EEENS7_ILi96EEENS7_ILi128EEEEEENS_6half_tEfNS_4arch4Sm80ELb0ELb0ELb1ELb1ELb1ELb0ELb0ELb0ELi2ELi2ELi2ELi2ELb1EEENS1_21CollectiveEpilogueBwdISB_SC_SE_Li256ELb1ELb0ELi4EEENS1_19SingleTileSchedulerILb1ELb0ELb0ELi96EEEEEEEEEvNT_6ParamsE)
        .other          _ZN7cutlass13device_kernelIN5flash19enable_sm80_to_sm89INS1_16FlashAttnBwdSm80INS1_25CollectiveMainloopBwdSm80ILi2ELi1EN4cute5tupleIJNS5_1CILi64EEENS7_ILi96EEENS7_ILi128EEEEEENS_6half_tEfNS_4arch4Sm80ELb0ELb0ELb1ELb1ELb1ELb0ELb0ELb0ELi2ELi2ELi2ELi2ELb1EEENS1_21CollectiveEpilogueBwdISB_SC_SE_Li256ELb1ELb0ELi4EEENS1_19SingleTileSchedulerILb1ELb0ELb0ELi96EEEEEEEEEvNT_6ParamsE,@"STO_CUDA_ENTRY STV_DEFAULT"
_ZN7cutlass13device_kernelIN5flash19enable_sm80_to_sm89INS1_16FlashAttnBwdSm80INS1_25CollectiveMainloopBwdSm80ILi2ELi1EN4cute5tupleIJNS5_1CILi64EEENS7_ILi96EEENS7_ILi128EEEEEENS_6half_tEfNS_4arch4Sm80ELb0ELb0ELb1ELb1ELb1ELb0ELb0ELb0ELi2ELi2ELi2ELi2ELb1EEENS1_21CollectiveEpilogueBwdISB_SC_SE_Li256ELb1ELb0ELi4EEENS1_19SingleTileSchedulerILb1ELb0ELb0ELi96EEEEEEEEEvNT_6ParamsE:
[----:B------:R-:W-:Y:S01]  /*0000*/  LDC R1, c[0x0][0x37c] ;  /* 0x0000df00ff017b82 */ /* 0x000fe20000000800 */
[----:B------:R-:W-:Y:S05]  /*0010*/  EXIT ;  /* 0x000000000000794d */ /* 0x000fea0003800000 */
.L_x_5:
        /* <DEDUP_REMOVED lines=14> */
.L_x_112:


//--------------------- .text._ZN7cutlass13device_kernelIN5flash19enable_sm80_to_sm89INS1_16FlashAttnBwdSm80INS1_25CollectiveMainloopBwdSm80ILi2ELi1EN4cute5tupleIJNS5_1CILi64EEENS7_ILi96EEENS7_ILi128EEEEEENS_6half_tEfNS_4arch4Sm80ELb0ELb0ELb1ELb1ELb0ELb0ELb0ELb0ELi2ELi2ELi2ELi2ELb1EEENS1_24CollectiveEpilogueBwdGQAISB_fSE_Li256ELb1ELb0EEENS1_19SingleTileSchedulerILb1ELb0ELb0ELi96EEEEEEEEEvNT_6ParamsE --------------------------
	.section	.text._ZN7cutlass13device_kernelIN5flash19enable_sm80_to_sm89INS1_16FlashAttnBwdSm80INS1_25CollectiveMainloopBwdSm80ILi2ELi1EN4cute5tupleIJNS5_1CILi64EEENS7_ILi96EEENS7_ILi128EEEEEENS_6half_tEfNS_4arch4Sm80ELb0ELb0ELb1ELb1ELb0ELb0ELb0ELb0ELi2ELi2ELi2ELi2ELb1EEENS1_24CollectiveEpilogueBwdGQAISB_fSE_Li256ELb1ELb0EEENS1_19SingleTileSchedulerILb1ELb0ELb0ELi96EEEEEEEEEvNT_6ParamsE,"ax",@progbits
	.align	128
.text._ZN7cutlass13device_kernelIN5flash19enable_sm80_to_sm89INS1_16FlashAttnBwdSm80INS1_25CollectiveMainloopBwdSm80ILi2ELi1EN4cute5tupleIJNS5_1CILi64EEENS7_ILi96EEENS7_ILi128EEEEEENS_6half_tEfNS_4arch4Sm80ELb0ELb0ELb1ELb1ELb0ELb0ELb0ELb0ELi2ELi2ELi2ELi2ELb1EEENS1_24CollectiveEpilogueBwdGQAISB_fSE_Li256ELb1ELb0EEENS1_19SingleTileSchedulerILb1ELb0ELb0ELi96EEEEEEEEEvNT_6ParamsE:
        .type           _ZN7cutlass13device_kernelIN5flash19enable_sm80_to_sm89INS1_16FlashAttnBwdSm80INS1_25CollectiveMainloopBwdSm80ILi2ELi1EN4cute5tupleIJNS5_1CILi64EEENS7_ILi96EEENS7_ILi128EEEEEENS_6half_tEfNS_4arch4Sm80ELb0ELb0ELb1ELb1ELb0ELb0ELb0ELb0ELi2ELi2ELi2ELi2ELb1EEENS1_24CollectiveEpilogueBwdGQAISB_fSE_Li256ELb1ELb0EEENS1_19SingleTileSchedulerILb1ELb0ELb0ELi96EEEEEEEEEvNT_6ParamsE,@function
        .size           _ZN7cutlass13device_kernelIN5flash19enable_sm80_to_sm89INS1_16FlashAttnBwdSm80INS1_25CollectiveMainloopBwdSm80ILi2ELi1EN4cute5tupleIJNS5_1CILi64EEENS7_ILi96EEENS7_ILi128EEEEEENS_6half_tEfNS_4arch4Sm80ELb0ELb0ELb1ELb1ELb0ELb0ELb0ELb0ELi2ELi2ELi2ELi2ELb1EEENS1_24CollectiveEpilogueBwdGQAISB_fSE_Li256ELb1ELb0EEENS1_19SingleTileSchedulerILb1ELb0ELb0ELi96EEEEEEEEEvNT_6ParamsE,(.L_x_113 - _ZN7cutlass13device_kernelIN5flash19enable_sm80_to_sm89INS1_16FlashAttnBwdSm80INS1_25CollectiveMainloopBwdSm80ILi2ELi1EN4cute5tupleIJNS5_1CILi64EEENS7_ILi96EEENS7_ILi128EEEEEENS_6half_tEfNS_4arch4Sm80ELb0ELb0ELb1ELb1ELb0ELb0ELb0ELb0ELi2ELi2ELi2ELi2ELb1EEENS1_24CollectiveEpilogueBwdGQAISB_fSE_Li256ELb1ELb0EEENS1_19SingleTileSchedulerILb1ELb0ELb0ELi96EEEEEEEEEvNT_6ParamsE)
        .other          _ZN7cutlass13device_kernelIN5flash19enable_sm80_to_sm89INS1_16FlashAttnBwdSm80INS1_25CollectiveMainloopBwdSm80ILi2ELi1EN4cute5tupleIJNS5_1CILi64EEENS7_ILi96EEENS7_ILi128EEEEEENS_6half_tEfNS_4arch4Sm80ELb0ELb0ELb1ELb1ELb0ELb0ELb0ELb0ELi2ELi2ELi2ELi2ELb1EEENS1_24CollectiveEpilogueBwdGQAISB_fSE_Li256ELb1ELb0EEENS1_19SingleTileSchedulerILb1ELb0ELb0ELi96EEEEEEEEEvNT_6ParamsE,@"STO_CUDA_ENTRY STV_DEFAULT"
_ZN7cutlass13device_kernelIN5flash19enable_sm80_to_sm89INS1_16FlashAttnBwdSm80INS1_25CollectiveMainloopBwdSm80ILi2ELi1EN4cute5tupleIJNS5_1CILi64EEENS7_ILi96EEENS7_ILi128EEEEEENS_6half_tEfNS_4arch4Sm80ELb0ELb0ELb1ELb1ELb0ELb0ELb0ELb0ELi2ELi2ELi2ELi2ELb1EEENS1_24CollectiveEpilogueBwdGQAISB_fSE_Li256ELb1ELb0EEENS1_19SingleTileSchedulerILb1ELb0ELb0ELi96EEEEEEEEEvNT_6ParamsE:
[----:B------:R-:W-:Y:S01]  /*0000*/  LDC R1, c[0x0][0x37c] ;  /* 0x0000df00ff017b82 */ /* 0x000fe20000000800 */
[----:B------:R-:W-:Y:S05]  /*0010*/  EXIT ;  /* 0x000000000000794d */ /* 0x000fea0003800000 */
.L_x_6:
        /* <DEDUP_REMOVED lines=14> */
.L_x_113:


//--------------------- .text._ZN7cutlass13device_kernelIN5flash19enable_sm80_to_sm89INS1_16FlashAttnBwdSm80INS1_25CollectiveMainloopBwdSm80ILi2ELi1EN4cute5tupleIJNS5_1CILi64EEENS7_ILi96EEENS7_ILi128EEEEEENS_6half_tEfNS_4arch4Sm80ELb0ELb0ELb1ELb1ELb1ELb0ELb0ELb0ELi2ELi2ELi2ELi2ELb1EEENS1_24CollectiveEpilogueBwdGQAISB_fSE_Li256ELb1ELb1EEENS1_19SingleTileSchedulerILb1ELb0ELb0ELi96EEEEEEEEEvNT_6ParamsE --------------------------
	.section	.text._ZN7cutlass13device_kernelIN5flash19enable_sm80_to_sm89INS1_16FlashAttnBwdSm80INS1_25CollectiveMainloopBwdSm80ILi2ELi1EN4cute5tupleIJNS5_1CILi64EEENS7_ILi96EEENS7_ILi128EEEEEENS_6half_tEfNS_4arch4Sm80ELb0ELb0ELb1ELb1ELb1ELb0ELb0ELb0ELi2ELi2ELi2ELi2ELb1EEENS1_24CollectiveEpilogueBwdGQAISB_fSE_Li256ELb1ELb1EEENS1_19SingleTileSchedulerILb1ELb0ELb0ELi96EEEEEEEEEvNT_6ParamsE,"ax",@progbits
	.align	128
.text._ZN7cutlass13device_kernelIN5flash19enable_sm80_to_sm89INS1_16FlashAttnBwdSm80INS1_25CollectiveMainloopBwdSm80ILi2ELi1EN4cute5tupleIJNS5_1CILi64EEENS7_ILi96EEENS7_ILi128EEEEEENS_6half_tEfNS_4arch4Sm80ELb0ELb0ELb1ELb1ELb1ELb0ELb0ELb0ELi2ELi2ELi2ELi2ELb1EEENS1_24CollectiveEpilogueBwdGQAISB_fSE_Li256ELb1ELb1EEENS1_19SingleTileSchedulerILb1ELb0ELb0ELi96EEEEEEEEEvNT_6ParamsE:
        .type           _ZN7cutlass13device_kernelIN5flash19enable_sm80_to_sm89INS1_16FlashAttnBwdSm80INS1_25CollectiveMainloopBwdSm80ILi2ELi1EN4cute5tupleIJNS5_1CILi64EEENS7_ILi96EEENS7_ILi128EEEEEENS_6half_tEfNS_4arch4Sm80ELb0ELb0ELb1ELb1ELb1ELb0ELb0ELb0ELi2ELi2ELi2ELi2ELb1EEENS1_24CollectiveEpilogueBwdGQAISB_fSE_Li256ELb1ELb1EEENS1_19SingleTileSchedulerILb1ELb0ELb0ELi96EEEEEEEEEvNT_6ParamsE,@function
        .size           _ZN7cutlass13device_kernelIN5flash19enable_sm80_to_sm89INS1_16FlashAttnBwdSm80INS1_25CollectiveMainloopBwdSm80ILi2ELi1EN4cute5tupleIJNS5_1CILi64EEENS7_ILi96EEENS7_ILi128EEEEEENS_6half_tEfNS_4arch4Sm80ELb0ELb0ELb1ELb1ELb1ELb0ELb0ELb0ELi2ELi2ELi2ELi2ELb1EEENS1_24CollectiveEpilogueBwdGQAISB_fSE_Li256ELb1ELb1EEENS1_19SingleTileSchedulerILb1ELb0ELb0ELi96EEEEEEEEEvNT_6ParamsE,(.L_x_114 - _ZN7cutlass13device_kernelIN5flash19enable_sm80_to_sm89INS1_16FlashAttnBwdSm80INS1_25CollectiveMainloopBwdSm80ILi2ELi1EN4cute5tupleIJNS5_1CILi64EEENS7_ILi96EEENS7_ILi128EEEEEENS_6half_tEfNS_4arch4Sm80ELb0ELb0ELb1ELb1ELb1ELb0ELb0ELb0ELi2ELi2ELi2ELi2ELb1EEENS1_24CollectiveEpilogueBwdGQAISB_fSE_Li256ELb1ELb1EEENS1_19SingleTileSchedulerILb1ELb0ELb0ELi96EEEEEEEEEvNT_6ParamsE)
        .other          _ZN7cutlass13device_kernelIN5flash19enable_sm80_to_sm89INS1_16FlashAttnBwdSm80INS1_25CollectiveMainloopBwdSm80ILi2ELi1EN4cute5tupleIJNS5_1CILi64EEENS7_ILi96EEENS7_ILi128EEEEEENS_6half_tEfNS_4arch4Sm80ELb0ELb0ELb1ELb1ELb1ELb0ELb0ELb0ELi2ELi2ELi2ELi2ELb1EEENS1_24CollectiveEpilogueBwdGQAISB_fSE_Li256ELb1ELb1EEENS1_19SingleTileSchedulerILb1ELb0ELb0ELi96EEEEEEEEEvNT_6ParamsE,@"STO_CUDA_ENTRY STV_DEFAULT"
_ZN7cutlass13device_kernelIN5flash19enable_sm80_to_sm89INS1_16FlashAttnBwdSm80INS1_25CollectiveMainloopBwdSm80ILi2ELi1EN4cute5tupleIJNS5_1CILi64EEENS7_ILi96EEENS7_ILi128EEEEEENS_6half_tEfNS_4arch4Sm80ELb0ELb0ELb1ELb1ELb1ELb0ELb0ELb0ELi2ELi2ELi2ELi2ELb1EEENS1_24CollectiveEpilogueBwdGQAISB_fSE_Li256ELb1ELb1EEENS1_19SingleTileSchedulerILb1ELb0ELb0ELi96EEEEEEEEEvNT_6ParamsE:
[----:B------:R-:W-:Y:S01]  /*0000*/  LDC R1, c[0x0][0x37c] ;  /* 0x0000df00ff017b82 */ /* 0x000fe20000000800 */
[----:B------:R-:W-:Y:S05]  /*0010*/  EXIT ;  /* 0x000000000000794d */ /* 0x000fea0003800000 */
.L_x_7:
        /* <DEDUP_REMOVED lines=14> */
.L_x_114:


//--------------------- .text._ZN7cutlass13device_kernelIN5flash19enable_sm80_to_sm89INS1_16FlashAttnBwdSm80INS1_25CollectiveMainloopBwdSm80ILi2ELi1EN4cute5tupleIJNS5_1CILi64EEENS7_ILi96EEENS7_ILi128EEEEEENS_6half_tEfNS_4arch4Sm80ELb0ELb1ELb1ELb0ELb0ELb0ELb0ELb0ELi2ELi2ELi2ELi2ELb1EEENS1_21CollectiveEpilogueBwdISB_SC_SE_Li256ELb0ELb0ELi4EEENS1_19SingleTileSchedulerILb0ELb0ELb0ELi96EEEEEEEEEvNT_6ParamsE --------------------------
	.section	.text._ZN7cutlass13device_kernelIN5flash19enable_sm80_to_sm89INS1_16FlashAttnBwdSm80INS1_25CollectiveMainloopBwdSm80ILi2ELi1EN4cute5tupleIJNS5_1CILi64EEENS7_ILi96EEENS7_ILi128EEEEEENS_6half_tEfNS_4arch4Sm80ELb0ELb1ELb1ELb0ELb0ELb0ELb0ELb0ELi2ELi2ELi2ELi2ELb1EEENS1_21CollectiveEpilogueBwdISB_SC_SE_Li256ELb0ELb0ELi4EEENS1_19SingleTileSchedulerILb0ELb0ELb0ELi96EEEEEEEEEvNT_6ParamsE,"ax",@progbits
	.align	128
.text._ZN7cutlass13device_kernelIN5flash19enable_sm80_to_sm89INS1_16FlashAttnBwdSm80INS1_25CollectiveMainloopBwdSm80ILi2ELi1EN4cute5tupleIJNS5_1CILi64EEENS7_ILi96EEENS7_ILi128EEEEEENS_6half_tEfNS_4arch4Sm80ELb0ELb1ELb1ELb0ELb0ELb0ELb0ELb0ELi2ELi2ELi2ELi2ELb1EEENS1_21CollectiveEpilogueBwdISB_SC_SE_Li256ELb0ELb0ELi4EEENS1_19SingleTileSchedulerILb0ELb0ELb0ELi96EEEEEEEEEvNT_6ParamsE:
        .type           _ZN7cutlass13device_kernelIN5flash19enable_sm80_to_sm89INS1_16FlashAttnBwdSm80INS1_25CollectiveMainloopBwdSm80ILi2ELi1EN4cute5tupleIJNS5_1CILi64EEENS7_ILi96EEENS7_ILi128EEEEEENS_6half_tEfNS_4arch4Sm80ELb0ELb1ELb1ELb0ELb0ELb0ELb0ELb0ELi2ELi2ELi2ELi2ELb1EEENS1_21CollectiveEpilogueBwdISB_SC_SE_Li256ELb0ELb0ELi4EEENS1_19SingleTileSchedulerILb0ELb0ELb0ELi96EEEEEEEEEvNT_6ParamsE,@function
        .size           _ZN7cutlass13device_kernelIN5flash19enable_sm80_to_sm89INS1_16FlashAttnBwdSm80INS1_25CollectiveMainloopBwdSm80ILi2ELi1EN4cute5tupleIJNS5_1CILi64EEENS7_ILi96EEENS7_ILi128EEEEEENS_6half_tEfNS_4arch4Sm80ELb0ELb1ELb1ELb0ELb0ELb0ELb0ELb0ELi2ELi2ELi2ELi2ELb1EEENS1_21CollectiveEpilogueBwdISB_SC_SE_Li256ELb0ELb0ELi4EEENS1_19SingleTileSchedulerILb0ELb0ELb0ELi96EEEEEEEEEvNT_6ParamsE,(.L_x_115 - _ZN7cutlass13device_kernelIN5flash19enable_sm80_to_sm89INS1_16FlashAttnBwdSm80INS1_25CollectiveMainloopBwdSm80ILi2ELi1EN4cute5tupleIJNS5_1CILi64EEENS7_ILi96EEENS7_ILi128EEEEEENS_6half_tEfNS_4arch4Sm80ELb0ELb1ELb1ELb0ELb0ELb0ELb0ELb0ELi2ELi2ELi2ELi2ELb1EEENS1_21CollectiveEpilogueBwdISB_SC_SE_Li256ELb0ELb0ELi4EEENS1_19SingleTileSchedulerILb0ELb0ELb0ELi96EEEEEEEEEvNT_6ParamsE)
        .other          _ZN7cutlass13device_kernelIN5flash19enable_sm80_to_sm89INS1_16FlashAttnBwdSm80INS1_25CollectiveMainloopBwdSm80ILi2ELi1EN4cute5tupleIJNS5_1CILi64EEENS7_ILi96EEENS7_ILi128EEEEEENS_6half_tEfNS_4arch4Sm80ELb0ELb1ELb1ELb0ELb0ELb0ELb0ELb0ELi2ELi2ELi2ELi2ELb1EEENS1_21CollectiveEpilogueBwdISB_SC_SE_Li256ELb0ELb0ELi4EEENS1_19SingleTileSchedulerILb0ELb0ELb0ELi96EEEEEEEEEvNT_6ParamsE,@"STO_CUDA_ENTRY STV_DEFAULT"
_ZN7cutlass13device_kernelIN5flash19enable_sm80_to_sm89INS1_16FlashAttnBwdSm80INS1_25CollectiveMainloopBwdSm80ILi2ELi1EN4cute5tupleIJNS5_1CILi64EEENS7_ILi96EEENS7_ILi128EEEEEENS_6half_tEfNS_4arch4Sm80ELb0ELb1ELb1ELb0ELb0ELb0ELb0ELb0ELi2ELi2ELi2ELi2ELb1EEENS1_21CollectiveEpilogueBwdISB_SC_SE_Li256ELb0ELb0ELi4EEENS1_19SingleTileSchedulerILb0ELb0ELb0ELi96EEEEEEEEEvNT_6ParamsE:
[----:B------:R-:W-:Y:S01]  /*0000*/  LDC R1, c[0x0][0x37c] ;  /* 0x0000df00ff017b82 */ /* 0x000fe20000000800 */
[----:B------:R-:W-:Y:S05]  /*0010*/  EXIT ;  /* 0x000000000000794d */ /* 0x000fea0003800000 */
.L_x_8:
        /* <DEDUP_REMOVED lines=14> */
.L_x_115:


//--------------------- .text._ZN7cutlass13device_kernelIN5flash19enable_sm80_to_sm89INS1_16FlashAttnBwdSm80INS1_25CollectiveMainloopBwdSm80ILi2ELi1EN4cute5tupleIJNS5_1CILi64EEENS7_ILi96EEENS7_ILi128EEEEEENS_6half_tEfNS_4arch4Sm80ELb0ELb1ELb1ELb0ELb1ELb0ELb0ELb0ELi2ELi2ELi2ELi2ELb1EEENS1_21CollectiveEpilogueBwdISB_SC_SE_Li256ELb0ELb0ELi4EEENS1_19SingleTileSchedulerILb0ELb0ELb0ELi96EEEEEEEEEvNT_6ParamsE --------------------------
	.section	.text._ZN7cutlass13device_kernelIN5flash19enable_sm80_to_sm89INS1_16FlashAttnBwdSm80INS1_25CollectiveMainloopBwdSm80ILi2ELi1EN4cute5tupleIJNS5_1CILi64EEENS7_ILi96EEENS7_ILi128EEEEEENS_6half_tEfNS_4arch4Sm80ELb0ELb1ELb1ELb0ELb1ELb0ELb0ELb0ELi2ELi2ELi2ELi2ELb1EEENS1_21CollectiveEpilogueBwdISB_SC_SE_Li256ELb0ELb0ELi4EEENS1_19SingleTileSchedulerILb0ELb0ELb0ELi96EEEEEEEEEvNT_6ParamsE,"ax",@progbits
	.align	128
.text._ZN7cutlass13device_kernelIN5flash19enable_sm80_to_sm89INS1_16FlashAttnBwdSm80INS1_25CollectiveMainloopBwdSm80ILi2ELi1EN4cute5tupleIJNS5_1CILi64EEENS7_ILi96EEENS7_ILi128EEEEEENS_6half_tEfNS_4arch4Sm80ELb0ELb1ELb1ELb0ELb1ELb0ELb0ELb0ELi2ELi2ELi2ELi2ELb1EEENS1_21CollectiveEpilogueBwdISB_SC_SE_Li256ELb0ELb0ELi4EEENS1_19SingleTileSchedulerILb0ELb0ELb0ELi96EEEEEEEEEvNT_6ParamsE:
        .type           _ZN7cutlass13device_kernelIN5flash19enable_sm80_to_sm89INS1_16FlashAttnBwdSm80INS1_25CollectiveMainloopBwdSm80ILi2ELi1EN4cute5tupleIJNS5_1CILi64EEENS7_ILi96EEENS7_ILi128EEEEEENS_6half_tEfNS_4arch4Sm80ELb0ELb1ELb1ELb0ELb1ELb0ELb0ELb0ELi2ELi2ELi2ELi2ELb1EEENS1_21CollectiveEpilogueBwdISB_SC_SE_Li256ELb0ELb0ELi4EEENS1_19SingleTileSchedulerILb0ELb0ELb0ELi96EEEEEEEEEvNT_6ParamsE,@function
        .size           _ZN7cutlass13device_kernelIN5flash19enable_sm80_to_sm89INS1_16FlashAttnBwdSm80INS1_25CollectiveMainloopBwdSm80ILi2ELi1EN4cute5tupleIJNS5_1CILi64EEENS7_ILi96EEENS7_ILi128EEEEEENS_6half_tEfNS_4arch4Sm80ELb0ELb1ELb1ELb0ELb1ELb0ELb0ELb0ELi2ELi2ELi2ELi2ELb1EEENS1_21CollectiveEpilogueBwdISB_SC_SE_Li256ELb0ELb0ELi4EEENS1_19SingleTileSchedulerILb0ELb0ELb0ELi96EEEEEEEEEvNT_6ParamsE,(.L_x_116 - _ZN7cutlass13device_kernelIN5flash19enable_sm80_to_sm89INS1_16FlashAttnBwdSm80INS1_25CollectiveMainloopBwdSm80ILi2ELi1EN4cute5tupleIJNS5_1CILi64EEENS7_ILi96EEENS7_ILi128EEEEEENS_6half_tEfNS_4arch4Sm80ELb0ELb1ELb1ELb0ELb1ELb0ELb0ELb0ELi2ELi2ELi2ELi2ELb1EEENS1_21CollectiveEpilogueBwdISB_SC_SE_Li256ELb0ELb0ELi4EEENS1_19SingleTileSchedulerILb0ELb0ELb0ELi96EEEEEEEEEvNT_6ParamsE)
        .other          _ZN7cutlass13device_kernelIN5flash19enable_sm80_to_sm89INS1_16FlashAttnBwdSm80INS1_25CollectiveMainloopBwdSm80ILi2ELi1EN4cute5tupleIJNS5_1CILi64EEENS7_ILi96EEENS7_ILi128EEEEEENS_6half_tEfNS_4arch4Sm80ELb0ELb1ELb1ELb0ELb1ELb0ELb0ELb0ELi2ELi2ELi2ELi2ELb1EEENS1_21CollectiveEpilogueBwdISB_SC_SE_Li256ELb0ELb0ELi4EEENS1_19SingleTileSchedulerILb0ELb0ELb0ELi96EEEEEEEEEvNT_6ParamsE,@"STO_CUDA_ENTRY STV_DEFAULT"
_ZN7cutlass13device_kernelIN5flash19enable_sm80_to_sm89INS1_16FlashAttnBwdSm80INS1_25CollectiveMainloopBwdSm80ILi2ELi1EN4cute5tupleIJNS5_1CILi64EEENS7_ILi96EEENS7_ILi128EEEEEENS_6half_tEfNS_4arch4Sm80ELb0ELb1ELb1ELb0ELb1ELb0ELb0ELb0ELi2ELi2ELi2ELi2ELb1EEENS1_21CollectiveEpilogueBwdISB_SC_SE_Li256ELb0ELb0ELi4EEENS1_19SingleTileSchedulerILb0ELb0ELb0ELi96EEEEEEEEEvNT_6ParamsE:
[----:B------:R-:W-:Y:S01]  /*0000*/  LDC R1, c[0x0][0x37c] ;  /* 0x0000df00ff017b82 */ /* 0x000fe20000000800 */
[----:B------:R-:W-:Y:S05]  /*0010*/  EXIT ;  /* 0x000000000000794d */ /* 0x000fea0003800000 */
.L_x_9:
        /* <DEDUP_REMOVED lines=14> */
.L_x_116:


//--------------------- .text._ZN7cutlass13device_kernelIN5flash19enable_sm80_to_sm89INS1_16FlashAttnBwdSm80INS1_25CollectiveMainloopBwdSm80ILi2ELi1EN4cute5tupleIJNS5_1CILi64EEENS7_ILi96EEENS7_ILi128EEEEEENS_6half_tEfNS_4arch4Sm80ELb0ELb1ELb1ELb0ELb0ELb0ELb0ELb0ELi2ELi2ELi2ELi2ELb1EEENS1_24CollectiveEpilogueBwdGQAISB_fSE_Li256ELb0ELb0EEENS1_19SingleTileSchedulerILb0ELb0ELb0ELi96EEEEEEEEEvNT_6ParamsE --------------------------
	.section	.text._ZN7cutlass13device_kernelIN5flash19enable_sm80_to_sm89INS1_16FlashAttnBwdSm80INS1_25CollectiveMainloopBwdSm80ILi2ELi1EN4cute5tupleIJNS5_1CILi64EEENS7_ILi96EEENS7_ILi128EEEEEENS_6half_tEfNS_4arch4Sm80ELb0ELb1ELb1ELb0ELb0ELb0ELb0ELb0ELi2ELi2ELi2ELi2ELb1EEENS1_24CollectiveEpilogueBwdGQAISB_fSE_Li256ELb0ELb0EEENS1_19SingleTileSchedulerILb0ELb0ELb0ELi96EEEEEEEEEvNT_6ParamsE,"ax",@progbits
	.align	128
.text._ZN7cutlass13device_kernelIN5flash19enable_sm80_to_sm89INS1_16FlashAttnBwdSm80INS1_25CollectiveMainloopBwdSm80ILi2ELi1EN4cute5tupleIJNS5_1CILi64EEENS7_ILi96EEENS7_ILi128EEEEEENS_6half_tEfNS_4arch4Sm80ELb0ELb1ELb1ELb0ELb0ELb0ELb0ELb0ELi2ELi2ELi2ELi2ELb1EEENS1_24CollectiveEpilogueBwdGQAISB_fSE_Li256ELb0ELb0EEENS1_19SingleTileSchedulerILb0ELb0ELb0ELi96EEEEEEEEEvNT_6ParamsE:
        .type           _ZN7cutlass13device_kernelIN5flash19enable_sm80_to_sm89INS1_16FlashAttnBwdSm80INS1_25CollectiveMainloopBwdSm80ILi2ELi1EN4cute5tupleIJNS5_1CILi64EEENS7_ILi96EEENS7_ILi128EEEEEENS_6half_tEfNS_4arch4Sm80ELb0ELb1ELb1ELb0ELb0ELb0ELb0ELb0ELi2ELi2ELi2ELi2ELb1EEENS1_24CollectiveEpilogueBwdGQAISB_fSE_Li256ELb0ELb0EEENS1_19SingleTileSchedulerILb0ELb0ELb0ELi96EEEEEEEEEvNT_6ParamsE,@function
        .size           _ZN7cutlass13device_kernelIN5flash19enable_sm80_to_sm89INS1_16FlashAttnBwdSm80INS1_25CollectiveMainloopBwdSm80ILi2ELi1EN4cute5tupleIJNS5_1CILi64EEENS7_ILi96EEENS7_ILi128EEEEEENS_6half_tEfNS_4arch4Sm80ELb0ELb1ELb1ELb0ELb0ELb0ELb0ELb0ELi2ELi2ELi2ELi2ELb1EEENS1_24CollectiveEpilogueBwdGQAISB_fSE_Li256ELb0ELb0EEENS1_19SingleTileSchedulerILb0ELb0ELb0ELi96EEEEEEEEEvNT_6ParamsE,(.L_x_117 - _ZN7cutlass13device_kernelIN5flash19enable_sm80_to_sm89INS1_16FlashAttnBwdSm80INS1_25CollectiveMainloopBwdSm80ILi2ELi1EN4cute5tupleIJNS5_1CILi64EEENS7_ILi96EEENS7_ILi128EEEEEENS_6half_tEfNS_4arch4Sm80ELb0ELb1ELb1ELb0ELb0ELb0ELb0ELb0ELi2ELi2ELi2ELi2ELb1EEENS1_24CollectiveEpilogueBwdGQAISB_fSE_Li256ELb0ELb0EEENS1_19SingleTileSchedulerILb0ELb0ELb0ELi96EEEEEEEEEvNT_6ParamsE)
        .other          _ZN7cutlass13device_kernelIN5flash19enable_sm80_to_sm89INS1_16FlashAttnBwdSm80INS1_25CollectiveMainloopBwdSm80ILi2ELi1EN4cute5tupleIJNS5_1CILi64EEENS7_ILi96EEENS7_ILi128EEEEEENS_6half_tEfNS_4arch4Sm80ELb0ELb1ELb1ELb0ELb0ELb0ELb0ELb0ELi2ELi2ELi2ELi2ELb1EEENS1_24CollectiveEpilogueBwdGQAISB_fSE_Li256ELb0ELb0EEENS1_19SingleTileSchedulerILb0ELb0ELb0ELi96EEEEEEEEEvNT_6ParamsE,@"STO_CUDA_ENTRY STV_DEFAULT"
_ZN7cutlass13device_kernelIN5flash19enable_sm80_to_sm89INS1_16FlashAttnBwdSm80INS1_25CollectiveMainloopBwdSm80ILi2ELi1EN4cute5tupleIJNS5_1CILi64EEENS7_ILi96EEENS7_ILi128EEEEEENS_6half_tEfNS_4arch4Sm80ELb0ELb1ELb1ELb0ELb0ELb0ELb0ELb0ELi2ELi2ELi2ELi2ELb1EEENS1_24CollectiveEpilogueBwdGQAISB_fSE_Li256ELb0ELb0EEENS1_19SingleTileSchedulerILb0ELb0ELb0ELi96EEEEEEEEEvNT_6ParamsE:
[----:B------:R-:W-:Y:S01]  /*0000*/  LDC R1, c[0x0][0x37c] ;  /* 0x0000df00ff017b82 */ /* 0x000fe20000000800 */
[----:B------:R-:W-:Y:S05]  /*0010*/  EXIT ;  /* 0x000000000000794d */ /* 0x000fea0003800000 */
.L_x_10:
        /* <DEDUP_REMOVED lines=14> */
.L_x_117:


//--------------------- .text._ZN7cutlass13device_kernelIN5flash19enable_sm80_to_sm89INS1_16FlashAttnBwdSm80INS1_25CollectiveMainloopBwdSm80ILi2ELi1EN4cute5tupleIJNS5_1CILi64EEENS7_ILi96EEENS7_ILi128EEEEEENS_6half_tEfNS_4arch4Sm80ELb0ELb1ELb1ELb0ELb1ELb0ELb0ELb0ELi2ELi2ELi2ELi2ELb1EEENS1_24CollectiveEpilogueBwdGQAISB_fSE_Li256ELb0ELb1EEENS1_19SingleTileSchedulerILb0ELb0ELb0ELi96EEEEEEEEEvNT_6ParamsE --------------------------
	.section	.text._ZN7cutlass13device_kernelIN5flash19enable_sm80_to_sm89INS1_16FlashAttnBwdSm80INS1_25CollectiveMainloopBwdSm80ILi2ELi1EN4cute5tupleIJNS5_1CILi64EEENS7_ILi96EEENS7_ILi128EEEEEENS_6half_tEfNS_4arch4Sm80ELb0ELb1ELb1ELb0ELb1ELb0ELb0ELb0ELi2ELi2ELi2ELi2ELb1EEENS1_24CollectiveEpilogueBwdGQAISB_fSE_Li256ELb0ELb1EEENS1_19SingleTileSchedulerILb0ELb0ELb0ELi96EEEEEEEEEvNT_6ParamsE,"ax",@progbits
	.align	128
.text._ZN7cutlass13device_kernelIN5flash19enable_sm80_to_sm89INS1_16FlashAttnBwdSm80INS1_25CollectiveMainloopBwdSm80ILi2ELi1EN4cute5tupleIJNS5_1CILi64EEENS7_ILi96EEENS7_ILi128EEEEEENS_6half_tEfNS_4arch4Sm80ELb0ELb1ELb1ELb0ELb1ELb0ELb0ELb0ELi2ELi2ELi2ELi2ELb1EEENS1_24CollectiveEpilogueBwdGQAISB_fSE_Li256ELb0ELb1EEENS1_19SingleTileSchedulerILb0ELb0ELb0ELi96EEEEEEEEEvNT_6ParamsE:
        .type           _ZN7cutlass13device_kernelIN5flash19enable_sm80_to_sm89INS1_16FlashAttnBwdSm80INS1_25CollectiveMainloopBwdSm80ILi2ELi1EN4cute5tupleIJNS5_1CILi64EEENS7_ILi96EEENS7_ILi128EEEEEENS_6half_tEfNS_4arch4Sm80ELb0ELb1ELb1ELb0ELb1ELb0ELb0ELb0ELi2ELi2ELi2ELi2ELb1EEENS1_24CollectiveEpilogueBwdGQAISB_fSE_Li256ELb0ELb1EEENS1_19SingleTileSchedulerILb0ELb0ELb0ELi96EEEEEEEEEvNT_6ParamsE,@function
        .size           _ZN7cutlass13device_kernelIN5flash19enable_sm80_to_sm89INS1_16FlashAttnBwdSm80INS1_25CollectiveMainloopBwdSm80ILi2ELi1EN4cute5tupleIJNS5_1CILi64EEENS7_ILi96EEENS7_ILi128EEEEEENS_6half_tEfNS_4arch4Sm80ELb0ELb1ELb1ELb0ELb1ELb0ELb0ELb0ELi2ELi2ELi2ELi2ELb1EEENS1_24CollectiveEpilogueBwdGQAISB_fSE_Li256ELb0ELb1EEENS1_19SingleTileSchedulerILb0ELb0ELb0ELi96EEEEEEEEEvNT_6ParamsE,(.L_x_118 - _ZN7cutlass13device_kernelIN5flash19enable_sm80_to_sm89INS1_16FlashAttnBwdSm80INS1_25CollectiveMainloopBwdSm80ILi2ELi1EN4cute5tupleIJNS5_1CILi64EEENS7_ILi96EEENS7_ILi128EEEEEENS_6half_tEfNS_4arch4Sm80ELb0ELb1ELb1ELb0ELb1ELb0ELb0ELb0ELi2ELi2ELi2ELi2ELb1EEENS1_24CollectiveEpilogueBwdGQAISB_fSE_Li256ELb0ELb1EEENS1_19SingleTileSchedulerILb0ELb0ELb0ELi96EEEEEEEEEvNT_6ParamsE)
        .other          _ZN7cutlass13device_kernelIN5flash19enable_sm80_to_sm89INS1_16FlashAttnBwdSm80INS1_25CollectiveMainloopBwdSm80ILi2ELi1EN4cute5tupleIJNS5_1CILi64EEENS7_ILi96EEENS7_ILi128EEEEEENS_6half_tEfNS_4arch4Sm80ELb0ELb1ELb1ELb0ELb1ELb0ELb0ELb0ELi2ELi2ELi2ELi2ELb1EEENS1_24CollectiveEpilogueBwdGQAISB_fSE_Li256ELb0ELb1EEENS1_19SingleTileSchedulerILb0ELb0ELb0ELi96EEEEEEEEEvNT_6ParamsE,@"STO_CUDA_ENTRY STV_DEFAULT"
_ZN7cutlass13device_kernelIN5flash19enable_sm80_to_sm89INS1_16FlashAttnBwdSm80INS1_25CollectiveMainloopBwdSm80ILi2ELi1EN4cute5tupleIJNS5_1CILi64EEENS7_ILi96EEENS7_ILi128EEEEEENS_6half_tEfNS_4arch4Sm80ELb0ELb1ELb1ELb0ELb1ELb0ELb0ELb0ELi2ELi2ELi2ELi2ELb1EEENS1_24CollectiveEpilogueBwdGQAISB_fSE_Li256ELb0ELb1EEENS1_19SingleTileSchedulerILb0ELb0ELb0ELi96EEEEEEEEEvNT_6ParamsE:
[----:B------:R-:W-:Y:S01]  /*0000*/  LDC R1, c[0x0][0x37c] ;  /* 0x0000df00ff017b82 */ /* 0x000fe20000000800 */
[----:B------:R-:W-:Y:S05]  /*0010*/  EXIT ;  /* 0x000000000000794d */ /* 0x000fea0003800000 */
.L_x_11:
        /* <DEDUP_REMOVED lines=14> */
.L_x_118:


//--------------------- .text._ZN7cutlass13device_kernelIN5flash19enable_sm80_to_sm89INS1_16FlashAttnBwdSm80INS1_25CollectiveMainloopBwdSm80ILi2ELi1EN4cute5tupleIJNS5_1CILi64EEENS7_ILi96EEENS7_ILi128EEEEEENS_6half_tEfNS_4arch4Sm80ELb0ELb1ELb1ELb1ELb0ELb0ELb0ELb0ELi2ELi2ELi2ELi2ELb1EEENS1_21CollectiveEpilogueBwdISB_SC_SE_Li256ELb1ELb0ELi4EEENS1_19SingleTileSchedulerILb1ELb0ELb0ELi96EEEEEEEEEvNT_6ParamsE --------------------------
	.section	.text._ZN7cutlass13device_kernelIN5flash19enable_sm80_to_sm89INS1_16FlashAttnBwdSm80INS1_25CollectiveMainloopBwdSm80ILi2ELi1EN4cute5tupleIJNS5_1CILi64EEENS7_ILi96EEENS7_ILi128EEEEEENS_6half_tEfNS_4arch4Sm80ELb0ELb1ELb1ELb1ELb0ELb0ELb0ELb0ELi2ELi2ELi2ELi2ELb1EEENS1_21CollectiveEpilogueBwdISB_SC_SE_Li256ELb1ELb0ELi4EEENS1_19SingleTileSchedulerILb1ELb0ELb0ELi96EEEEEEEEEvNT_6ParamsE,"ax",@progbits
	.align	128
.text._ZN7cutlass13device_kernelIN5flash19enable_sm80_to_sm89INS1_16FlashAttnBwdSm80INS1_25CollectiveMainloopBwdSm80ILi2ELi1EN4cute5tupleIJNS5_1CILi64EEENS7_ILi96EEENS7_ILi128EEEEEENS_6half_tEfNS_4arch4Sm80ELb0ELb1ELb1ELb1ELb0ELb0ELb0ELb0ELi2ELi2ELi2ELi2ELb1EEENS1_21CollectiveEpilogueBwdISB_SC_SE_Li256ELb1ELb0ELi4EEENS1_19SingleTileSchedulerILb1ELb0ELb0ELi96EEEEEEEEEvNT_6ParamsE:
        .type           _ZN7cutlass13device_kernelIN5flash19enable_sm80_to_sm89INS1_16FlashAttnBwdSm80INS1_25CollectiveMainloopBwdSm80ILi2ELi1EN4cute5tupleIJNS5_1CILi64EEENS7_ILi96EEENS7_ILi128EEEEEENS_6half_tEfNS_4arch4Sm80ELb0ELb1ELb1ELb1ELb0ELb0ELb0ELb0ELi2ELi2ELi2ELi2ELb1EEENS1_21CollectiveEpilogueBwdISB_SC_SE_Li256ELb1ELb0ELi4EEENS1_19SingleTileSchedulerILb1ELb0ELb0ELi96EEEEEEEEEvNT_6ParamsE,@function
        .size           _ZN7cutlass13device_kernelIN5flash19enable_sm80_to_sm89INS1_16FlashAttnBwdSm80INS1_25CollectiveMainloopBwdSm80ILi2ELi1EN4cute5tupleIJNS5_1CILi64EEENS7_ILi96EEENS7_ILi128EEEEEENS_6half_tEfNS_4arch4Sm80ELb0ELb1ELb1ELb1ELb0ELb0ELb0ELb0ELi2ELi2ELi2ELi2ELb1EEENS1_21CollectiveEpilogueBwdISB_SC_SE_Li256ELb1ELb0ELi4EEENS1_19SingleTileSchedulerILb1ELb0ELb0ELi96EEEEEEEEEvNT_6ParamsE,(.L_x_119 - _ZN7cutlass13device_kernelIN5flash19enable_sm80_to_sm89INS1_16FlashAttnBwdSm80INS1_25CollectiveMainloopBwdSm80ILi2ELi1EN4cute5tupleIJNS5_1CILi64EEENS7_ILi96EEENS7_ILi128EEEEEENS_6half_tEfNS_4arch4Sm80ELb0ELb1ELb1ELb1ELb0ELb0ELb0ELb0ELi2ELi2ELi2ELi2ELb1EEENS1_21CollectiveEpilogueBwdISB_SC_SE_Li256ELb1ELb0ELi4EEENS1_19SingleTileSchedulerILb1ELb0ELb0ELi96EEEEEEEEEvNT_6ParamsE)
        .other          _ZN7cutlass13device_kernelIN5flash19enable_sm80_to_sm89INS1_16FlashAttnBwdSm80INS1_25CollectiveMainloopBwdSm80ILi2ELi1EN4cute5tupleIJNS5_1CILi64EEENS7_ILi96EEENS7_ILi128EEEEEENS_6half_tEfNS_4arch4Sm80ELb0ELb1ELb1ELb1ELb0ELb0ELb0ELb0ELi2ELi2ELi2ELi2ELb1EEENS1_21CollectiveEpilogueBwdISB_SC_SE_Li256ELb1ELb0ELi4EEENS1_19SingleTileSchedulerILb1ELb0ELb0ELi96EEEEEEEEEvNT_6ParamsE,@"STO_CUDA_ENTRY STV_DEFAULT"
_ZN7cutlass13device_kernelIN5flash19enable_sm80_to_sm89INS1_16FlashAttnBwdSm80INS1_25CollectiveMainloopBwdSm80ILi2ELi1EN4cute5tupleIJNS5_1CILi64EEENS7_ILi96EEENS7_ILi128EEEEEENS_6half_tEfNS_4arch4Sm80ELb0ELb1ELb1ELb1ELb0ELb0ELb0ELb0ELi2ELi2ELi2ELi2ELb1EEENS1_21CollectiveEpilogueBwdISB_SC_SE_Li256ELb1ELb0ELi4EEENS1_19SingleTileSchedulerILb1ELb0ELb0ELi96EEEEEEEEEvNT_6ParamsE:
[----:B------:R-:W-:Y:S01]  /*0000*/  LDC R1, c[0x0][0x37c] ;  /* 0x0000df00ff017b82 */ /* 0x000fe20000000800 */
[----:B------:R-:W-:Y:S05]  /*0010*/  EXIT ;  /* 0x000000000000794d */ /* 0x000fea0003800000 */
.L_x_12:
        /* <DEDUP_REMOVED lines=14> */
.L_x_119:


//--------------------- .text._ZN7cutlass13device_kernelIN5flash19enable_sm80_to_sm89INS1_16FlashAttnBwdSm80INS1_25CollectiveMainloopBwdSm80ILi2ELi1EN4cute5tupleIJNS5_1CILi64EEENS7_ILi96EEENS7_ILi128EEEEEENS_6half_tEfNS_4arch4Sm80ELb0ELb1ELb1ELb1ELb1ELb0ELb0ELb0ELi2ELi2ELi2ELi2ELb1EEENS1_21CollectiveEpilogueBwdISB_SC_SE_Li256ELb1ELb0ELi4EEENS1_19SingleTileSchedulerILb1ELb0ELb0ELi96EEEEEEEEEvNT_6ParamsE --------------------------
	.section	.text._ZN7cutlass13device_kernelIN5flash19enable_sm80_to_sm89INS1_16FlashAttnBwdSm80INS1_25CollectiveMainloopBwdSm80ILi2ELi1EN4cute5tupleIJNS5_1CILi64EEENS7_ILi96EEENS7_ILi128EEEEEENS_6half_tEfNS_4arch4Sm80ELb0ELb1ELb1ELb1ELb1ELb0ELb0ELb0ELi2ELi2ELi2ELi2ELb1EEENS1_21CollectiveEpilogueBwdISB_SC_SE_Li256ELb1ELb0ELi4EEENS1_19SingleTileSchedulerILb1ELb0ELb0ELi96EEEEEEEEEvNT_6ParamsE,"ax",@progbits
	.align	128
.text._ZN7cutlass13device_kernelIN5flash19enable_sm80_to_sm89INS1_16FlashAttnBwdSm80INS1_25CollectiveMainloopBwdSm80ILi2ELi1EN4cute5tupleIJNS5_1CILi64EEENS7_ILi96EEENS7_ILi128EEEEEENS_6half_tEfNS_4arch4Sm80ELb0ELb1ELb1ELb1ELb1ELb0ELb0ELb0ELi2ELi2ELi2ELi2ELb1EEENS1_21CollectiveEpilogueBwdISB_SC_SE_Li256ELb1ELb0ELi4EEENS1_19SingleTileSchedulerILb1ELb0ELb0ELi96EEEEEEEEEvNT_6ParamsE:
        .type           _ZN7cutlass13device_kernelIN5flash19enable_sm80_to_sm89INS1_16FlashAttnBwdSm80INS1_25CollectiveMainloopBwdSm80ILi2ELi1EN4cute5tupleIJNS5_1CILi64EEENS7_ILi96EEENS7_ILi128EEEEEENS_6half_tEfNS_4arch4Sm80ELb0ELb1ELb1ELb1ELb1ELb0ELb0ELb0ELi2ELi2ELi2ELi2ELb1EEENS1_21CollectiveEpilogueBwdISB_SC_SE_Li256ELb1ELb0ELi4EEENS1_19SingleTileSchedulerILb1ELb0ELb0ELi96EEEEEEEEEvNT_6ParamsE,@function
        .size           _ZN7cutlass13device_kernelIN5flash19enable_sm80_to_sm89INS1_16FlashAttnBwdSm80INS1_25CollectiveMainloopBwdSm80ILi2ELi1EN4cute5tupleIJNS5_1CILi64EEENS7_ILi96EEENS7_ILi128EEEEEENS_6half_tEfNS_4arch4Sm80ELb0ELb1ELb1ELb1ELb1ELb0ELb0ELb0ELi2ELi2ELi2ELi2ELb1EEENS1_21CollectiveEpilogueBwdISB_SC_SE_Li256ELb1ELb0ELi4EEENS1_19SingleTileSchedulerILb1ELb0ELb0ELi96EEEEEEEEEvNT_6ParamsE,(.L_x_120 - _ZN7cutlass13device_kernelIN5flash19enable_sm80_to_sm89INS1_16FlashAttnBwdSm80INS1_25CollectiveMainloopBwdSm80ILi2ELi1EN4cute5tupleIJNS5_1CILi64EEENS7_ILi96EEENS7_ILi128EEEEEENS_6half_tEfNS_4arch4Sm80ELb0ELb1ELb1ELb1ELb1ELb0ELb0ELb0ELi2ELi2ELi2ELi2ELb1EEENS1_21CollectiveEpilogueBwdISB_SC_SE_Li256ELb1ELb0ELi4EEENS1_19SingleTileSchedulerILb1ELb0ELb0ELi96EEEEEEEEEvNT_6ParamsE)
        .other          _ZN7cutlass13device_kernelIN5flash19enable_sm80_to_sm89INS1_16FlashAttnBwdSm80INS1_25CollectiveMainloopBwdSm80ILi2ELi1EN4cute5tupleIJNS5_1CILi64EEENS7_ILi96EEENS7_ILi128EEEEEENS_6half_tEfNS_4arch4Sm80ELb0ELb1ELb1ELb1ELb1ELb0ELb0ELb0ELi2ELi2ELi2ELi2ELb1EEENS1_21CollectiveEpilogueBwdISB_SC_SE_Li256ELb1ELb0ELi4EEENS1_19SingleTileSchedulerILb1ELb0ELb0ELi96EEEEEEEEEvNT_6ParamsE,@"STO_CUDA_ENTRY STV_DEFAULT"
_ZN7cutlass13device_kernelIN5flash19enable_sm80_to_sm89INS1_16FlashAttnBwdSm80INS1_25CollectiveMainloopBwdSm80ILi2ELi1EN4cute5tupleIJNS5_1CILi64EEENS7_ILi96EEENS7_ILi128EEEEEENS_6half_tEfNS_4arch4Sm80ELb0ELb1ELb1ELb1ELb1ELb0ELb0ELb0ELi2ELi2ELi2ELi2ELb1EEENS1_21CollectiveEpilogueBwdISB_SC_SE_Li256ELb1ELb0ELi4EEENS1_19SingleTileSchedulerILb1ELb0ELb0ELi96EEEEEEEEEvNT_6ParamsE:
[----:B------:R-:W-:Y:S01]  /*0000*/  LDC R1, c[0x0][0x37c] ;  /* 0x0000df00ff017b82 */ /* 0x000fe20000000800 */
[----:B------:R-:W-:Y:S05]  /*0010*/  EXIT ;  /* 0x000000000000794d */ /* 0x000fea0003800000 */
.L_x_13:
        /* <DEDUP_REMOVED lines=14> */
.L_x_120:


//--------------------- .text._ZN7cutlass13device_kernelIN5flash19enable_sm80_to_sm89INS1_16FlashAttnBwdSm80INS1_25CollectiveMainloopBwdSm80ILi2ELi1EN4cute5tupleIJNS5_1CILi64EEENS7_ILi96EEENS7_ILi128EEEEEENS_6half_tEfNS_4arch4Sm80ELb0ELb1ELb1ELb1ELb0ELb0ELb0ELb0ELi2ELi2ELi2ELi2ELb1EEENS1_24CollectiveEpilogueBwdGQAISB_fSE_Li256ELb1ELb0EEENS1_19SingleTileSchedulerILb1ELb0ELb0ELi96EEEEEEEEEvNT_6ParamsE --------------------------
	.section	.text._ZN7cutlass13device_kernelIN5flash19enable_sm80_to_sm89INS1_16FlashAttnBwdSm80INS1_25CollectiveMainloopBwdSm80ILi2ELi1EN4cute5tupleIJNS5_1CILi64EEENS7_ILi96EEENS7_ILi128EEEEEENS_6half_tEfNS_4arch4Sm80ELb0ELb1ELb1ELb1ELb0ELb0ELb0ELb0ELi2ELi2ELi2ELi2ELb1EEENS1_24CollectiveEpilogueBwdGQAISB_fSE_Li256ELb1ELb0EEENS1_19SingleTileSchedulerILb1ELb0ELb0ELi96EEEEEEEEEvNT_6ParamsE,"ax",@progbits
	.align	128
.text._ZN7cutlass13device_kernelIN5flash19enable_sm80_to_sm89INS1_16FlashAttnBwdSm80INS1_25CollectiveMainloopBwdSm80ILi2ELi1EN4cute5tupleIJNS5_1CILi64EEENS7_ILi96EEENS7_ILi128EEEEEENS_6half_tEfNS_4arch4Sm80ELb0ELb1ELb1ELb1ELb0ELb0ELb0ELb0ELi2ELi2ELi2ELi2ELb1EEENS1_24CollectiveEpilogueBwdGQAISB_fSE_Li256ELb1ELb0EEENS1_19SingleTileSchedulerILb1ELb0ELb0ELi96EEEEEEEEEvNT_6ParamsE:
        .type           _ZN7cutlass13device_kernelIN5flash19enable_sm80_to_sm89INS1_16FlashAttnBwdSm80INS1_25CollectiveMainloopBwdSm80ILi2ELi1EN4cute5tupleIJNS5_1CILi64EEENS7_ILi96EEENS7_ILi128EEEEEENS_6half_tEfNS_4arch4Sm80ELb0ELb1ELb1ELb1ELb0ELb0ELb0ELb0ELi2ELi2ELi2ELi2ELb1EEENS1_24CollectiveEpilogueBwdGQAISB_fSE_Li256ELb1ELb0EEENS1_19SingleTileSchedulerILb1ELb0ELb0ELi96EEEEEEEEEvNT_6ParamsE,@function
        .size           _ZN7cutlass13device_kernelIN5flash19enable_sm80_to_sm89INS1_16FlashAttnBwdSm80INS1_25CollectiveMainloopBwdSm80ILi2ELi1EN4cute5tupleIJNS5_1CILi64EEENS7_ILi96EEENS7_ILi128EEEEEENS_6half_tEfNS_4arch4Sm80ELb0ELb1ELb1ELb1ELb0ELb0ELb0ELb0ELi2ELi2ELi2ELi2ELb1EEENS1_24CollectiveEpilogueBwdGQAISB_fSE_Li256ELb1ELb0EEENS1_19SingleTileSchedulerILb1ELb0ELb0ELi96EEEEEEEEEvNT_6ParamsE,(.L_x_121 - _ZN7cutlass13device_kernelIN5flash19enable_sm80_to_sm89INS1_16FlashAttnBwdSm80INS1_25CollectiveMainloopBwdSm80ILi2ELi1EN4cute5tupleIJNS5_1CILi64EEENS7_ILi96EEENS7_ILi128EEEEEENS_6half_tEfNS_4arch4Sm80ELb0ELb1ELb1ELb1ELb0ELb0ELb0ELb0ELi2ELi2ELi2ELi2ELb1EEENS1_24CollectiveEpilogueBwdGQAISB_fSE_Li256ELb1ELb0EEENS1_19SingleTileSchedulerILb1ELb0ELb0ELi96EEEEEEEEEvNT_6ParamsE)
        .other          _ZN7cutlass13device_kernelIN5flash19enable_sm80_to_sm89INS1_16FlashAttnBwdSm80INS1_25CollectiveMainloopBwdSm80ILi2ELi1EN4cute5tupleIJNS5_1CILi64EEENS7_ILi96EEENS7_ILi128EEEEEENS_6half_tEfNS_4arch4Sm80ELb0ELb1ELb1ELb1ELb0ELb0ELb0ELb0ELi2ELi2ELi2ELi2ELb1EEENS1_24CollectiveEpilogueBwdGQAISB_fSE_Li256ELb1ELb0EEENS1_19SingleTileSchedulerILb1ELb0ELb0ELi96EEEEEEEEEvNT_6ParamsE,@"STO_CUDA_ENTRY STV_DEFAULT"
_ZN7cutlass13device_kernelIN5flash19enable_sm80_to_sm89INS1_16FlashAttnBwdSm80INS1_25CollectiveMainloopBwdSm80ILi2ELi1EN4cute5tupleIJNS5_1CILi64EEENS7_ILi96EEENS7_ILi128EEEEEENS_6half_tEfNS_4arch4Sm80ELb0ELb1ELb1ELb1ELb0ELb0ELb0ELb0ELi2ELi2ELi2ELi2ELb1EEENS1_24CollectiveEpilogueBwdGQAISB_fSE_Li256ELb1ELb0EEENS1_19SingleTileSchedulerILb1ELb0ELb0ELi96EEEEEEEEEvNT_6ParamsE:
[----:B------:R-:W-:Y:S01]  /*0000*/  LDC R1, c[0x0][0x37c] ;  /* 0x0000df00ff017b82 */ /* 0x000fe20000000800 */
[----:B------:R-:W-:Y:S05]  /*0010*/  EXIT ;  /* 0x000000000000794d */ /* 0x000fea0003800000 */
.L_x_14:
        /* <DEDUP_REMOVED lines=14> */
.L_x_121:


//--------------------- .text._ZN7cutlass13device_kernelIN5flash19enable_sm80_to_sm89INS1_16FlashAttnBwdSm80INS1_25CollectiveMainloopBwdSm80ILi2ELi1EN4cute5tupleIJNS5_1CILi64EEENS7_ILi96EEENS7_ILi128EEEEEENS_6half_tEfNS_4arch4Sm80ELb0ELb1ELb1ELb1ELb1ELb0ELb0ELb0ELi2ELi2ELi2ELi2ELb1EEENS1_24CollectiveEpilogueBwdGQAISB_fSE_Li256ELb1ELb1EEENS1_19SingleTileSchedulerILb1ELb0ELb0ELi96EEEEEEEEEvNT_6ParamsE --------------------------
	.section	.text._ZN7cutlass13device_kernelIN5flash19enable_sm80_to_sm89INS1_16FlashAttnBwdSm80INS1_25CollectiveMainloopBwdSm80ILi2ELi1EN4cute5tupleIJNS5_1CILi64EEENS7_ILi96EEENS7_ILi128EEEEEENS_6half_tEfNS_4arch4Sm80ELb0ELb1ELb1ELb1ELb1ELb0ELb0ELb0ELi2ELi2ELi2ELi2ELb1EEENS1_24CollectiveEpilogueBwdGQAISB_fSE_Li256ELb1ELb1EEENS1_19SingleTileSchedulerILb1ELb0ELb0ELi96EEEEEEEEEvNT_6ParamsE,"ax",@progbits
	.align	128
.text._ZN7cutlass13device_kernelIN5flash19enable_sm80_to_sm89INS1_16FlashAttnBwdSm80INS1_25CollectiveMainloopBwdSm80ILi2ELi1EN4cute5tupleIJNS5_1CILi64EEENS7_ILi96EEENS7_ILi128EEEEEENS_6half_tEfNS_4arch4Sm80ELb0ELb1ELb1ELb1ELb1ELb0ELb0ELb0ELi2ELi2ELi2ELi2ELb1EEENS1_24CollectiveEpilogueBwdGQAISB_fSE_Li256ELb1ELb1EEENS1_19SingleTileSchedulerILb1ELb0ELb0ELi96EEEEEEEEEvNT_6ParamsE:
        .type           _ZN7cutlass13device_kernelIN5flash19enable_sm80_to_sm89INS1_16FlashAttnBwdSm80INS1_25CollectiveMainloopBwdSm80ILi2ELi1EN4cute5tupleIJNS5_1CILi64EEENS7_ILi96EEENS7_ILi128EEEEEENS_6half_tEfNS_4arch4Sm80ELb0ELb1ELb1ELb1ELb1ELb0ELb0ELb0ELi2ELi2ELi2ELi2ELb1EEENS1_24CollectiveEpilogueBwdGQAISB_fSE_Li256ELb1ELb1EEENS1_19SingleTileSchedulerILb1ELb0ELb0ELi96EEEEEEEEEvNT_6ParamsE,@function
        .size           _ZN7cutlass13device_kernelIN5flash19enable_sm80_to_sm89INS1_16FlashAttnBwdSm80INS1_25CollectiveMainloopBwdSm80ILi2ELi1EN4cute5tupleIJNS5_1CILi64EEENS7_ILi96EEENS7_ILi128EEEEEENS_6half_tEfNS_4arch4Sm80ELb0ELb1ELb1ELb1ELb1ELb0ELb0ELb0ELi2ELi2ELi2ELi2ELb1EEENS1_24CollectiveEpilogueBwdGQAISB_fSE_Li256ELb1ELb1EEENS1_19SingleTileSchedulerILb1ELb0ELb0ELi96EEEEEEEEEvNT_6ParamsE,(.L_x_122 - _ZN7cutlass13device_kernelIN5flash19enable_sm80_to_sm89INS1_16FlashAttnBwdSm80INS1_25CollectiveMainloopBwdSm80ILi2ELi1EN4cute5tupleIJNS5_1CILi64EEENS7_ILi96EEENS7_ILi128EEEEEENS_6half_tEfNS_4arch4Sm80ELb0ELb1ELb1ELb1ELb1ELb0ELb0ELb0ELi2ELi2ELi2ELi2ELb1EEENS1_24CollectiveEpilogueBwdGQAISB_fSE_Li256ELb1ELb1EEENS1_19SingleTileSchedulerILb1ELb0ELb0ELi96EEEEEEEEEvNT_6ParamsE)
        .other          _ZN7cutlass13device_kernelIN5flash19enable_sm80_to_sm89INS1_16FlashAttnBwdSm80INS1_25CollectiveMainloopBwdSm80ILi2ELi1EN4cute5tupleIJNS5_1CILi64EEENS7_ILi96EEENS7_ILi128EEEEEENS_6half_tEfNS_4arch4Sm80ELb0ELb1ELb1ELb1ELb1ELb0ELb0ELb0ELi2ELi2ELi2ELi2ELb1EEENS1_24CollectiveEpilogueBwdGQAISB_fSE_Li256ELb1ELb1EEENS1_19SingleTileSchedulerILb1ELb0ELb0ELi96EEEEEEEEEvNT_6ParamsE,@"STO_CUDA_ENTRY STV_DEFAULT"
_ZN7cutlass13device_kernelIN5flash19enable_sm80_to_sm89INS1_16FlashAttnBwdSm80INS1_25CollectiveMainloopBwdSm80ILi2ELi1EN4cute5tupleIJNS5_1CILi64EEENS7_ILi96EEENS7_ILi128EEEEEENS_6half_tEfNS_4arch4Sm80ELb0ELb1ELb1ELb1ELb1ELb0ELb0ELb0ELi2ELi2ELi2ELi2ELb1EEENS1_24CollectiveEpilogueBwdGQAISB_fSE_Li256ELb1ELb1EEENS1_19SingleTileSchedulerILb1ELb0ELb0ELi96EEEEEEEEEvNT_6ParamsE:
[----:B------:R-:W-:Y:S01]  /*0000*/  LDC R1, c[0x0][0x37c] ;  /* 0x0000df00ff017b82 */ /* 0x000fe20000000800 */
[----:B------:R-:W-:Y:S05]  /*0010*/  EXIT ;  /* 0x000000000000794d */ /* 0x000fea0003800000 */
.L_x_15:
        /* <DEDUP_REMOVED lines=14> */
.L_x_122:


//--------------------- .text._ZN7cutlass13device_kernelIN5flash19enable_sm80_to_sm89INS1_16FlashAttnBwdSm80INS1_25CollectiveMainloopBwdSm80ILi2ELi1EN4cute5tupleIJNS5_1CILi64EEENS7_ILi96EEENS7_ILi128EEEEEENS_6half_tEfNS_4arch4Sm80ELb1ELb0ELb1ELb0ELb0ELb0ELb0ELb0ELi2ELi2ELi2ELi2ELb1EEENS1_21CollectiveEpilogueBwdISB_SC_SE_Li256ELb0ELb0ELi4EEENS1_25SingleTileBwdLPTSchedulerILb0ELi96ELb0EEEEEEEEEvNT_6ParamsE --------------------------
	.section	.text._ZN7cutlass13device_kernelIN5flash19enable_sm80_to_sm89INS1_16FlashAttnBwdSm80INS1_25CollectiveMainloopBwdSm80ILi2ELi1EN4cute5tupleIJNS5_1CILi64EEENS7_ILi96EEENS7_ILi128EEEEEENS_6half_tEfNS_4arch4Sm80ELb1ELb0ELb1ELb0ELb0ELb0ELb0ELb0ELi2ELi2ELi2ELi2ELb1EEENS1_21CollectiveEpilogueBwdISB_SC_SE_Li256ELb0ELb0ELi4EEENS1_25SingleTileBwdLPTSchedulerILb0ELi96ELb0EEEEEEEEEvNT_6ParamsE,"ax",@progbits
	.align	128
.text._ZN7cutlass13device_kernelIN5flash19enable_sm80_to_sm89INS1_16FlashAttnBwdSm80INS1_25CollectiveMainloopBwdSm80ILi2ELi1EN4cute5tupleIJNS5_1CILi64EEENS7_ILi96EEENS7_ILi128EEEEEENS_6half_tEfNS_4arch4Sm80ELb1ELb0ELb1ELb0ELb0ELb0ELb0ELb0ELi2ELi2ELi2ELi2ELb1EEENS1_21CollectiveEpilogueBwdISB_SC_SE_Li256ELb0ELb0ELi4EEENS1_25SingleTileBwdLPTSchedulerILb0ELi96ELb0EEEEEEEEEvNT_6ParamsE:
        .type           _ZN7cutlass13device_kernelIN5flash19enable_sm80_to_sm89INS1_16FlashAttnBwdSm80INS1_25CollectiveMainloopBwdSm80ILi2ELi1EN4cute5tupleIJNS5_1CILi64EEENS7_ILi96EEENS7_ILi128EEEEEENS_6half_tEfNS_4arch4Sm80ELb1ELb0ELb1ELb0ELb0ELb0ELb0ELb0ELi2ELi2ELi2ELi2ELb1EEENS1_21CollectiveEpilogueBwdISB_SC_SE_Li256ELb0ELb0ELi4EEENS1_25SingleTileBwdLPTSchedulerILb0ELi96ELb0EEEEEEEEEvNT_6ParamsE,@function
        .size           _ZN7cutlass13device_kernelIN5flash19enable_sm80_to_sm89INS1_16FlashAttnBwdSm80INS1_25CollectiveMainloopBwdSm80ILi2ELi1EN4cute5tupleIJNS5_1CILi64EEENS7_ILi96EEENS7_ILi128EEEEEENS_6half_tEfNS_4arch4Sm80ELb1ELb0ELb1ELb0ELb0ELb0ELb0ELb0ELi2ELi2ELi2ELi2ELb1EEENS1_21CollectiveEpilogueBwdISB_SC_SE_Li256ELb0ELb0ELi4EEENS1_25SingleTileBwdLPTSchedulerILb0ELi96ELb0EEEEEEEEEvNT_6ParamsE,(.L_x_123 - _ZN7cutlass13device_kernelIN5flash19enable_sm80_to_sm89INS1_16FlashAttnBwdSm80INS1_25CollectiveMainloopBwdSm80ILi2ELi1EN4cute5tupleIJNS5_1CILi64EEENS7_ILi96EEENS7_ILi128EEEEEENS_6half_tEfNS_4arch4Sm80ELb1ELb0ELb1ELb0ELb0ELb0ELb0ELb0ELi2ELi2ELi2ELi2ELb1EEENS1_21CollectiveEpilogueBwdISB_SC_SE_Li256ELb0ELb0ELi4EEENS1_25SingleTileBwdLPTSchedulerILb0ELi96ELb0EEEEEEEEEvNT_6ParamsE)
        .other          _ZN7cutlass13device_kernelIN5flash19enable_sm80_to_sm89INS1_16FlashAttnBwdSm80INS1_25CollectiveMainloopBwdSm80ILi2ELi1EN4cute5tupleIJNS5_1CILi64EEENS7_ILi96EEENS7_ILi128EEEEEENS_6half_tEfNS_4arch4Sm80ELb1ELb0ELb1ELb0ELb0ELb0ELb0ELb0ELi2ELi2ELi2ELi2ELb1EEENS1_21CollectiveEpilogueBwdISB_SC_SE_Li256ELb0ELb0ELi4EEENS1_25SingleTileBwdLPTSchedulerILb0ELi96ELb0EEEEEEEEEvNT_6ParamsE,@"STO_CUDA_ENTRY STV_DEFAULT"
_ZN7cutlass13device_kernelIN5flash19enable_sm80_to_sm89INS1_16FlashAttnBwdSm80INS1_25CollectiveMainloopBwdSm80ILi2ELi1EN4cute5tupleIJNS5_1CILi64EEENS7_ILi96EEENS7_ILi128EEEEEENS_6half_tEfNS_4arch4Sm80ELb1ELb0ELb1ELb0ELb0ELb0ELb0ELb0ELi2ELi2ELi2ELi2ELb1EEENS1_21CollectiveEpilogueBwdISB_SC_SE_Li256ELb0ELb0ELi4EEENS1_25SingleTileBwdLPTSchedulerILb0ELi96ELb0EEEEEEEEEvNT_6ParamsE:
[----:B------:R-:W-:Y:S01]  /*0000*/  LDC R1, c[0x0][0x37c] ;  /* 0x0000df00ff017b82 */ /* 0x000fe20000000800 */
[----:B------:R-:W-:Y:S05]  /*0010*/  EXIT ;  /* 0x000000000000794d */ /* 0x000fea0003800000 */
.L_x_16:
        /* <DEDUP_REMOVED lines=14> */
.L_x_123:


//--------------------- .text._ZN7cutlass13device_kernelIN5flash19enable_sm80_to_sm89INS1_16FlashAttnBwdSm80INS1_25CollectiveMainloopBwdSm80ILi2ELi1EN4cute5tupleIJNS5_1CILi64EEENS7_ILi96EEENS7_ILi128EEEEEENS_6half_tEfNS_4arch4Sm80ELb1ELb0ELb1ELb0ELb1ELb0ELb0ELb0ELi2ELi2ELi2ELi2ELb1EEENS1_21CollectiveEpilogueBwdISB_SC_SE_Li256ELb0ELb0ELi4EEENS1_25SingleTileBwdLPTSchedulerILb0ELi96ELb1EEEEEEEEEvNT_6ParamsE --------------------------
	.section	.text._ZN7cutlass13device_kernelIN5flash19enable_sm80_to_sm89INS1_16FlashAttnBwdSm80INS1_25CollectiveMainloopBwdSm80ILi2ELi1EN4cute5tupleIJNS5_1CILi64EEENS7_ILi96EEENS7_ILi128EEEEEENS_6half_tEfNS_4arch4Sm80ELb1ELb0ELb1ELb0ELb1ELb0ELb0ELb0ELi2ELi2ELi2ELi2ELb1EEENS1_21CollectiveEpilogueBwdISB_SC_SE_Li256ELb0ELb0ELi4EEENS1_25SingleTileBwdLPTSchedulerILb0ELi96ELb1EEEEEEEEEvNT_6ParamsE,"ax",@progbits
	.align	128
.text._ZN7cutlass13device_kernelIN5flash19enable_sm80_to_sm89INS1_16FlashAttnBwdSm80INS1_25CollectiveMainloopBwdSm80ILi2ELi1EN4cute5tupleIJNS5_1CILi64EEENS7_ILi96EEENS7_ILi128EEEEEENS_6half_tEfNS_4arch4Sm80ELb1ELb0ELb1ELb0ELb1ELb0ELb0ELb0ELi2ELi2ELi2ELi2ELb1EEENS1_21CollectiveEpilogueBwdISB_SC_SE_Li256ELb0ELb0ELi4EEENS1_25SingleTileBwdLPTSchedulerILb0ELi96ELb1EEEEEEEEEvNT_6ParamsE:
        .type           _ZN7cutlass13device_kernelIN5flash19enable_sm80_to_sm89INS1_16FlashAttnBwdSm80INS1_25CollectiveMainloopBwdSm80ILi2ELi1EN4cute5tupleIJNS5_1CILi64EEENS7_ILi96EEENS7_ILi128EEEEEENS_6half_tEfNS_4arch4Sm80ELb1ELb0ELb1ELb0ELb1ELb0ELb0ELb0ELi2ELi2ELi2ELi2ELb1EEENS1_21CollectiveEpilogueBwdISB_SC_SE_Li256ELb0ELb0ELi4EEENS1_25SingleTileBwdLPTSchedulerILb0ELi96ELb1EEEEEEEEEvNT_6ParamsE,@function
        .size           _ZN7cutlass13device_kernelIN5flash19enable_sm80_to_sm89INS1_16FlashAttnBwdSm80INS1_25CollectiveMainloopBwdSm80ILi2ELi1EN4cute5tupleIJNS5_1CILi64EEENS7_ILi96EEENS7_ILi128EEEEEENS_6half_tEfNS_4arch4Sm80ELb1ELb0ELb1ELb0ELb1ELb0ELb0ELb0ELi2ELi2ELi2ELi2ELb1EEENS1_21CollectiveEpilogueBwdISB_SC_SE_Li256ELb0ELb0ELi4EEENS1_25SingleTileBwdLPTSchedulerILb0ELi96ELb1EEEEEEEEEvNT_6ParamsE,(.L_x_124 - _ZN7cutlass13device_kernelIN5flash19enable_sm80_to_sm89INS1_16FlashAttnBwdSm80INS1_25CollectiveMainloopBwdSm80ILi2ELi1EN4cute5tupleIJNS5_1CILi64EEENS7_ILi96EEENS7_ILi128EEEEEENS_6half_tEfNS_4arch4Sm80ELb1ELb0ELb1ELb0ELb1ELb0ELb0ELb0ELi2ELi2ELi2ELi2ELb1EEENS1_21CollectiveEpilogueBwdISB_SC_SE_Li256ELb0ELb0ELi4EEENS1_25SingleTileBwdLPTSchedulerILb0ELi96ELb1EEEEEEEEEvNT_6ParamsE)
        .other          _ZN7cutlass13device_kernelIN5flash19enable_sm80_to_sm89INS1_16FlashAttnBwdSm80INS1_25CollectiveMainloopBwdSm80ILi2ELi1EN4cute5tupleIJNS5_1CILi64EEENS7_ILi96EEENS7_ILi128EEEEEENS_6half_tEfNS_4arch4Sm80ELb1ELb0ELb1ELb0ELb1ELb0ELb0ELb0ELi2ELi2ELi2ELi2ELb1EEENS1_21CollectiveEpilogueBwdISB_SC_SE_Li256ELb0ELb0ELi4EEENS1_25SingleTileBwdLPTSchedulerILb0ELi96ELb1EEEEEEEEEvNT_6ParamsE,@"STO_CUDA_ENTRY STV_DEFAULT"
_ZN7cutlass13device_kernelIN5flash19enable_sm80_to_sm89INS1_16FlashAttnBwdSm80INS1_25CollectiveMainloopBwdSm80ILi2ELi1EN4cute5tupleIJNS5_1CILi64EEENS7_ILi96EEENS7_ILi128EEEEEENS_6half_tEfNS_4arch4Sm80ELb1ELb0ELb1ELb0ELb1ELb0ELb0ELb0ELi2ELi2ELi2ELi2ELb1EEENS1_21CollectiveEpilogueBwdISB_SC_SE_Li256ELb0ELb0ELi4EEENS1_25SingleTileBwdLPTSchedulerILb0ELi96ELb1EEEEEEEEEvNT_6ParamsE:
[----:B------:R-:W-:Y:S01]  /*0000*/  LDC R1, c[0x0][0x37c] ;  /* 0x0000df00ff017b82 */ /* 0x000fe20000000800 */
[----:B------:R-:W-:Y:S05]  /*0010*/  EXIT ;  /* 0x000000000000794d */ /* 0x000fea0003800000 */
.L_x_17:
        /* <DEDUP_REMOVED lines=14> */
.L_x_124:


//--------------------- .text._ZN7cutlass13device_kernelIN5flash19enable_sm80_to_sm89INS1_16FlashAttnBwdSm80INS1_25CollectiveMainloopBwdSm80ILi2ELi1EN4cute5tupleIJNS5_1CILi64EEENS7_ILi96EEENS7_ILi128EEEEEENS_6half_tEfNS_4arch4Sm80ELb1ELb0ELb1ELb0ELb0ELb0ELb0ELb0ELi2ELi2ELi2ELi2ELb1EEENS1_24CollectiveEpilogueBwdGQAISB_fSE_Li256ELb0ELb0EEENS1_25SingleTileBwdLPTSchedulerILb0ELi96ELb0EEEEEEEEEvNT_6ParamsE --------------------------
	.section	.text._ZN7cutlass13device_kernelIN5flash19enable_sm80_to_sm89INS1_16FlashAttnBwdSm80INS1_25CollectiveMainloopBwdSm80ILi2ELi1EN4cute5tupleIJNS5_1CILi64EEENS7_ILi96EEENS7_ILi128EEEEEENS_6half_tEfNS_4arch4Sm80ELb1ELb0ELb1ELb0ELb0ELb0ELb0ELb0ELi2ELi2ELi2ELi2ELb1EEENS1_24CollectiveEpilogueBwdGQAISB_fSE_Li256ELb0ELb0EEENS1_25SingleTileBwdLPTSchedulerILb0ELi96ELb0EEEEEEEEEvNT_6ParamsE,"ax",@progbits
	.align	128
.text._ZN7cutlass13device_kernelIN5flash19enable_sm80_to_sm89INS1_16FlashAttnBwdSm80INS1_25CollectiveMainloopBwdSm80ILi2ELi1EN4cute5tupleIJNS5_1CILi64EEENS7_ILi96EEENS7_ILi128EEEEEENS_6half_tEfNS_4arch4Sm80ELb1ELb0ELb1ELb0ELb0ELb0ELb0ELb0ELi2ELi2ELi2ELi2ELb1EEENS1_24CollectiveEpilogueBwdGQAISB_fSE_Li256ELb0ELb0EEENS1_25SingleTileBwdLPTSchedulerILb0ELi96ELb0EEEEEEEEEvNT_6ParamsE:
        .type           _ZN7cutlass13device_kernelIN5flash19enable_sm80_to_sm89INS1_16FlashAttnBwdSm80INS1_25CollectiveMainloopBwdSm80ILi2ELi1EN4cute5tupleIJNS5_1CILi64EEENS7_ILi96EEENS7_ILi128EEEEEENS_6half_tEfNS_4arch4Sm80ELb1ELb0ELb1ELb0ELb0ELb0ELb0ELb0ELi2ELi2ELi2ELi2ELb1EEENS1_24CollectiveEpilogueBwdGQAISB_fSE_Li256ELb0ELb0EEENS1_25SingleTileBwdLPTSchedulerILb0ELi96ELb0EEEEEEEEEvNT_6ParamsE,@function
        .size           _ZN7cutlass13device_kernelIN5flash19enable_sm80_to_sm89INS1_16FlashAttnBwdSm80INS1_25CollectiveMainloopBwdSm80ILi2ELi1EN4cute5tupleIJNS5_1CILi64EEENS7_ILi96EEENS7_ILi128EEEEEENS_6half_tEfNS_4arch4Sm80ELb1ELb0ELb1ELb0ELb0ELb0ELb0ELb0ELi2ELi2ELi2ELi2ELb1EEENS1_24CollectiveEpilogueBwdGQAISB_fSE_Li256ELb0ELb0EEENS1_25SingleTileBwdLPTSchedulerILb0ELi96ELb0EEEEEEEEEvNT_6ParamsE,(.L_x_125 - _ZN7cutlass13device_kernelIN5flash19enable_sm80_to_sm89INS1_16FlashAttnBwdSm80INS1_25CollectiveMainloopBwdSm80ILi2ELi1EN4cute5tupleIJNS5_1CILi64EEENS7_ILi96EEENS7_ILi128EEEEEENS_6half_tEfNS_4arch4Sm80ELb1ELb0ELb1ELb0ELb0ELb0ELb0ELb0ELi2ELi2ELi2ELi2ELb1EEENS1_24CollectiveEpilogueBwdGQAISB_fSE_Li256ELb0ELb0EEENS1_25SingleTileBwdLPTSchedulerILb0ELi96ELb0EEEEEEEEEvNT_6ParamsE)
        .other          _ZN7cutlass13device_kernelIN5flash19enable_sm80_to_sm89INS1_16FlashAttnBwdSm80INS1_25CollectiveMainloopBwdSm80ILi2ELi1EN4cute5tupleIJNS5_1CILi64EEENS7_ILi96EEENS7_ILi128EEEEEENS_6half_tEfNS_4arch4Sm80ELb1ELb0ELb1ELb0ELb0ELb0ELb0ELb0ELi2ELi2ELi2ELi2ELb1EEENS1_24CollectiveEpilogueBwdGQAISB_fSE_Li256ELb0ELb0EEENS1_25SingleTileBwdLPTSchedulerILb0ELi96ELb0EEEEEEEEEvNT_6ParamsE,@"STO_CUDA_ENTRY STV_DEFAULT"
_ZN7cutlass13device_kernelIN5flash19enable_sm80_to_sm89INS1_16FlashAttnBwdSm80INS1_25CollectiveMainloopBwdSm80ILi2ELi1EN4cute5tupleIJNS5_1CILi64EEENS7_ILi96EEENS7_ILi128EEEEEENS_6half_tEfNS_4arch4Sm80ELb1ELb0ELb1ELb0ELb0ELb0ELb0ELb0ELi2ELi2ELi2ELi2ELb1EEENS1_24CollectiveEpilogueBwdGQAISB_fSE_Li256ELb0ELb0EEENS1_25SingleTileBwdLPTSchedulerILb0ELi96ELb0EEEEEEEEEvNT_6ParamsE:
[----:B------:R-:W-:Y:S01]  /*0000*/  LDC R1, c[0x0][0x37c] ;  /* 0x0000df00ff017b82 */ /* 0x000fe20000000800 */
[----:B------:R-:W-:Y:S05]  /*0010*/  EXIT ;  /* 0x000000000000794d */ /* 0x000fea0003800000 */
.L_x_18:
        /* <DEDUP_REMOVED lines=14> */
.L_x_125:


//--------------------- .text._ZN7cutlass13device_kernelIN5flash19enable_sm80_to_sm89INS1_16FlashAttnBwdSm80INS1_25CollectiveMainloopBwdSm80ILi2ELi1EN4cute5tupleIJNS5_1CILi64EEENS7_ILi96EEENS7_ILi128EEEEEENS_6half_tEfNS_4arch4Sm80ELb1ELb0ELb1ELb0ELb1ELb0ELb0ELb0ELi2ELi2ELi2ELi2ELb1EEENS1_24CollectiveEpilogueBwdGQAISB_fSE_Li256ELb0ELb1EEENS1_25SingleTileBwdLPTSchedulerILb0ELi96ELb1EEEEEEEEEvNT_6ParamsE --------------------------
	.section	.text._ZN7cutlass13device_kernelIN5flash19enable_sm80_to_sm89INS1_16FlashAttnBwdSm80INS1_25CollectiveMainloopBwdSm80ILi2ELi1EN4cute5tupleIJNS5_1CILi64EEENS7_ILi96EEENS7_ILi128EEEEEENS_6half_tEfNS_4arch4Sm80ELb1ELb0ELb1ELb0ELb1ELb0ELb0ELb0ELi2ELi2ELi2ELi2ELb1EEENS1_24CollectiveEpilogueBwdGQAISB_fSE_Li256ELb0ELb1EEENS1_25SingleTileBwdLPTSchedulerILb0ELi96ELb1EEEEEEEEEvNT_6ParamsE,"ax",@progbits
	.align	128
.text._ZN7cutlass13device_kernelIN5flash19enable_sm80_to_sm89INS1_16FlashAttnBwdSm80INS1_25CollectiveMainloopBwdSm80ILi2ELi1EN4cute5tupleIJNS5_1CILi64EEENS7_ILi96EEENS7_ILi128EEEEEENS_6half_tEfNS_4arch4Sm80ELb1ELb0ELb1ELb0ELb1ELb0ELb0ELb0ELi2ELi2ELi2ELi2ELb1EEENS1_24CollectiveEpilogueBwdGQAISB_fSE_Li256ELb0ELb1EEENS1_25SingleTileBwdLPTSchedulerILb0ELi96ELb1EEEEEEEEEvNT_6ParamsE:
        .type           _ZN7cutlass13device_kernelIN5flash19enable_sm80_to_sm89INS1_16FlashAttnBwdSm80INS1_25CollectiveMainloopBwdSm80ILi2ELi1EN4cute5tupleIJNS5_1CILi64EEENS7_ILi96EEENS7_ILi128EEEEEENS_6half_tEfNS_4arch4Sm80ELb1ELb0ELb1ELb0ELb1ELb0ELb0ELb0ELi2ELi2ELi2ELi2ELb1EEENS1_24CollectiveEpilogueBwdGQAISB_fSE_Li256ELb0ELb1EEENS1_25SingleTileBwdLPTSchedulerILb0ELi96ELb1EEEEEEEEEvNT_6ParamsE,@function
        .size           _ZN7cutlass13device_kernelIN5flash19enable_sm80_to_sm89INS1_16FlashAttnBwdSm80INS1_25CollectiveMainloopBwdSm80ILi2ELi1EN4cute5tupleIJNS5_1CILi64EEENS7_ILi96EEENS7_ILi128EEEEEENS_6half_tEfNS_4arch4Sm80ELb1ELb0ELb1ELb0ELb1ELb0ELb0ELb0ELi2ELi2ELi2ELi2ELb1EEENS1_24CollectiveEpilogueBwdGQAISB_fSE_Li256ELb0ELb1EEENS1_25SingleTileBwdLPTSchedulerILb0ELi96ELb1EEEEEEEEEvNT_6ParamsE,(.L_x_126 - _ZN7cutlass13device_kernelIN5flash19enable_sm80_to_sm89INS1_16FlashAttnBwdSm80INS1_25CollectiveMainloopBwdSm80ILi2ELi1EN4cute5tupleIJNS5_1CILi64EEENS7_ILi96EEENS7_ILi128EEEEEENS_6half_tEfNS_4arch4Sm80ELb1ELb0ELb1ELb0ELb1ELb0ELb0ELb0ELi2ELi2ELi2ELi2ELb1EEENS1_24CollectiveEpilogueBwdGQAISB_fSE_Li256ELb0ELb1EEENS1_25SingleTileBwdLPTSchedulerILb0ELi96ELb1EEEEEEEEEvNT_6ParamsE)
        .other          _ZN7cutlass13device_kernelIN5flash19enable_sm80_to_sm89INS1_16FlashAttnBwdSm80INS1_25CollectiveMainloopBwdSm80ILi2ELi1EN4cute5tupleIJNS5_1CILi64EEENS7_ILi96EEENS7_ILi128EEEEEENS_6half_tEfNS_4arch4Sm80ELb1ELb0ELb1ELb0ELb1ELb0ELb0ELb0ELi2ELi2ELi2ELi2ELb1EEENS1_24CollectiveEpilogueBwdGQAISB_fSE_Li256ELb0ELb1EEENS1_25SingleTileBwdLPTSchedulerILb0ELi96ELb1EEEEEEEEEvNT_6ParamsE,@"STO_CUDA_ENTRY STV_DEFAULT"
_ZN7cutlass13device_kernelIN5flash19enable_sm80_to_sm89INS1_16FlashAttnBwdSm80INS1_25CollectiveMainloopBwdSm80ILi2ELi1EN4cute5tupleIJNS5_1CILi64EEENS7_ILi96EEENS7_ILi128EEEEEENS_6half_tEfNS_4arch4Sm80ELb1ELb0ELb1ELb0ELb1ELb0ELb0ELb0ELi2ELi2ELi2ELi2ELb1EEENS1_24CollectiveEpilogueBwdGQAISB_fSE_Li256ELb0ELb1EEENS1_25SingleTileBwdLPTSchedulerILb0ELi96ELb1EEEEEEEEEvNT_6ParamsE:
[----:B------:R-:W-:Y:S01]  /*0000*/  LDC R1, c[0x0][0x37c] ;  /* 0x0000df00ff017b82 */ /* 0x000fe20000000800 */
[----:B------:R-:W-:Y:S05]  /*0010*/  EXIT ;  /* 0x000000000000794d */ /* 0x000fea0003800000 */
.L_x_19:
        /* <DEDUP_REMOVED lines=14> */
.L_x_126:


//--------------------- .text._ZN7cutlass13device_kernelIN5flash19enable_sm80_to_sm89INS1_16FlashAttnBwdSm80INS1_25CollectiveMainloopBwdSm80ILi2ELi1EN4cute5tupleIJNS5_1CILi64EEENS7_ILi96EEENS7_ILi128EEEEEENS_6half_tEfNS_4arch4Sm80ELb1ELb0ELb1ELb1ELb0ELb0ELb0ELb0ELi2ELi2ELi2ELi2ELb1EEENS1_21CollectiveEpilogueBwdISB_SC_SE_Li256ELb1ELb0ELi4EEENS1_25SingleTileBwdLPTSchedulerILb1ELi96ELb0EEEEEEEEEvNT_6ParamsE --------------------------
	.section	.text._ZN7cutlass13device_kernelIN5flash19enable_sm80_to_sm89INS1_16FlashAttnBwdSm80INS1_25CollectiveMainloopBwdSm80ILi2ELi1EN4cute5tupleIJNS5_1CILi64EEENS7_ILi96EEENS7_ILi128EEEEEENS_6half_tEfNS_4arch4Sm80ELb1ELb0ELb1ELb1ELb0ELb0ELb0ELb0ELi2ELi2ELi2ELi2ELb1EEENS1_21CollectiveEpilogueBwdISB_SC_SE_Li256ELb1ELb0ELi4EEENS1_25SingleTileBwdLPTSchedulerILb1ELi96ELb0EEEEEEEEEvNT_6ParamsE,"ax",@progbits
	.align	128
.text._ZN7cutlass13device_kernelIN5flash19enable_sm80_to_sm89INS1_16FlashAttnBwdSm80INS1_25CollectiveMainloopBwdSm80ILi2ELi1EN4cute5tupleIJNS5_1CILi64EEENS7_ILi96EEENS7_ILi128EEEEEENS_6half_tEfNS_4arch4Sm80ELb1ELb0ELb1ELb1ELb0ELb0ELb0ELb0ELi2ELi2ELi2ELi2ELb1EEENS1_21CollectiveEpilogueBwdISB_SC_SE_Li256ELb1ELb0ELi4EEENS1_25SingleTileBwdLPTSchedulerILb1ELi96ELb0EEEEEEEEEvNT_6ParamsE:
        .type           _ZN7cutlass13device_kernelIN5flash19enable_sm80_to_sm89INS1_16FlashAttnBwdSm80INS1_25CollectiveMainloopBwdSm80ILi2ELi1EN4cute5tupleIJNS5_1CILi64EEENS7_ILi96EEENS7_ILi128EEEEEENS_6half_tEfNS_4arch4Sm80ELb1ELb0ELb1ELb1ELb0ELb0ELb0ELb0ELi2ELi2ELi2ELi2ELb1EEENS1_21CollectiveEpilogueBwdISB_SC_SE_Li256ELb1ELb0ELi4EEENS1_25SingleTileBwdLPTSchedulerILb1ELi96ELb0EEEEEEEEEvNT_6ParamsE,@function
        .size           _ZN7cutlass13device_kernelIN5flash19enable_sm80_to_sm89INS1_16FlashAttnBwdSm80INS1_25CollectiveMainloopBwdSm80ILi2ELi1EN4cute5tupleIJNS5_1CILi64EEENS7_ILi96EEENS7_ILi128EEEEEENS_6half_tEfNS_4arch4Sm80ELb1ELb0ELb1ELb1ELb0ELb0ELb0ELb0ELi2ELi2ELi2ELi2ELb1EEENS1_21CollectiveEpilogueBwdISB_SC_SE_Li256ELb1ELb0ELi4EEENS1_25SingleTileBwdLPTSchedulerILb1ELi96ELb0EEEEEEEEEvNT_6ParamsE,(.L_x_127 - _ZN7cutlass13device_kernelIN5flash19enable_sm80_to_sm89INS1_16FlashAttnBwdSm80INS1_25CollectiveMainloopBwdSm80ILi2ELi1EN4cute5tupleIJNS5_1CILi64EEENS7_ILi96EEENS7_ILi128EEEEEENS_6half_tEfNS_4arch4Sm80ELb1ELb0ELb1ELb1ELb0ELb0ELb0ELb0ELi2ELi2ELi2ELi2ELb1EEENS1_21CollectiveEpilogueBwdISB_SC_SE_Li256ELb1ELb0ELi4EEENS1_25SingleTileBwdLPTSchedulerILb1ELi96ELb0EEEEEEEEEvNT_6ParamsE)
        .other          _ZN7cutlass13device_kernelIN5flash19enable_sm80_to_sm89INS1_16FlashAttnBwdSm80INS1_25CollectiveMainloopBwdSm80ILi2ELi1EN4cute5tupleIJNS5_1CILi64EEENS7_ILi96EEENS7_ILi128EEEEEENS_6half_tEfNS_4arch4Sm80ELb1ELb0ELb1ELb1ELb0ELb0ELb0ELb0ELi2ELi2ELi2ELi2ELb1EEENS1_21CollectiveEpilogueBwdISB_SC_SE_Li256ELb1ELb0ELi4EEENS1_25SingleTileBwdLPTSchedulerILb1ELi96ELb0EEEEEEEEEvNT_6ParamsE,@"STO_CUDA_ENTRY STV_DEFAULT"
_ZN7cutlass13device_kernelIN5flash19enable_sm80_to_sm89INS1_16FlashAttnBwdSm80INS1_25CollectiveMainloopBwdSm80ILi2ELi1EN4cute5tupleIJNS5_1CILi64EEENS7_ILi96EEENS7_ILi128EEEEEENS_6half_tEfNS_4arch4Sm80ELb1ELb0ELb1ELb1ELb0ELb0ELb0ELb0ELi2ELi2ELi2ELi2ELb1EEENS1_21CollectiveEpilogueBwdISB_SC_SE_Li256ELb1ELb0ELi4EEENS1_25SingleTileBwdLPTSchedulerILb1ELi96ELb0EEEEEEEEEvNT_6ParamsE:
[----:B------:R-:W-:Y:S01]  /*0000*/  LDC R1, c[0x0][0x37c] ;  /* 0x0000df00ff017b82 */ /* 0x000fe20000000800 */
[----:B------:R-:W-:Y:S05]  /*0010*/  EXIT ;  /* 0x000000000000794d */ /* 0x000fea0003800000 */
.L_x_20:
        /* <DEDUP_REMOVED lines=14> */
.L_x_127:


//--------------------- .text._ZN7cutlass13device_kernelIN5flash19enable_sm80_to_sm89INS1_16FlashAttnBwdSm80INS1_25CollectiveMainloopBwdSm80ILi2ELi1EN4cute5tupleIJNS5_1CILi64EEENS7_ILi96EEENS7_ILi128EEEEEENS_6half_tEfNS_4arch4Sm80ELb1ELb0ELb1ELb1ELb1ELb0ELb0ELb0ELi2ELi2ELi2ELi2ELb1EEENS1_21CollectiveEpilogueBwdISB_SC_SE_Li256ELb1ELb0ELi4EEENS1_25SingleTileBwdLPTSchedulerILb1ELi96ELb1EEEEEEEEEvNT_6ParamsE --------------------------
	.section	.text._ZN7cutlass13device_kernelIN5flash19enable_sm80_to_sm89INS1_16FlashAttnBwdSm80INS1_25CollectiveMainloopBwdSm80ILi2ELi1EN4cute5tupleIJNS5_1CILi64EEENS7_ILi96EEENS7_ILi128EEEEEENS_6half_tEfNS_4arch4Sm80ELb1ELb0ELb1ELb1ELb1ELb0ELb0ELb0ELi2ELi2ELi2ELi2ELb1EEENS1_21CollectiveEpilogueBwdISB_SC_SE_Li256ELb1ELb0ELi4EEENS1_25SingleTileBwdLPTSchedulerILb1ELi96ELb1EEEEEEEEEvNT_6ParamsE,"ax",@progbits
	.align	128
.text._ZN7cutlass13device_kernelIN5flash19enable_sm80_to_sm89INS1_16FlashAttnBwdSm80INS1_25CollectiveMainloopBwdSm80ILi2ELi1EN4cute5tupleIJNS5_1CILi64EEENS7_ILi96EEENS7_ILi128EEEEEENS_6half_tEfNS_4arch4Sm80ELb1ELb0ELb1ELb1ELb1ELb0ELb0ELb0ELi2ELi2ELi2ELi2ELb1EEENS1_21CollectiveEpilogueBwdISB_SC_SE_Li256ELb1ELb0ELi4EEENS1_25SingleTileBwdLPTSchedulerILb1ELi96ELb1EEEEEEEEEvNT_6ParamsE:
        .type           _ZN7cutlass13device_kernelIN5flash19enable_sm80_to_sm89INS1_16FlashAttnBwdSm80INS1_25CollectiveMainloopBwdSm80ILi2ELi1EN4cute5tupleIJNS5_1CILi64EEENS7_ILi96EEENS7_ILi128EEEEEENS_6half_tEfNS_4arch4Sm80ELb1ELb0ELb1ELb1ELb1ELb0ELb0ELb0ELi2ELi2ELi2ELi2ELb1EEENS1_21CollectiveEpilogueBwdISB_SC_SE_Li256ELb1ELb0ELi4EEENS1_25SingleTileBwdLPTSchedulerILb1ELi96ELb1EEEEEEEEEvNT_6ParamsE,@function
        .size           _ZN7cutlass13device_kernelIN5flash19enable_sm80_to_sm89INS1_16FlashAttnBwdSm80INS1_25CollectiveMainloopBwdSm80ILi2ELi1EN4cute5tupleIJNS5_1CILi64EEENS7_ILi96EEENS7_ILi128EEEEEENS_6half_tEfNS_4arch4Sm80ELb1ELb0ELb1ELb1ELb1ELb0ELb0ELb0ELi2ELi2ELi2ELi2ELb1EEENS1_21CollectiveEpilogueBwdISB_SC_SE_Li256ELb1ELb0ELi4EEENS1_25SingleTileBwdLPTSchedulerILb1ELi96ELb1EEEEEEEEEvNT_6ParamsE,(.L_x_128 - _ZN7cutlass13device_kernelIN5flash19enable_sm80_to_sm89INS1_16FlashAttnBwdSm80INS1_25CollectiveMainloopBwdSm80ILi2ELi1EN4cute5tupleIJNS5_1CILi64EEENS7_ILi96EEENS7_ILi128EEEEEENS_6half_tEfNS_4arch4Sm80ELb1ELb0ELb1ELb1ELb1ELb0ELb0ELb0ELi2ELi2ELi2ELi2ELb1EEENS1_21CollectiveEpilogueBwdISB_SC_SE_Li256ELb1ELb0ELi4EEENS1_25SingleTileBwdLPTSchedulerILb1ELi96ELb1EEEEEEEEEvNT_6ParamsE)
        .other          _ZN7cutlass13device_kernelIN5flash19enable_sm80_to_sm89INS1_16FlashAttnBwdSm80INS1_25CollectiveMainloopBwdSm80ILi2ELi1EN4cute5tupleIJNS5_1CILi64EEENS7_ILi96EEENS7_ILi128EEEEEENS_6half_tEfNS_4arch4Sm80ELb1ELb0ELb1ELb1ELb1ELb0ELb0ELb0ELi2ELi2ELi2ELi2ELb1EEENS1_21CollectiveEpilogueBwdISB_SC_SE_Li256ELb1ELb0ELi4EEENS1_25SingleTileBwdLPTSchedulerILb1ELi96ELb1EEEEEEEEEvNT_6ParamsE,@"STO_CUDA_ENTRY STV_DEFAULT"
_ZN7cutlass13device_kernelIN5flash19enable_sm80_to_sm89INS1_16FlashAttnBwdSm80INS1_25CollectiveMainloopBwdSm80ILi2ELi1EN4cute5tupleIJNS5_1CILi64EEENS7_ILi96EEENS7_ILi128EEEEEENS_6half_tEfNS_4arch4Sm80ELb1ELb0ELb1ELb1ELb1ELb0ELb0ELb0ELi2ELi2ELi2ELi2ELb1EEENS1_21CollectiveEpilogueBwdISB_SC_SE_Li256ELb1ELb0ELi4EEENS1_25SingleTileBwdLPTSchedulerILb1ELi96ELb1EEEEEEEEEvNT_6ParamsE:
[----:B------:R-:W-:Y:S01]  /*0000*/  LDC R1, c[0x0][0x37c] ;  /* 0x0000df00ff017b82 */ /* 0x000fe20000000800 */
[----:B------:R-:W-:Y:S05]  /*0010*/  EXIT ;  /* 0x000000000000794d */ /* 0x000fea0003800000 */
.L_x_21:
        /* <DEDUP_REMOVED lines=14> */
.L_x_128:


//--------------------- .text._ZN7cutlass13device_kernelIN5flash19enable_sm80_to_sm89INS1_16FlashAttnBwdSm80INS1_25CollectiveMainloopBwdSm80ILi2ELi1EN4cute5tupleIJNS5_1CILi64EEENS7_ILi96EEENS7_ILi128EEEEEENS_6half_tEfNS_4arch4Sm80ELb1ELb0ELb1ELb1ELb0ELb0ELb0ELb0ELi2ELi2ELi2ELi2ELb1EEENS1_24CollectiveEpilogueBwdGQAISB_fSE_Li256ELb1ELb0EEENS1_25SingleTileBwdLPTSchedulerILb1ELi96ELb0EEEEEEEEEvNT_6ParamsE --------------------------
	.section	.text._ZN7cutlass13device_kernelIN5flash19enable_sm80_to_sm89INS1_16FlashAttnBwdSm80INS1_25CollectiveMainloopBwdSm80ILi2ELi1EN4cute5tupleIJNS5_1CILi64EEENS7_ILi96EEENS7_ILi128EEEEEENS_6half_tEfNS_4arch4Sm80ELb1ELb0ELb1ELb1ELb0ELb0ELb0ELb0ELi2ELi2ELi2ELi2ELb1EEENS1_24CollectiveEpilogueBwdGQAISB_fSE_Li256ELb1ELb0EEENS1_25SingleTileBwdLPTSchedulerILb1ELi96ELb0EEEEEEEEEvNT_6ParamsE,"ax",@progbits
	.align	128
.text._ZN7cutlass13device_kernelIN5flash19enable_sm80_to_sm89INS1_16FlashAttnBwdSm80INS1_25CollectiveMainloopBwdSm80ILi2ELi1EN4cute5tupleIJNS5_1CILi64EEENS7_ILi96EEENS7_ILi128EEEEEENS_6half_tEfNS_4arch4Sm80ELb1ELb0ELb1ELb1ELb0ELb0ELb0ELb0ELi2ELi2ELi2ELi2ELb1EEENS1_24CollectiveEpilogueBwdGQAISB_fSE_Li256ELb1ELb0EEENS1_25SingleTileBwdLPTSchedulerILb1ELi96ELb0EEEEEEEEEvNT_6ParamsE:
        .type           _ZN7cutlass13device_kernelIN5flash19enable_sm80_to_sm89INS1_16FlashAttnBwdSm80INS1_25CollectiveMainloopBwdSm80ILi2ELi1EN4cute5tupleIJNS5_1CILi64EEENS7_ILi96EEENS7_ILi128EEEEEENS_6half_tEfNS_4arch4Sm80ELb1ELb0ELb1ELb1ELb0ELb0ELb0ELb0ELi2ELi2ELi2ELi2ELb1EEENS1_24CollectiveEpilogueBwdGQAISB_fSE_Li256ELb1ELb0EEENS1_25SingleTileBwdLPTSchedulerILb1ELi96ELb0EEEEEEEEEvNT_6ParamsE,@function
        .size           _ZN7cutlass13device_kernelIN5flash19enable_sm80_to_sm89INS1_16FlashAttnBwdSm80INS1_25CollectiveMainloopBwdSm80ILi2ELi1EN4cute5tupleIJNS5_1CILi64EEENS7_ILi96EEENS7_ILi128EEEEEENS_6half_tEfNS_4arch4Sm80ELb1ELb0ELb1ELb1ELb0ELb0ELb0ELb0ELi2ELi2ELi2ELi2ELb1EEENS1_24CollectiveEpilogueBwdGQAISB_fSE_Li256ELb1ELb0EEENS1_25SingleTileBwdLPTSchedulerILb1ELi96ELb0EEEEEEEEEvNT_6ParamsE,(.L_x_129 - _ZN7cutlass13device_kernelIN5flash19enable_sm80_to_sm89INS1_16FlashAttnBwdSm80INS1_25CollectiveMainloopBwdSm80ILi2ELi1EN4cute5tupleIJNS5_1CILi64EEENS7_ILi96EEENS7_ILi128EEEEEENS_6half_tEfNS_4arch4Sm80ELb1ELb0ELb1ELb1ELb0ELb0ELb0ELb0ELi2ELi2ELi2ELi2ELb1EEENS1_24CollectiveEpilogueBwdGQAISB_fSE_Li256ELb1ELb0EEENS1_25SingleTileBwdLPTSchedulerILb1ELi96ELb0EEEEEEEEEvNT_6ParamsE)
        .other          _ZN7cutlass13device_kernelIN5flash19enable_sm80_to_sm89INS1_16FlashAttnBwdSm80INS1_25CollectiveMainloopBwdSm80ILi2ELi1EN4cute5tupleIJNS5_1CILi64EEENS7_ILi96EEENS7_ILi128EEEEEENS_6half_tEfNS_4arch4Sm80ELb1ELb0ELb1ELb1ELb0ELb0ELb0ELb0ELi2ELi2ELi2ELi2ELb1EEENS1_24CollectiveEpilogueBwdGQAISB_fSE_Li256ELb1ELb0EEENS1_25SingleTileBwdLPTSchedulerILb1ELi96ELb0EEEEEEEEEvNT_6ParamsE,@"STO_CUDA_ENTRY STV_DEFAULT"
_ZN7cutlass13device_kernelIN5flash19enable_sm80_to_sm89INS1_16FlashAttnBwdSm80INS1_25CollectiveMainloopBwdSm80ILi2ELi1EN4cute5tupleIJNS5_1CILi64EEENS7_ILi96EEENS7_ILi128EEEEEENS_6half_tEfNS_4arch4Sm80ELb1ELb0ELb1ELb1ELb0ELb0ELb0ELb0ELi2ELi2ELi2ELi2ELb1EEENS1_24CollectiveEpilogueBwdGQAISB_fSE_Li256ELb1ELb0EEENS1_25SingleTileBwdLPTSchedulerILb1ELi96ELb0EEEEEEEEEvNT_6ParamsE:
[----:B------:R-:W-:Y:S01]  /*0000*/  LDC R1, c[0x0][0x37c] ;  /* 0x0000df00ff017b82 */ /* 0x000fe20000000800 */
[----:B------:R-:W-:Y:S05]  /*0010*/  EXIT ;  /* 0x000000000000794d */ /* 0x000fea0003800000 */
.L_x_22:
        /* <DEDUP_REMOVED lines=14> */
.L_x_129:


//--------------------- .text._ZN7cutlass13device_kernelIN5flash32FlashAttnBwdPostprocessConvertdQIN4cute5tupleIJNS3_1CILi96EEENS5_ILi128EEEEEENS_6half_tEfNS_4arch4Sm80ELi256ENS3_8TiledMMAINS3_8MMA_AtomIJNS3_28SM80_16x8x16_F32F16F16F32_TNEEEENS3_6LayoutINS4_IJNS5_ILi2EEENS5_ILi4EEENS5_ILi1EEEEEENS4_IJSJ_SH_NS5_ILi0EEEEEEEENS4_IJNS5_ILi32EEENS5_ILi64EEENS5_ILi16EEEEEEEELb0EEEEEvNT_6ParamsE --------------------------
	.section	.text._ZN7cutlass13device_kernelIN5flash32FlashAttnBwdPostprocessConvertdQIN4cute5tupleIJNS3_1CILi96EEENS5_ILi128EEEEEENS_6half_tEfNS_4arch4Sm80ELi256ENS3_8TiledMMAINS3_8MMA_AtomIJNS3_28SM80_16x8x16_F32F16F16F32_TNEEEENS3_6LayoutINS4_IJNS5_ILi2EEENS5_ILi4EEENS5_ILi1EEEEEENS4_IJSJ_SH_NS5_ILi0EEEEEEEENS4_IJNS5_ILi32EEENS5_ILi64EEENS5_ILi16EEEEEEEELb0EEEEEvNT_6ParamsE,"ax",@progbits
	.align	128
.text._ZN7cutlass13device_kernelIN5flash32FlashAttnBwdPostprocessConvertdQIN4cute5tupleIJNS3_1CILi96EEENS5_ILi128EEEEEENS_6half_tEfNS_4arch4Sm80ELi256ENS3_8TiledMMAINS3_8MMA_AtomIJNS3_28SM80_16x8x16_F32F16F16F32_TNEEEENS3_6LayoutINS4_IJNS5_ILi2EEENS5_ILi4EEENS5_ILi1EEEEEENS4_IJSJ_SH_NS5_ILi0EEEEEEEENS4_IJNS5_ILi32EEENS5_ILi64EEENS5_ILi16EEEEEEEELb0EEEEEvNT_6ParamsE:
        .type           _ZN7cutlass13device_kernelIN5flash32FlashAttnBwdPostprocessConvertdQIN4cute5tupleIJNS3_1CILi96EEENS5_ILi128EEEEEENS_6half_tEfNS_4arch4Sm80ELi256ENS3_8TiledMMAINS3_8MMA_AtomIJNS3_28SM80_16x8x16_F32F16F16F32_TNEEEENS3_6LayoutINS4_IJNS5_ILi2EEENS5_ILi4EEENS5_ILi1EEEEEENS4_IJSJ_SH_NS5_ILi0EEEEEEEENS4_IJNS5_ILi32EEENS5_ILi64EEENS5_ILi16EEEEEEEELb0EEEEEvNT_6ParamsE,@function
        .size           _ZN7cutlass13device_kernelIN5flash32FlashAttnBwdPostprocessConvertdQIN4cute5tupleIJNS3_1CILi96EEENS5_ILi128EEEEEENS_6half_tEfNS_4arch4Sm80ELi256ENS3_8TiledMMAINS3_8MMA_AtomIJNS3_28SM80_16x8x16_F32F16F16F32_TNEEEENS3_6LayoutINS4_IJNS5_ILi2EEENS5_ILi4EEENS5_ILi1EEEEEENS4_IJSJ_SH_NS5_ILi0EEEEEEEENS4_IJNS5_ILi32EEENS5_ILi64EEENS5_ILi16EEEEEEEELb0EEEEEvNT_6ParamsE,(.L_x_130 - _ZN7cutlass13device_kernelIN5flash32FlashAttnBwdPostprocessConvertdQIN4cute5tupleIJNS3_1CILi96EEENS5_ILi128EEEEEENS_6half_tEfNS_4arch4Sm80ELi256ENS3_8TiledMMAINS3_8MMA_AtomIJNS3_28SM80_16x8x16_F32F16F16F32_TNEEEENS3_6LayoutINS4_IJNS5_ILi2EEENS5_ILi4EEENS5_ILi1EEEEEENS4_IJSJ_SH_NS5_ILi0EEEEEEEENS4_IJNS5_ILi32EEENS5_ILi64EEENS5_ILi16EEEEEEEELb0EEEEEvNT_6ParamsE)
        .other          _ZN7cutlass13device_kernelIN5flash32FlashAttnBwdPostprocessConvertdQIN4cute5tupleIJNS3_1CILi96EEENS5_ILi128EEEEEENS_6half_tEfNS_4arch4Sm80ELi256ENS3_8TiledMMAINS3_8MMA_AtomIJNS3_28SM80_16x8x16_F32F16F16F32_TNEEEENS3_6LayoutINS4_IJNS5_ILi2EEENS5_ILi4EEENS5_ILi1EEEEEENS4_IJSJ_SH_NS5_ILi0EEEEEEEENS4_IJNS5_ILi32EEENS5_ILi64EEENS5_ILi16EEEEEEEELb0EEEEEvNT_6ParamsE,@"STO_CUDA_ENTRY STV_DEFAULT"
_ZN7cutlass13device_kernelIN5flash32FlashAttnBwdPostprocessConvertdQIN4cute5tupleIJNS3_1CILi96EEENS5_ILi128EEEEEENS_6half_tEfNS_4arch4Sm80ELi256ENS3_8TiledMMAINS3_8MMA_AtomIJNS3_28SM80_16x8x16_F32F16F16F32_TNEEEENS3_6LayoutINS4_IJNS5_ILi2EEENS5_ILi4EEENS5_ILi1EEEEEENS4_IJSJ_SH_NS5_ILi0EEEEEEEENS4_IJNS5_ILi32EEENS5_ILi64EEENS5_ILi16EEEEEEEELb0EEEEEvNT_6ParamsE:
[----:B------:R-:W-:Y:S08]  /*0000*/  LDC R1, c[0x0][0x37c] ;  /* 0x0000df00ff017b82 */ /* 0x000ff00000000800 */
[----:B------:R-:W0:Y:S01]  /*0010*/  LDC.64 R10, c[0x0][0x3e0] ;  /* 0x0000f800ff0a7b82 */ /* 0x000e220000000a00 */
[----:B------:R-:W1:Y:S01]  /*0020*/  S2R R53, SR_CTAID.X ;  /* 0x0000000000357919 */ /* 0x000e620000002500 */
[----:B------:R-:W2:Y:S01]  /*0030*/  LDCU.64 UR6, c[0x0][0x358] ;  /* 0x00006b00ff0677ac */ /* 0x000ea20008000a00 */
[----:B------:R-:W3:Y:S01]  /*0040*/  S2R R9, SR_CTAID.Z ;  /* 0x0000000000097919 */ /* 0x000ee20000002700 */
[----:B0-----:R-:W-:-:S04]  /*0050*/  ISETP.NE.U32.AND P0, PT, R10, RZ, PT ;  /* 0x000000ff0a00720c */ /* 0x001fc80003f05070 */
[----:B------:R-:W-:-:S13]  /*0060*/  ISETP.NE.AND.EX P2, PT, R11, RZ, PT, P0 ;  /* 0x000000ff0b00720c */ /* 0x000fda0003f45300 */
[----:B-123--:R-:W-:Y:S05]  /*0070*/  @P2 BRA `(.L_x_23) ;  /* 0x0000000000202947 */ /* 0x00efea0003800000 */
[----:B------:R-:W0:Y:S01]  /*0080*/  LDCU.64 UR4, c[0x0][0x3e8] ;  /* 0x00007d00ff0477ac */ /* 0x000e220008000a00 */
[----:B------:R-:W1:Y:S01]  /*0090*/  LDC R56, c[0x0][0x3b0] ;  /* 0x0000ec00ff387b82 */ /* 0x000e620000000800 */
[----:B------:R-:W-:Y:S02]  /*00a0*/  CS2R R4, SRZ ;  /* 0x0000000000047805 */ /* 0x000fe4000001ff00 */
[----:B------:R-:W-:Y:S01]  /*00b0*/  CS2R R2, SRZ ;  /* 0x0000000000027805 */ /* 0x000fe2000001ff00 */
[----:B0-----:R-:W-:-:S04]  /*00c0*/  UISETP.NE.U32.AND UP0, UPT, UR4, URZ, UPT ;  /* 0x000000ff0400728c */ /* 0x001fc8000bf05070 */
[----:B------:R-:W-:-:S09]  /*00d0*/  UISETP.NE.AND.EX UP0, UPT, UR5, URZ, UPT, UP0 ;  /* 0x000000ff0500728c */ /* 0x000fd2000bf05300 */
[----:B------:R-:W-:Y:S05]  /*00e0*/  BRA.U !UP0, `(.L_x_24) ;  /* 0x0000000108547547 */ /* 0x000fea000b800000 */
[----:B------:R-:W-:Y:S05]  /*00f0*/  BRA `(.L_x_25) ;  /* 0x0000000000387947 */ /* 0x000fea0003800000 */
.L_x_23:
[----:B------:R-:W0:Y:S01]  /*0100*/  LDC.64 R6, c[0x0][0x3e0] ;  /* 0x0000f800ff067b82 */ /* 0x000e220000000a00 */
[----:B------:R-:W1:Y:S01]  /*0110*/  LDCU.64 UR4, c[0x0][0x3e8] ;  /* 0x00007d00ff0477ac */ /* 0x000e620008000a00 */
[----:B0-----:R-:W-:-:S05]  /*0120*/  IMAD.WIDE.U32 R6, R9, 0x4, R6 ;  /* 0x0000000409067825 */ /* 0x001fca00078e0006 */
[----:B------:R-:W2:Y:S01]  /*0130*/  LDG.E R2, desc[UR6][R6.64] ;  /* 0x0000000606027981 */ /* 0x000ea2000c1e1900 */
[----:B-1----:R-:W-:-:S04]  /*0140*/  UISETP.NE.U32.AND UP0, UPT, UR4, URZ, UPT ;  /* 0x000000ff0400728c */ /* 0x002fc8000bf05070 */
[----:B------:R-:W-:Y:S01]  /*0150*/  UISETP.NE.AND.EX UP0, UPT, UR5, URZ, UPT, UP0 ;  /* 0x000000ff0500728c */ /* 0x000fe2000bf05300 */
[----:B--2---:R-:W-:-:S04]  /*0160*/  IMAD R0, R9, 0x60, R2 ;  /* 0x0000006009007824 */ /* 0x004fc800078e0202 */
[----:B------:R-:W-:-:S05]  /*0170*/  IMAD.HI R0, R0, 0x2aaaaaab, RZ ;  /* 0x2aaaaaab00007827 */ /* 0x000fca00078e02ff */
[----:B------:R-:W-:-:S04]  /*0180*/  SHF.R.U32.HI R3, RZ, 0x1f, R0 ;  /* 0x0000001fff037819 */ /* 0x000fc80000011600 */
[----:B------:R-:W-:-:S05]  /*0190*/  LEA.HI R3, R0, R3, RZ, 0x1c ;  /* 0x0000000300037211 */ /* 0x000fca00078fe0ff */
[----:B------:R-:W-:Y:S01]  /*01a0*/  IMAD R4, R3, 0x3000, RZ ;  /* 0x0000300003047824 */ /* 0x000fe200078e02ff */
[----:B------:R-:W-:-:S04]  /*01b0*/  SHF.R.S32.HI R3, RZ, 0x1f, R2 ;  /* 0x0000001fff037819 */ /* 0x000fc80000011402 */
[----:B------:R-:W-:Y:S01]  /*01c0*/  SHF.R.S32.HI R5, RZ, 0x1f, R4 ;  /* 0x0000001fff057819 */ /* 0x000fe20000011404 */
[----:B------:R-:W-:Y:S06]  /*01d0*/  BRA.U !UP0, `(.L_x_26) ;  /* 0x0000000108107547 */ /* 0x000fec000b800000 */
.L_x_25:
[----:B-1----:R-:W0:Y:S02]  /*01e0*/  LDC.64 R56, c[0x0][0x3e8] ;  /* 0x0000fa00ff387b82 */ /* 0x002e240000000a00 */
[----:B0-----:R-:W-:-:S06]  /*01f0*/  IMAD.WIDE.U32 R56, R9, 0x4, R56 ;  /* 0x0000000409387825 */ /* 0x001fcc00078e0038 */
[----:B------:R0:W5:Y:S01]  /*0200*/  LDG.E R56, desc[UR6][R56.64] ;  /* 0x0000000638387981 */ /* 0x000162000c1e1900 */
[----:B------:R-:W-:Y:S05]  /*0210*/  BRA `(.L_x_24) ;  /* 0x0000000000087947 */ /* 0x000fea0003800000 */
.L_x_26:
[----:B------:R-:W2:Y:S02]  /*0220*/  LDG.E R7, desc[UR6][R6.64+0x4] ;  /* 0x0000040606077981 */ /* 0x000ea4000c1e1900 */
[----:B--2---:R-:W-:-:S07]  /*0230*/  IMAD.IADD R56, R7, 0x1, -R2 ;  /* 0x0000000107387824 */ /* 0x004fce00078e0a02 */
.L_x_24:
[----:B------:R-:W-:Y:S01]  /*0240*/  IMAD R7, R53, 0x60, RZ ;  /* 0x0000006035077824 */ /* 0x000fe200078e02ff */
[----:B------:R-:W-:-:S04]  /*0250*/  ISETP.NE.AND.EX P0, PT, R11, RZ, PT, P0 ;  /* 0x000000ff0b00720c */ /* 0x000fc80003f05300 */
[----:B-1---5:R-:W-:-:S13]  /*0260*/  ISETP.GE.AND P1, PT, R7, R56, PT ;  /* 0x000000380700720c */ /* 0x022fda0003f26270 */
[----:B------:R-:W-:Y:S05]  /*0270*/  @P1 EXIT P0 ;  /* 0x000000000000194d */ /* 0x000fea0000000000 */
[----:B------:R-:W1:Y:S01]  /*0280*/  S2R R52, SR_TID.X ;  /* 0x0000000000347919 */ /* 0x000e620000002100 */
[----:B------:R-:W2:Y:S01]  /*0290*/  S2UR UR8, SR_CTAID.Y ;  /* 0x00000000000879c3 */ /* 0x000ea20000002600 */
[----:B------:R-:W3:Y:S01]  /*02a0*/  LDCU.64 UR4, c[0x0][0x3a0] ;  /* 0x00007400ff0477ac */ /* 0x000ee20008000a00 */
[----:B------:R-:W-:Y:S01]  /*02b0*/  SEL R0, R9, RZ, !P2 ;  /* 0x000000ff09007207 */ /* 0x000fe20005000000 */
[----:B------:R-:W4:Y:S05]  /*02c0*/  LDCU.64 UR10, c[0x0][0x380] ;  /* 0x00007000ff0a77ac */ /* 0x000f2a0008000a00 */
[----:B------:R-:W2:Y:S01]  /*02d0*/  LDC.64 R10, c[0x0][0x398] ;  /* 0x0000e600ff0a7b82 */ /* 0x000ea20000000a00 */
[----:B-1----:R-:W-:-:S04]  /*02e0*/  IMAD.SHL.U32 R54, R52, 0x4, RZ ;  /* 0x0000000434367824 */ /* 0x002fc800078e00ff */
[----:B------:R-:W-:-:S05]  /*02f0*/  IMAD R7, R53, 0x3000, R54 ;  /* 0x0000300035077824 */ /* 0x000fca00078e0236 */
[----:B------:R-:W-:-:S04]  /*0300*/  IADD3 R4, P0, PT, R7, R4, RZ ;  /* 0x0000000407047210 */ /* 0x000fc80007f1e0ff */
[----:B------:R-:W-:-:S03]  /*0310*/  IADD3.X R5, PT, PT, RZ, R5, RZ, P0, !PT ;  /* 0x00000005ff057210 */ /* 0x000fc600007fe4ff */
[----:B--2---:R-:W-:-:S04]  /*0320*/  IMAD.WIDE.U32 R4, R10, UR8, R4 ;  /* 0x000000080a047c25 */ /* 0x004fc8000f8e0004 */
[----:B------:R-:W-:Y:S02]  /*0330*/  IMAD R5, R11, UR8, R5 ;  /* 0x000000080b057c24 */ /* 0x000fe4000f8e0205 */
[----:B---3--:R-:W-:-:S04]  /*0340*/  IMAD.WIDE.U32 R4, R0, UR4, R4 ;  /* 0x0000000400047c25 */ /* 0x008fc8000f8e0004 */
[----:B------:R-:W-:Y:S01]  /*0350*/  IMAD R5, R0, UR5, R5 ;  /* 0x0000000500057c24 */ /* 0x000fe2000f8e0205 */
[----:B----4-:R-:W-:-:S04]  /*0360*/  LEA R58, P0, R4, UR10, 0x2 ;  /* 0x0000000a043a7c11 */ /* 0x010fc8000f8010ff */
[----:B------:R-:W-:Y:S01]  /*0370*/  LEA.HI.X R59, R4, UR11, R5, 0x2, P0 ;  /* 0x0000000b043b7c11 */ /* 0x000fe200080f1405 */
[----:B------:R-:W1:Y:S01]  /*0380*/  S2UR UR5, SR_CgaCtaId ;  /* 0x00000000000579c3 */ /* 0x000e620000008800 */
[----:B------:R-:W-:Y:S01]  /*0390*/  UMOV UR4, 0x400 ;  /* 0x0000040000047882 */ /* 0x000fe20000000000 */
[C---:B------:R-:W-:Y:S01]  /*03a0*/  IMAD.SHL.U32 R55, R52.reuse, 0x2, RZ ;  /* 0x0000000234377824 */ /* 0x040fe200078e00ff */
[--C-:B------:R-:W-:Y:S01]  /*03b0*/  SHF.R.U32.HI R63, RZ, 0x7, R52.reuse ;  /* 0x00000007ff3f7819 */ /* 0x100fe20000011634 */
[----:B------:R-:W2:Y:S01]  /*03c0*/  LDG.E.128 R4, desc[UR6][R58.64] ;  /* 0x000000063a047981 */ /* 0x000ea2000c1e1d00 */
[----:B0-----:R-:W-:Y:S01]  /*03d0*/  SHF.R.U32.HI R57, RZ, 0x4, R52 ;  /* 0x00000004ff397819 */ /* 0x001fe20000011634 */
[----:B------:R-:W-:Y:S01]  /*03e0*/  IMAD R56, R53, -0x60, R56 ;  /* 0xffffffa035387824 */ /* 0x000fe200078e0238 */
[----:B------:R-:W-:Y:S01]  /*03f0*/  SHF.R.U32.HI R62, RZ, 0x1, R52 ;  /* 0x00000001ff3e7819 */ /* 0x000fe20000011634 */
[----:B------:R-:W3:Y:S01]  /*0400*/  LDG.E.128 R8, desc[UR6][R58.64+0x1000] ;  /* 0x001000063a087981 */ /* 0x000ee2000c1e1d00 */
[----:B------:R-:W-:Y:S01]  /*0410*/  LOP3.LUT R65, R52, 0x3b0, RZ, 0xc0, !PT ;  /* 0x000003b034417812 */ /* 0x000fe200078ec0ff */
[----:B------:R-:W0:Y:S02]  /*0420*/  LDCU.64 UR10, c[0x0][0x3d0] ;  /* 0x00007a00ff0a77ac */ /* 0x000e240008000a00 */
[----:B------:R-:W4:Y:S04]  /*0430*/  LDG.E.128 R12, desc[UR6][R58.64+0x2000] ;  /* 0x002000063a0c7981 */ /* 0x000f28000c1e1d00 */
[----:B------:R-:W5:Y:S04]  /*0440*/  LDG.E.128 R16, desc[UR6][R58.64+0x3000] ;  /* 0x003000063a107981 */ /* 0x000f68000c1e1d00 */
[----:B------:R-:W5:Y:S04]  /*0450*/  LDG.E.128 R20, desc[UR6][R58.64+0x4000] ;  /* 0x004000063a147981 */ /* 0x000f68000c1e1d00 */
[----:B------:R-:W5:Y:S04]  /*0460*/  LDG.E.128 R24, desc[UR6][R58.64+0x5000] ;  /* 0x005000063a187981 */ /* 0x000f68000c1e1d00 */
[----:B------:R-:W5:Y:S04]  /*0470*/  LDG.E.128 R28, desc[UR6][R58.64+0x6000] ;  /* 0x006000063a1c7981 */ /* 0x000f68000c1e1d00 */
[----:B------:R-:W5:Y:S04]  /*0480*/  LDG.E.128 R32, desc[UR6][R58.64+0x7000] ;  /* 0x007000063a207981 */ /* 0x000f68000c1e1d00 */
[----:B------:R-:W5:Y:S04]  /*0490*/  LDG.E.128 R36, desc[UR6][R58.64+0x8000] ;  /* 0x008000063a247981 */ /* 0x000f68000c1e1d00 */
[----:B------:R-:W5:Y:S04]  /*04a0*/  LDG.E.128 R40, desc[UR6][R58.64+0x9000] ;  /* 0x009000063a287981 */ /* 0x000f68000c1e1d00 */
[----:B------:R-:W5:Y:S04]  /*04b0*/  LDG.E.128 R44, desc[UR6][R58.64+0xa000] ;  /* 0x00a000063a2c7981 */ /* 0x000f68000c1e1d00 */
[----:B------:R0:W5:Y:S01]  /*04c0*/  LDG.E.128 R48, desc[UR6][R58.64+0xb000] ;  /* 0x00b000063a307981 */ /* 0x000162000c1e1d00 */
[----:B-1----:R-:W-:Y:S01]  /*04d0*/  ULEA UR4, UR5, UR4, 0x18 ;  /* 0x0000000405047291 */ /* 0x002fe2000f8ec0ff */
[----:B------:R-:W-:Y:S01]  /*04e0*/  LOP3.LUT R60, R55, 0x6, RZ, 0xc0, !PT ;  /* 0x00000006373c7812 */ /* 0x000fe200078ec0ff */
[----:B------:R-:W1:Y:S01]  /*04f0*/  LDCU UR5, c[0x0][0x3b4] ;  /* 0x00007680ff0577ac */ /* 0x000e620008000800 */
[----:B------:R-:W-:Y:S01]  /*0500*/  IADD3 R2, P0, PT, R57, R2, RZ ;  /* 0x0000000239027210 */ /* 0x000fe20007f1e0ff */
[----:B------:R-:W-:Y:S01]  /*0510*/  BSSY.RECONVERGENT B0, `(.L_x_27) ;  /* 0x00000d9000007945 */ /* 0x000fe20003800200 */
[----:B------:R-:W-:-:S02]  /*0520*/  LOP3.LUT R55, R54, 0x40, RZ, 0xc0, !PT ;  /* 0x0000004036377812 */ /* 0x000fc400078ec0ff */
[C---:B------:R-:W-:Y:S01]  /*0530*/  LEA R61, R52.reuse, UR4, 0x4 ;  /* 0x00000004343d7c11 */ /* 0x040fe2000f8e20ff */
[----:B0-----:R-:W-:Y:S01]  /*0540*/  IMAD R58, R63, 0x600, R60 ;  /* 0x000006003f3a7824 */ /* 0x001fe200078e023c */
[----:B------:R-:W-:Y:S01]  /*0550*/  IADD3.X R3, PT, PT, RZ, R3, RZ, P0, !PT ;  /* 0x00000003ff037210 */ /* 0x000fe200007fe4ff */
[----:B------:R-:W-:Y:S01]  /*0560*/  IMAD.SHL.U32 R60, R52, 0x8, RZ ;  /* 0x00000008343c7824 */ /* 0x000fe200078e00ff */
[----:B------:R-:W-:Y:S02]  /*0570*/  LOP3.LUT R59, R55, 0x8, R62, 0xf8, !PT ;  /* 0x00000008373b7812 */ /* 0x000fe400078ef83e */
[----:B------:R-:W-:Y:S01]  /*0580*/  VIMNMX R56, PT, PT, R56, 0x60, PT ;  /* 0x0000006038387848 */ /* 0x000fe20003fe0100 */
[----:B------:R-:W-:Y:S01]  /*0590*/  IMAD.WIDE.U32 R2, R53, 0x60, R2 ;  /* 0x0000006035027825 */ /* 0x000fe200078e0002 */
[----:B------:R-:W-:-:S05]  /*05a0*/  LOP3.LUT R64, R62, 0x7, RZ, 0xc0, !PT ;  /* 0x000000073e407812 */ /* 0x000fca00078ec0ff */
[----:B------:R-:W-:Y:S01]  /*05b0*/  IMAD R55, R64, 0x600, R65 ;  /* 0x0000060040377824 */ /* 0x000fe200078e0241 */
[----:B--2---:R0:W-:Y:S04]  /*05c0*/  STS.128 [R61], R4 ;  /* 0x000000043d007388 */ /* 0x0041e80000000c00 */
[----:B---3--:R-:W-:Y:S04]  /*05d0*/  STS.128 [R61+0x1000], R8 ;  /* 0x001000083d007388 */ /* 0x008fe80000000c00 */
[----:B----4-:R-:W-:Y:S04]  /*05e0*/  STS.128 [R61+0x2000], R12 ;  /* 0x0020000c3d007388 */ /* 0x010fe80000000c00 */
[----:B-----5:R2:W-:Y:S04]  /*05f0*/  STS.128 [R61+0x3000], R16 ;  /* 0x003000103d007388 */ /* 0x0205e80000000c00 */
[----:B------:R-:W-:Y:S01]  /*0600*/  STS.128 [R61+0x4000], R20 ;  /* 0x004000143d007388 */ /* 0x000fe20000000c00 */
[----:B0-----:R-:W-:Y:S01]  /*0610*/  IMAD R6, R52, -0xc, R61 ;  /* 0xfffffff434067824 */ /* 0x001fe200078e023d */
[----:B------:R-:W-:-:S02]  /*0620*/  LOP3.LUT R4, R60, 0x78, RZ, 0xc0, !PT ;  /* 0x000000783c047812 */ /* 0x000fc400078ec0ff */
[----:B------:R-:W-:Y:S01]  /*0630*/  STS.128 [R61+0x5000], R24 ;  /* 0x005000183d007388 */ /* 0x000fe20000000c00 */
[----:B------:R-:W-:Y:S02]  /*0640*/  LOP3.LUT R5, R60, 0x8, RZ, 0xc0, !PT ;  /* 0x000000083c057812 */ /* 0x000fe400078ec0ff */
[----:B-1----:R-:W-:Y:S01]  /*0650*/  ISETP.GE.AND P0, PT, R4, UR5, PT ;  /* 0x0000000504007c0c */ /* 0x002fe2000bf06270 */
[----:B------:R-:W-:Y:S01]  /*0660*/  STS.128 [R61+0x6000], R28 ;  /* 0x0060001c3d007388 */ /* 0x000fe20000000c00 */
[----:B------:R-:W0:Y:S02]  /*0670*/  LDCU UR5, c[0x0][0x3d8] ;  /* 0x00007b00ff0577ac */ /* 0x000e240008000800 */
[----:B------:R-:W-:Y:S01]  /*0680*/  ISETP.GE.OR P5, PT, R57, R56, P0 ;  /* 0x000000383900720c */ /* 0x000fe200007a6670 */
[----:B------:R-:W-:Y:S01]  /*0690*/  STS.128 [R61+0x7000], R32 ;  /* 0x007000203d007388 */ /* 0x000fe20000000c00 */
[--C-:B--2---:R-:W-:Y:S02]  /*06a0*/  LOP3.LUT R19, R5, 0x40, R52.reuse, 0xf8, !PT ;  /* 0x0000004005137812 */ /* 0x104fe400078ef834 */
[----:B------:R-:W-:Y:S01]  /*06b0*/  SHF.R.U32.HI R52, RZ, 0x3, R52 ;  /* 0x00000003ff347819 */ /* 0x000fe20000011634 */
[----:B------:R-:W-:Y:S01]  /*06c0*/  STS.128 [R61+0x8000], R36 ;  /* 0x008000243d007388 */ /* 0x000fe20000000c00 */
[----:B------:R-:W-:-:S02]  /*06d0*/  LOP3.LUT R5, R54, 0x30, RZ, 0xc0, !PT ;  /* 0x0000003036057812 */ /* 0x000fc400078ec0ff */
[----:B------:R-:W-:Y:S01]  /*06e0*/  LOP3.LUT R17, R60, 0x100, RZ, 0xc0, !PT ;  /* 0x000001003c117812 */ /* 0x000fe200078ec0ff */
[----:B------:R-:W-:Y:S01]  /*06f0*/  STS.128 [R61+0x9000], R40 ;  /* 0x009000283d007388 */ /* 0x000fe20000000c00 */
[----:B------:R-:W-:Y:S02]  /*0700*/  LOP3.LUT R52, R52, 0x8, RZ, 0xc0, !PT ;  /* 0x0000000834347812 */ /* 0x000fe400078ec0ff */
[----:B------:R-:W-:Y:S01]  /*0710*/  IADD3 R18, PT, PT, R57, 0x10, RZ ;  /* 0x0000001039127810 */ /* 0x000fe20007ffe0ff */
[----:B------:R-:W-:Y:S01]  /*0720*/  STS.128 [R61+0xa000], R44 ;  /* 0x00a0002c3d007388 */ /* 0x000fe20000000c00 */
[----:B------:R-:W-:Y:S01]  /*0730*/  IADD3 R58, PT, PT, R5, R58, R17 ;  /* 0x0000003a053a7210 */ /* 0x000fe20007ffe011 */
[----:B------:R-:W-:Y:S01]  /*0740*/  VIADD R17, R57, 0x20 ;  /* 0x0000002039117836 */ /* 0x000fe20000000000 */
[-C--:B------:R-:W-:Y:S01]  /*0750*/  LOP3.LUT R5, R59, R52.reuse, RZ, 0x3c, !PT ;  /* 0x000000343b057212 */ /* 0x080fe200078e3cff */
[----:B------:R-:W-:Y:S01]  /*0760*/  STS.128 [R61+0xb000], R48 ;  /* 0x00b000303d007388 */ /* 0x000fe20000000c00 */
[----:B------:R-:W-:Y:S01]  /*0770*/  LOP3.LUT R52, R19, R52, RZ, 0x3c, !PT ;  /* 0x0000003413347212 */ /* 0x000fe200078e3cff */
[----:B------:R-:W-:Y:S01]  /*0780*/  VIADD R19, R57, 0x40 ;  /* 0x0000004039137836 */ /* 0x000fe20000000000 */
[----:B------:R-:W-:Y:S01]  /*0790*/  BAR.SYNC.DEFER_BLOCKING 0x0 ;  /* 0x0000000000007b1d */ /* 0x000fe20000010000 */
[----:B------:R-:W-:Y:S01]  /*07a0*/  ISETP.GE.OR P4, PT, R18, R56, P0 ;  /* 0x000000381200720c */ /* 0x000fe20000786670 */
[----:B------:R-:W-:Y:S01]  /*07b0*/  IMAD.IADD R5, R5, 0x1, R58 ;  /* 0x0000000105057824 */ /* 0x000fe200078e023a */
[----:B------:R-:W-:-:S02]  /*07c0*/  IADD3 R18, PT, PT, R57, 0x30, RZ ;  /* 0x0000003039127810 */ /* 0x000fc40007ffe0ff */
[-C--:B------:R-:W-:Y:S02]  /*07d0*/  ISETP.GE.OR P1, PT, R19, R56.reuse, P0 ;  /* 0x000000381300720c */ /* 0x080fe40000726670 */
[-C--:B------:R-:W-:Y:S02]  /*07e0*/  ISETP.GE.OR P2, PT, R18, R56.reuse, P0 ;  /* 0x000000381200720c */ /* 0x080fe40000746670 */
[----:B------:R-:W-:Y:S02]  /*07f0*/  ISETP.GE.OR P3, PT, R17, R56, P0 ;  /* 0x000000381100720c */ /* 0x000fe40000766670 */
[----:B------:R-:W-:Y:S02]  /*0800*/  IADD3 R55, PT, PT, R55, R52, RZ ;  /* 0x0000003437377210 */ /* 0x000fe40007ffe0ff */
[----:B------:R-:W-:-:S04]  /*0810*/  IADD3 R57, PT, PT, R57, 0x50, RZ ;  /* 0x0000005039397810 */ /* 0x000fc80007ffe0ff */
[----:B------:R-:W-:Y:S01]  /*0820*/  ISETP.GE.OR P0, PT, R57, R56, P0 ;  /* 0x000000383900720c */ /* 0x000fe20000706670 */
[----:B------:R-:W0:Y:S04]  /*0830*/  LDS R7, [R6] ;  /* 0x0000000006077984 */ /* 0x000e280000000800 */
[----:B------:R-:W1:Y:S04]  /*0840*/  LDS R8, [R6+0x400] ;  /* 0x0004000006087984 */ /* 0x000e680000000800 */
[----:B------:R-:W2:Y:S04]  /*0850*/  LDS R9, [R6+0x800] ;  /* 0x0008000006097984 */ /* 0x000ea80000000800 */
[----:B------:R-:W3:Y:S04]  /*0860*/  LDS R10, [R6+0xc00] ;  /* 0x000c0000060a7984 */ /* 0x000ee80000000800 */
[----:B------:R-:W4:Y:S04]  /*0870*/  LDS R11, [R6+0x1000] ;  /* 0x00100000060b7984 */ /* 0x000f280000000800 */
[----:B------:R-:W5:Y:S04]  /*0880*/  LDS R12, [R6+0x1400] ;  /* 0x00140000060c7984 */ /* 0x000f680000000800 */
[----:B------:R-:W5:Y:S04]  /*0890*/  LDS R13, [R6+0x1800] ;  /* 0x00180000060d7984 */ /* 0x000f680000000800 */
[----:B------:R-:W5:Y:S04]  /*08a0*/  LDS R28, [R6+0x2c00] ;  /* 0x002c0000061c7984 */ /* 0x000f680000000800 */
[----:B------:R-:W5:Y:S04]  /*08b0*/  LDS R14, [R6+0x1c00] ;  /* 0x001c0000060e7984 */ /* 0x000f680000000800 */
[----:B------:R-:W5:Y:S04]  /*08c0*/  LDS R15, [R6+0x2000] ;  /* 0x00200000060f7984 */ /* 0x000f680000000800 */
[----:B------:R-:W5:Y:S01]  /*08d0*/  LDS R16, [R6+0x2400] ;  /* 0x0024000006107984 */ /* 0x000f620000000800 */
[----:B0-----:R-:W-:-:S03]  /*08e0*/  FMUL.FTZ R7, R7, UR5 ;  /* 0x0000000507077c20 */ /* 0x001fc60008410000 */
[----:B------:R-:W0:Y:S01]  /*08f0*/  LDS R29, [R6+0x3000] ;  /* 0x00300000061d7984 */ /* 0x000e220000000800 */
[----:B-1----:R-:W-:-:S03]  /*0900*/  FMUL.FTZ R8, R8, UR5 ;  /* 0x0000000508087c20 */ /* 0x002fc60008410000 */
[----:B------:R-:W1:Y:S01]  /*0910*/  LDS R30, [R6+0x3400] ;  /* 0x00340000061e7984 */ /* 0x000e620000000800 */
[----:B--2---:R-:W-:Y:S01]  /*0920*/  FMUL.FTZ R9, R9, UR5 ;  /* 0x0000000509097c20 */ /* 0x004fe20008410000 */
[----:B------:R-:W-:Y:S02]  /*0930*/  F2FP.F16.F32.PACK_AB R7, R8, R7 ;  /* 0x000000070807723e */ /* 0x000fe400000000ff */
[----:B------:R-:W2:Y:S01]  /*0940*/  LDS R27, [R6+0x2800] ;  /* 0x00280000061b7984 */ /* 0x000ea20000000800 */
[----:B---3--:R-:W-:-:S03]  /*0950*/  FMUL.FTZ R10, R10, UR5 ;  /* 0x000000050a0a7c20 */ /* 0x008fc60008410000 */
[----:B------:R-:W3:Y:S02]  /*0960*/  LDS R31, [R6+0x3800] ;  /* 0x00380000061f7984 */ /* 0x000ee40000000800 */
[----:B------:R-:W-:Y:S01]  /*0970*/  F2FP.F16.F32.PACK_AB R8, R10, R9 ;  /* 0x000000090a08723e */ /* 0x000fe200000000ff */
[----:B----4-:R-:W-:Y:S01]  /*0980*/  FMUL.FTZ R9, R11, UR5 ;  /* 0x000000050b097c20 */ /* 0x010fe20008410000 */
[----:B------:R-:W4:Y:S01]  /*0990*/  LDS R32, [R6+0x3c00] ;  /* 0x003c000006207984 */ /* 0x000f220000000800 */
[----:B-----5:R-:W-:-:S03]  /*09a0*/  FMUL.FTZ R12, R12, UR5 ;  /* 0x000000050c0c7c20 */ /* 0x020fc60008410000 */
[----:B------:R-:W5:Y:S01]  /*09b0*/  LDS R33, [R6+0x4000] ;  /* 0x0040000006217984 */ /* 0x000f620000000800 */
[----:B------:R-:W-:Y:S01]  /*09c0*/  FMUL.FTZ R10, R13, UR5 ;  /* 0x000000050d0a7c20 */ /* 0x000fe20008410000 */
[----:B------:R-:W-:Y:S02]  /*09d0*/  F2FP.F16.F32.PACK_AB R9, R12, R9 ;  /* 0x000000090c09723e */ /* 0x000fe400000000ff */
[----:B------:R-:W5:Y:S01]  /*09e0*/  LDS R34, [R6+0x4400] ;  /* 0x0044000006227984 */ /* 0x000f620000000800 */
[----:B------:R-:W-:-:S03]  /*09f0*/  FMUL.FTZ R38, R28, UR5 ;  /* 0x000000051c267c20 */ /* 0x000fc60008410000 */
[----:B------:R-:W5:Y:S01]  /*0a00*/  LDS R36, [R6+0x4800] ;  /* 0x0048000006247984 */ /* 0x000f620000000800 */
[----:B------:R-:W-:-:S03]  /*0a10*/  FMUL.FTZ R11, R14, UR5 ;  /* 0x000000050e0b7c20 */ /* 0x000fc60008410000 */
[----:B------:R-:W5:Y:S01]  /*0a20*/  LDS R37, [R6+0x4c00] ;  /* 0x004c000006257984 */ /* 0x000f620000000800 */
[----:B------:R-:W-:Y:S01]  /*0a30*/  FMUL.FTZ R15, R15, UR5 ;  /* 0x000000050f0f7c20 */ /* 0x000fe20008410000 */
[----:B------:R-:W-:Y:S02]  /*0a40*/  F2FP.F16.F32.PACK_AB R10, R11, R10 ;  /* 0x0000000a0b0a723e */ /* 0x000fe400000000ff */
[----:B------:R-:W5:Y:S01]  /*0a50*/  LDS R26, [R6+0x6000] ;  /* 0x00600000061a7984 */ /* 0x000f620000000800 */
[----:B------:R-:W-:-:S03]  /*0a60*/  FMUL.FTZ R16, R16, UR5 ;  /* 0x0000000510107c20 */ /* 0x000fc60008410000 */
[----:B------:R-:W5:Y:S01]  /*0a70*/  LDS R25, [R6+0x6400] ;  /* 0x0064000006197984 */ /* 0x000f620000000800 */
[----:B0-----:R-:W-:Y:S01]  /*0a80*/  FMUL.FTZ R29, R29, UR5 ;  /* 0x000000051d1d7c20 */ /* 0x001fe20008410000 */
[----:B------:R-:W-:Y:S02]  /*0a90*/  F2FP.F16.F32.PACK_AB R11, R16, R15 ;  /* 0x0000000f100b723e */ /* 0x000fe400000000ff */
[----:B------:R-:W0:Y:S01]  /*0aa0*/  LDS R22, [R6+0x6800] ;  /* 0x0068000006167984 */ /* 0x000e220000000800 */
[----:B-1----:R-:W-:-:S03]  /*0ab0*/  FMUL.FTZ R30, R30, UR5 ;  /* 0x000000051e1e7c20 */ /* 0x002fc60008410000 */
[----:B------:R-:W1:Y:S01]  /*0ac0*/  LDS R20, [R6+0x7c00] ;  /* 0x007c000006147984 */ /* 0x000e620000000800 */
[----:B--2---:R-:W-:Y:S01]  /*0ad0*/  FMUL.FTZ R27, R27, UR5 ;  /* 0x000000051b1b7c20 */ /* 0x004fe20008410000 */
[----:B------:R-:W-:Y:S02]  /*0ae0*/  F2FP.F16.F32.PACK_AB R29, R30, R29 ;  /* 0x0000001d1e1d723e */ /* 0x000fe400000000ff */
[----:B------:R-:W2:Y:S01]  /*0af0*/  LDS R19, [R6+0x8400] ;  /* 0x0084000006137984 */ /* 0x000ea20000000800 */
[----:B---3--:R-:W-:Y:S01]  /*0b00*/  FMUL.FTZ R31, R31, UR5 ;  /* 0x000000051f1f7c20 */ /* 0x008fe20008410000 */
[----:B------:R-:W-:Y:S02]  /*0b10*/  F2FP.F16.F32.PACK_AB R27, R38, R27 ;  /* 0x0000001b261b723e */ /* 0x000fe400000000ff */
[----:B------:R-:W3:Y:S01]  /*0b20*/  LDS R18, [R6+0x8c00] ;  /* 0x008c000006127984 */ /* 0x000ee20000000800 */
[----:B----4-:R-:W-:-:S03]  /*0b30*/  FMUL.FTZ R32, R32, UR5 ;  /* 0x0000000520207c20 */ /* 0x010fc60008410000 */
[----:B------:R-:W4:Y:S01]  /*0b40*/  LDS R17, [R6+0x9400] ;  /* 0x0094000006117984 */ /* 0x000f220000000800 */
[----:B-----5:R-:W-:Y:S01]  /*0b50*/  FMUL.FTZ R33, R33, UR5 ;  /* 0x0000000521217c20 */ /* 0x020fe20008410000 */
[----:B------:R-:W-:Y:S02]  /*0b60*/  F2FP.F16.F32.PACK_AB R30, R32, R31 ;  /* 0x0000001f201e723e */ /* 0x000fe400000000ff */
        /* <DEDUP_REMOVED lines=18> */
[----:B--2---:R-:W-:-:S03]  /*0c90*/  FMUL.FTZ R20, R19, UR5 ;  /* 0x0000000513147c20 */ /* 0x004fc60008410000 */
[----:B------:R-:W2:Y:S01]  /*0ca0*/  LDS R43, [R6+0x5800] ;  /* 0x00580000062b7984 */ /* 0x000ea20000000800 */
[----:B---3--:R-:W-:-:S03]  /*0cb0*/  FMUL.FTZ R19, R18, UR5 ;  /* 0x0000000512137c20 */ /* 0x008fc60008410000 */
[----:B------:R-:W3:Y:S01]  /*0cc0*/  LDS R44, [R6+0x5c00] ;  /* 0x005c0000062c7984 */ /* 0x000ee20000000800 */
[----:B----4-:R-:W-:-:S03]  /*0cd0*/  FMUL.FTZ R18, R17, UR5 ;  /* 0x0000000511127c20 */ /* 0x010fc60008410000 */
        /* <DEDUP_REMOVED lines=11> */
[----:B------:R-:W4:Y:S01]  /*0d90*/  LDC.64 R12, c[0x0][0x3c8] ;  /* 0x0000f200ff0c7b82 */ /* 0x000f220000000a00 */
[----:B------:R-:W-:Y:S01]  /*0da0*/  F2FP.F16.F32.PACK_AB R16, R25, R16 ;  /* 0x000000101910723e */ /* 0x000fe200000000ff */
[----:B------:R-:W-:Y:S01]  /*0db0*/  FMUL.FTZ R14, R14, UR5 ;  /* 0x000000050e0e7c20 */ /* 0x000fe20008410000 */
[----:B------:R-:W5:Y:S01]  /*0dc0*/  LDS R31, [R6+0xa800] ;  /* 0x00a80000061f7984 */ /* 0x000f620000000800 */
[----:B------:R-:W-:Y:S01]  /*0dd0*/  FMUL.FTZ R15, R15, UR5 ;  /* 0x000000050f0f7c20 */ /* 0x000fe20008410000 */
[----:B------:R-:W-:Y:S01]  /*0de0*/  LEA R25, R5, UR4, 0x1 ;  /* 0x0000000405197c11 */ /* 0x000fe2000f8e08ff */
[----:B------:R-:W-:Y:S01]  /*0df0*/  IMAD.MOV.U32 R5, RZ, RZ, RZ ;  /* 0x000000ffff057224 */ /* 0x000fe200078e00ff */
[----:B------:R-:W5:Y:S01]  /*0e00*/  LDS R33, [R6+0xac00] ;  /* 0x00ac000006217984 */ /* 0x000f620000000800 */
[----:B------:R-:W-:Y:S01]  /*0e10*/  F2FP.F16.F32.PACK_AB R19, R19, R14 ;  /* 0x0000000e1313723e */ /* 0x000fe200000000ff */
[----:B0-----:R-:W-:Y:S01]  /*0e20*/  FMUL.FTZ R41, R41, UR5 ;  /* 0x0000000529297c20 */ /* 0x001fe20008410000 */
[----:B------:R-:W-:Y:S01]  /*0e30*/  F2FP.F16.F32.PACK_AB R18, R18, R15 ;  /* 0x0000000f1212723e */ /* 0x000fe200000000ff */
[----:B------:R-:W0:Y:S01]  /*0e40*/  LDS R37, [R6+0xb000] ;  /* 0x00b0000006257984 */ /* 0x000e220000000800 */
[----:B-1----:R-:W-:-:S03]  /*0e50*/  FMUL.FTZ R42, R42, UR5 ;  /* 0x000000052a2a7c20 */ /* 0x002fc60008410000 */
[----:B------:R-:W1:Y:S01]  /*0e60*/  LDS R38, [R6+0xb400] ;  /* 0x00b4000006267984 */ /* 0x000e620000000800 */
[----:B--2---:R-:W-:-:S03]  /*0e70*/  FMUL.FTZ R43, R43, UR5 ;  /* 0x000000052b2b7c20 */ /* 0x004fc60008410000 */
[----:B------:R-:W2:Y:S01]  /*0e80*/  LDS R36, [R6+0xb800] ;  /* 0x00b8000006247984 */ /* 0x000ea20000000800 */
[----:B---3--:R-:W-:-:S03]  /*0e90*/  FMUL.FTZ R44, R44, UR5 ;  /* 0x000000052c2c7c20 */ /* 0x008fc60008410000 */
[----:B------:R3:W2:Y:S01]  /*0ea0*/  LDS R39, [R6+0xbc00] ;  /* 0x00bc000006277984 */ /* 0x0006a20000000800 */
[----:B----4-:R-:W-:-:S04]  /*0eb0*/  IMAD.WIDE.U32 R4, R12, UR8, R4 ;  /* 0x000000080c047c25 */ /* 0x010fc8000f8e0004 */
[----:B------:R-:W-:Y:S01]  /*0ec0*/  FMUL.FTZ R24, R24, UR5 ;  /* 0x0000000518187c20 */ /* 0x000fe20008410000 */
[----:B-----5:R-:W-:Y:S01]  /*0ed0*/  FMUL.FTZ R46, R21, UR5 ;  /* 0x00000005152e7c20 */ /* 0x020fe20008410000 */
[----:B------:R-:W-:Y:S01]  /*0ee0*/  IMAD R5, R13, UR8, R5 ;  /* 0x000000080d057c24 */ /* 0x000fe2000f8e0205 */
[----:B------:R-:W-:Y:S01]  /*0ef0*/  F2FP.F16.F32.PACK_AB R21, R44, R43 ;  /* 0x0000002b2c15723e */ /* 0x000fe200000000ff */
[----:B------:R-:W-:Y:S01]  /*0f00*/  STS [R25+0xc100], R8 ;  /* 0x00c1000819007388 */ /* 0x000fe20000000800 */
[----:B------:R-:W-:Y:S01]  /*0f10*/  FMUL.FTZ R23, R23, UR5 ;  /* 0x0000000517177c20 */ /* 0x000fe20008410000 */
[----:B---3--:R-:W-:Y:S01]  /*0f20*/  F2FP.F16.F32.PACK_AB R6, R42, R41 ;  /* 0x000000292a06723e */ /* 0x008fe200000000ff */
[----:B------:R-:W-:Y:S01]  /*0f30*/  IMAD.WIDE.U32 R4, R0, UR10, R4 ;  /* 0x0000000a00047c25 */ /* 0x000fe2000f8e0004 */
[----:B------:R-:W-:-:S03]  /*0f40*/  F2FP.F16.F32.PACK_AB R24, R24, R45 ;  /* 0x0000002d1818723e */ /* 0x000fc600000000ff */
[----:B------:R-:W-:Y:S01]  /*0f50*/  FMUL.FTZ R34, R34, UR5 ;  /* 0x0000000522227c20 */ /* 0x000fe20008410000 */
[----:B------:R-:W-:Y:S01]  /*0f60*/  F2FP.F16.F32.PACK_AB R23, R23, R46 ;  /* 0x0000002e1717723e */ /* 0x000fe200000000ff */
[----:B------:R3:W-:Y:S01]  /*0f70*/  STS [R25+0xc000], R7 ;  /* 0x00c0000719007388 */ /* 0x0007e20000000800 */
[----:B------:R-:W-:-:S03]  /*0f80*/  FMUL.FTZ R15, R32, UR5 ;  /* 0x00000005200f7c20 */ /* 0x000fc60008410000 */
[----:B------:R4:W-:Y:S01]  /*0f90*/  STS [R25+0xd800], R29 ;  /* 0x00d8001d19007388 */ /* 0x0009e20000000800 */
[----:B------:R-:W-:Y:S01]  /*0fa0*/  FMUL.FTZ R31, R31, UR5 ;  /* 0x000000051f1f7c20 */ /* 0x000fe20008410000 */
[----:B------:R-:W-:Y:S02]  /*0fb0*/  F2FP.F16.F32.PACK_AB R15, R15, R34 ;  /* 0x000000220f0f723e */ /* 0x000fe400000000ff */
[----:B------:R4:W-:Y:S01]  /*0fc0*/  STS [R25+0xd900], R30 ;  /* 0x00d9001e19007388 */ /* 0x0009e20000000800 */
[----:B------:R-:W-:Y:S01]  /*0fd0*/  FMUL.FTZ R14, R33, UR5 ;  /* 0x00000005210e7c20 */ /* 0x000fe20008410000 */
[----:B---3--:R-:W-:Y:S02]  /*0fe0*/  IMAD R7, R0, UR11, R5 ;  /* 0x0000000b00077c24 */ /* 0x008fe4000f8e0205 */
[----:B------:R4:W-:Y:S01]  /*0ff0*/  STS [R25+0xc400], R9 ;  /* 0x00c4000919007388 */ /* 0x0009e20000000800 */
[----:B0-----:R-:W-:Y:S01]  /*1000*/  FMUL.FTZ R37, R37, UR5 ;  /* 0x0000000525257c20 */ /* 0x001fe20008410000 */
[----:B------:R-:W-:-:S02]  /*1010*/  F2FP.F16.F32.PACK_AB R14, R14, R31 ;  /* 0x0000001f0e0e723e */ /* 0x000fc400000000ff */
[----:B------:R4:W-:Y:S01]  /*1020*/  STS [R25+0xc500], R10 ;  /* 0x00c5000a19007388 */ /* 0x0009e20000000800 */
[----:B-1----:R-:W-:-:S03]  /*1030*/  FMUL.FTZ R38, R38, UR5 ;  /* 0x0000000526267c20 */ /* 0x002fc60008410000 */
[----:B------:R4:W-:Y:S01]  /*1040*/  STS [R25+0xdc00], R35 ;  /* 0x00dc002319007388 */ /* 0x0009e20000000800 */
[----:B--2---:R-:W-:Y:S01]  /*1050*/  FMUL.FTZ R36, R36, UR5 ;  /* 0x0000000524247c20 */ /* 0x004fe20008410000 */
[----:B------:R-:W-:Y:S02]  /*1060*/  F2FP.F16.F32.PACK_AB R37, R38, R37 ;  /* 0x000000252625723e */ /* 0x000fe400000000ff */
[----:B------:R4:W-:Y:S01]  /*1070*/  STS [R25+0xdd00], R40 ;  /* 0x00dd002819007388 */ /* 0x0009e20000000800 */
[----:B------:R-:W-:Y:S01]  /*1080*/  FMUL.FTZ R39, R39, UR5 ;  /* 0x0000000527277c20 */ /* 0x000fe20008410000 */
[----:B------:R-:W-:Y:S02]  /*1090*/  UIADD3 UR5, UPT, UPT, UR4, 0xc000, URZ ;  /* 0x0000c00004057890 */ /* 0x000fe4000fffe0ff */
[----:B------:R4:W-:Y:S02]  /*10a0*/  STS [R25+0xc800], R11 ;  /* 0x00c8000b19007388 */ /* 0x0009e40000000800 */
[----:B------:R-:W-:-:S02]  /*10b0*/  F2FP.F16.F32.PACK_AB R36, R39, R36 ;  /* 0x000000242724723e */ /* 0x000fc400000000ff */
[----:B------:R4:W-:Y:S01]  /*10c0*/  STS [R25+0xc900], R27 ;  /* 0x00c9001b19007388 */ /* 0x0009e20000000800 */
[C---:B------:R-:W-:Y:S02]  /*10d0*/  LEA R8, R55.reuse, UR5, 0x1 ;  /* 0x0000000537087c11 */ /* 0x040fe4000f8e08ff */
[----:B------:R-:W-:Y:S01]  /*10e0*/  LEA R55, R55, UR4, 0x1 ;  /* 0x0000000437377c11 */ /* 0x000fe2000f8e08ff */
[----:B------:R4:W-:Y:S04]  /*10f0*/  STS [R25+0xe000], R6 ;  /* 0x00e0000619007388 */ /* 0x0009e80000000800 */
        /* <DEDUP_REMOVED lines=12> */
[----:B------:R4:W-:Y:S01]  /*11c0*/  STS [R25+0x11100], R36 ;  /* 0x0111002419007388 */ /* 0x0009e20000000800 */
[----:B------:R-:W-:Y:S06]  /*11d0*/  BAR.SYNC.DEFER_BLOCKING 0x0 ;  /* 0x0000000000007b1d */ /* 0x000fec0000010000 */
[----:B------:R-:W-:Y:S05]  /*11e0*/  @P5 BRA `(.L_x_28) ;  /* 0x00000000002c5947 */ /* 0x000fea0003800000 */
[----:B----4-:R-:W0:Y:S01]  /*11f0*/  LDS.128 R8, [R8] ;  /* 0x0000000008087984 */ /* 0x010e220000000c00 */
[----:B------:R-:W1:Y:S01]  /*1200*/  LDCU.64 UR4, c[0x0][0x3c0] ;  /* 0x00007800ff0477ac */ /* 0x000e620008000a00 */
[----:B------:R-:W-:Y:S01]  /*1210*/  MOV R6, R4 ;  /* 0x0000000400067202 */ /* 0x000fe20000000f00 */
[----:B------:R-:W2:Y:S01]  /*1220*/  LDCU.64 UR8, c[0x0][0x3a8] ;  /* 0x00007500ff0877ac */ /* 0x000ea20008000a00 */
[----:B-1----:R-:W-:-:S03]  /*1230*/  IMAD R15, R3, UR4, RZ ;  /* 0x00000004030f7c24 */ /* 0x002fc6000f8e02ff */
[----:B------:R-:W-:-:S04]  /*1240*/  IMAD.WIDE.U32 R12, R2, UR4, R6 ;  /* 0x00000004020c7c25 */ /* 0x000fc8000f8e0006 */
[----:B------:R-:W-:Y:S01]  /*1250*/  IMAD R15, R2, UR5, R15 ;  /* 0x00000005020f7c24 */ /* 0x000fe2000f8e020f */
[----:B--2---:R-:W-:-:S03]  /*1260*/  LEA R14, P5, R12, UR8, 0x1 ;  /* 0x000000080c0e7c11 */ /* 0x004fc6000f8a08ff */
[----:B------:R-:W-:-:S05]  /*1270*/  IMAD.IADD R13, R13, 0x1, R15 ;  /* 0x000000010d0d7824 */ /* 0x000fca00078e020f */
[----:B------:R-:W-:-:S05]  /*1280*/  LEA.HI.X R15, R12, UR9, R13, 0x1, P5 ;  /* 0x000000090c0f7c11 */ /* 0x000fca000a8f0c0d */
[----:B0-----:R0:W-:Y:S02]  /*1290*/  STG.E.128 desc[UR6][R14.64], R8 ;  /* 0x000000080e007986 */ /* 0x0011e4000c101d06 */
.L_x_28:
[----:B------:R-:W-:Y:S05]  /*12a0*/  BSYNC.RECONVERGENT B0 ;  /* 0x0000000000007941 */ /* 0x000fea0003800200 */
.L_x_27:
[----:B0---4-:R0:W1:Y:S01]  /*12b0*/  LDS.128 R8, [R55+0xc200] ;  /* 0x00c2000037087984 */ /* 0x0110620000000c00 */
[----:B------:R-:W-:Y:S04]  /*12c0*/  BSSY.RECONVERGENT B0, `(.L_x_29) ;  /* 0x000000f000007945 */ /* 0x000fe80003800200 */
[----:B------:R-:W-:Y:S05]  /*12d0*/  @P4 BRA `(.L_x_30) ;  /* 0x0000000000344947 */ /* 0x000fea0003800000 */
[----:B------:R-:W2:Y:S01]  /*12e0*/  LDCU.64 UR4, c[0x0][0x3c0] ;  /* 0x00007800ff0477ac */ /* 0x000ea20008000a00 */
[----:B------:R-:W-:Y:S01]  /*12f0*/  IADD3 R15, P4, PT, R2, 0x10, RZ ;  /* 0x00000010020f7810 */ /* 0x000fe20007f9e0ff */
[----:B------:R-:W-:Y:S01]  /*1300*/  IMAD.MOV.U32 R12, RZ, RZ, R4 ;  /* 0x000000ffff0c7224 */ /* 0x000fe200078e0004 */
[----:B------:R-:W-:Y:S01]  /*1310*/  MOV R13, R7 ;  /* 0x00000007000d7202 */ /* 0x000fe20000000f00 */
[----:B------:R-:W3:Y:S01]  /*1320*/  LDCU.64 UR8, c[0x0][0x3a8] ;  /* 0x00007500ff0877ac */ /* 0x000ee20008000a00 */
[----:B------:R-:W-:-:S05]  /*1330*/  IADD3.X R0, PT, PT, RZ, R3, RZ, P4, !PT ;  /* 0x00000003ff007210 */ /* 0x000fca00027fe4ff */
[----:B--2---:R-:W-:Y:S02]  /*1340*/  IMAD R0, R0, UR4, RZ ;  /* 0x0000000400007c24 */ /* 0x004fe4000f8e02ff */
[----:B------:R-:W-:-:S04]  /*1350*/  IMAD.WIDE.U32 R12, R15, UR4, R12 ;  /* 0x000000040f0c7c25 */ /* 0x000fc8000f8e000c */
[----:B------:R-:W-:Y:S01]  /*1360*/  IMAD R15, R15, UR5, R0 ;  /* 0x000000050f0f7c24 */ /* 0x000fe2000f8e0200 */
[----:B---3--:R-:W-:-:S03]  /*1370*/  LEA R14, P4, R12, UR8, 0x1 ;  /* 0x000000080c0e7c11 */ /* 0x008fc6000f8808ff */
[----:B------:R-:W-:-:S05]  /*1380*/  IMAD.IADD R13, R13, 0x1, R15 ;  /* 0x000000010d0d7824 */ /* 0x000fca00078e020f */
[----:B------:R-:W-:-:S05]  /*1390*/  LEA.HI.X R15, R12, UR9, R13, 0x1, P4 ;  /* 0x000000090c0f7c11 */ /* 0x000fca000a0f0c0d */
[----:B-1----:R2:W-:Y:S02]  /*13a0*/  STG.E.128 desc[UR6][R14.64], R8 ;  /* 0x000000080e007986 */ /* 0x0025e4000c101d06 */
.L_x_30:
[----:B------:R-:W-:Y:S05]  /*13b0*/  BSYNC.RECONVERGENT B0 ;  /* 0x0000000000007941 */ /* 0x000fea0003800200 */
.L_x_29:
[----:B-12---:R1:W2:Y:S01]  /*13c0*/  LDS.128 R8, [R55+0xc400] ;  /* 0x00c4000037087984 */ /* 0x0062a20000000c00 */
[----:B------:R-:W-:Y:S04]  /*13d0*/  BSSY.RECONVERGENT B0, `(.L_x_31) ;  /* 0x000000f000007945 */ /* 0x000fe80003800200 */
[----:B------:R-:W-:Y:S05]  /*13e0*/  @P3 BRA `(.L_x_32) ;  /* 0x0000000000343947 */ /* 0x000fea0003800000 */
[----:B------:R-:W3:Y:S01]  /*13f0*/  LDCU.64 UR4, c[0x0][0x3c0] ;  /* 0x00007800ff0477ac */ /* 0x000ee20008000a00 */
[----:B------:R-:W-:Y:S01]  /*1400*/  IADD3 R15, P3, PT, R2, 0x20, RZ ;  /* 0x00000020020f7810 */ /* 0x000fe20007f7e0ff */
[----:B------:R-:W-:Y:S01]  /*1410*/  IMAD.MOV.U32 R12, RZ, RZ, R4 ;  /* 0x000000ffff0c7224 */ /* 0x000fe200078e0004 */
[----:B------:R-:W-:Y:S01]  /*1420*/  MOV R13, R7 ;  /* 0x00000007000d7202 */ /* 0x000fe20000000f00 */
[----:B------:R-:W4:Y:S01]  /*1430*/  LDCU.64 UR8, c[0x0][0x3a8] ;  /* 0x00007500ff0877ac */ /* 0x000f220008000a00 */
[----:B------:R-:W-:-:S05]  /*1440*/  IADD3.X R0, PT, PT, RZ, R3, RZ, P3, !PT ;  /* 0x00000003ff007210 */ /* 0x000fca0001ffe4ff */
[----:B---3--:R-:W-:Y:S02]  /*1450*/  IMAD R0, R0, UR4, RZ ;  /* 0x0000000400007c24 */ /* 0x008fe4000f8e02ff */
[----:B------:R-:W-:-:S04]  /*1460*/  IMAD.WIDE.U32 R12, R15, UR4, R12 ;  /* 0x000000040f0c7c25 */ /* 0x000fc8000f8e000c */
[----:B------:R-:W-:Y:S01]  /*1470*/  IMAD R15, R15, UR5, R0 ;  /* 0x000000050f0f7c24 */ /* 0x000fe2000f8e0200 */
[----:B----4-:R-:W-:-:S03]  /*1480*/  LEA R14, P3, R12, UR8, 0x1 ;  /* 0x000000080c0e7c11 */ /* 0x010fc6000f8608ff */
[----:B------:R-:W-:-:S05]  /*1490*/  IMAD.IADD R13, R13, 0x1, R15 ;  /* 0x000000010d0d7824 */ /* 0x000fca00078e020f */
[----:B------:R-:W-:-:S05]  /*14a0*/  LEA.HI.X R15, R12, UR9, R13, 0x1, P3 ;  /* 0x000000090c0f7c11 */ /* 0x000fca00098f0c0d */
[----:B--2---:R3:W-:Y:S02]  /*14b0*/  STG.E.128 desc[UR6][R14.64], R8 ;  /* 0x000000080e007986 */ /* 0x0047e4000c101d06 */
.L_x_32:
[----:B------:R-:W-:Y:S05]  /*14c0*/  BSYNC.RECONVERGENT B0 ;  /* 0x0000000000007941 */ /* 0x000fea0003800200 */
.L_x_31:
[----:B--23--:R2:W3:Y:S01]  /*14d0*/  LDS.128 R8, [R55+0xc600] ;  /* 0x00c6000037087984 */ /* 0x00c4e20000000c00 */
[----:B------:R-:W-:Y:S04]  /*14e0*/  BSSY.RECONVERGENT B0, `(.L_x_33) ;  /* 0x000000f000007945 */ /* 0x000fe80003800200 */
[----:B------:R-:W-:Y:S05]  /*14f0*/  @P2 BRA `(.L_x_34) ;  /* 0x0000000000342947 */ /* 0x000fea0003800000 */
[----:B------:R-:W4:Y:S01]  /*1500*/  LDCU.64 UR4, c[0x0][0x3c0] ;  /* 0x00007800ff0477ac */ /* 0x000f220008000a00 */
[----:B------:R-:W-:Y:S01]  /*1510*/  IADD3 R15, P2, PT, R2, 0x30, RZ ;  /* 0x00000030020f7810 */ /* 0x000fe20007f5e0ff */
[----:B------:R-:W-:Y:S01]  /*1520*/  IMAD.MOV.U32 R12, RZ, RZ, R4 ;  /* 0x000000ffff0c7224 */ /* 0x000fe200078e0004 */
[----:B------:R-:W-:Y:S01]  /*1530*/  MOV R13, R7 ;  /* 0x00000007000d7202 */ /* 0x000fe20000000f00 */
[----:B------:R-:W5:Y:S01]  /*1540*/  LDCU.64 UR8, c[0x0][0x3a8] ;  /* 0x00007500ff0877ac */ /* 0x000f620008000a00 */
[----:B------:R-:W-:-:S05]  /*1550*/  IADD3.X R0, PT, PT, RZ, R3, RZ, P2, !PT ;  /* 0x00000003ff007210 */ /* 0x000fca00017fe4ff */
[----:B----4-:R-:W-:Y:S02]  /*1560*/  IMAD R0, R0, UR4, RZ ;  /* 0x0000000400007c24 */ /* 0x010fe4000f8e02ff */
[----:B------:R-:W-:-:S04]  /*1570*/  IMAD.WIDE.U32 R12, R15, UR4, R12 ;  /* 0x000000040f0c7c25 */ /* 0x000fc8000f8e000c */
[----:B------:R-:W-:Y:S01]  /*1580*/  IMAD R15, R15, UR5, R0 ;  /* 0x000000050f0f7c24 */ /* 0x000fe2000f8e0200 */
[----:B-----5:R-:W-:-:S03]  /*1590*/  LEA R14, P2, R12, UR8, 0x1 ;  /* 0x000000080c0e7c11 */ /* 0x020fc6000f8408ff */
[----:B------:R-:W-:-:S05]  /*15a0*/  IMAD.IADD R13, R13, 0x1, R15 ;  /* 0x000000010d0d7824 */ /* 0x000fca00078e020f */
[----:B------:R-:W-:-:S05]  /*15b0*/  LEA.HI.X R15, R12, UR9, R13, 0x1, P2 ;  /* 0x000000090c0f7c11 */ /* 0x000fca00090f0c0d */
[----:B---3--:R4:W-:Y:S02]  /*15c0*/  STG.E.128 desc[UR6][R14.64], R8 ;  /* 0x000000080e007986 */ /* 0x0089e4000c101d06 */
.L_x_34:
[----:B------:R-:W-:Y:S05]  /*15d0*/  BSYNC.RECONVERGENT B0 ;  /* 0x0000000000007941 */ /* 0x000fea0003800200 */
.L_x_33:
[----:B---34-:R3:W4:Y:S01]  /*15e0*/  LDS.128 R8, [R55+0xc800] ;  /* 0x00c8000037087984 */ /* 0x0187220000000c00 */
[----:B------:R-:W-:Y:S04]  /*15f0*/  BSSY.RECONVERGENT B0, `(.L_x_35) ;  /* 0x000000f000007945 */ /* 0x000fe80003800200 */
[----:B------:R-:W-:Y:S05]  /*1600*/  @P1 BRA `(.L_x_36) ;  /* 0x0000000000341947 */ /* 0x000fea0003800000 */
[----:B------:R-:W5:Y:S01]  /*1610*/  LDCU.64 UR4, c[0x0][0x3c0] ;  /* 0x00007800ff0477ac */ /* 0x000f620008000a00 */
[----:B------:R-:W-:Y:S01]  /*1620*/  IADD3 R15, P1, PT, R2, 0x40, RZ ;  /* 0x00000040020f7810 */ /* 0x000fe20007f3e0ff */
[----:B------:R-:W-:Y:S01]  /*1630*/  IMAD.MOV.U32 R12, RZ, RZ, R4 ;  /* 0x000000ffff0c7224 */ /* 0x000fe200078e0004 */
[----:B------:R-:W-:Y:S01]  /*1640*/  MOV R13, R7 ;  /* 0x00000007000d7202 */ /* 0x000fe20000000f00 */
[----:B------:R-:W0:Y:S01]  /*1650*/  LDCU.64 UR8, c[0x0][0x3a8] ;  /* 0x00007500ff0877ac */ /* 0x000e220008000a00 */
[----:B------:R-:W-:-:S05]  /*1660*/  IADD3.X R0, PT, PT, RZ, R3, RZ, P1, !PT ;  /* 0x00000003ff007210 */ /* 0x000fca0000ffe4ff */
[----:B-----5:R-:W-:Y:S02]  /*1670*/  IMAD R0, R0, UR4, RZ ;  /* 0x0000000400007c24 */ /* 0x020fe4000f8e02ff */
[----:B------:R-:W-:-:S04]  /*1680*/  IMAD.WIDE.U32 R12, R15, UR4, R12 ;  /* 0x000000040f0c7c25 */ /* 0x000fc8000f8e000c */
[----:B------:R-:W-:Y:S01]  /*1690*/  IMAD R15, R15, UR5, R0 ;  /* 0x000000050f0f7c24 */ /* 0x000fe2000f8e0200 */
[----:B0-----:R-:W-:-:S03]  /*16a0*/  LEA R14, P1, R12, UR8, 0x1 ;  /* 0x000000080c0e7c11 */ /* 0x001fc6000f8208ff */
[----:B------:R-:W-:-:S05]  /*16b0*/  IMAD.IADD R13, R13, 0x1, R15 ;  /* 0x000000010d0d7824 */ /* 0x000fca00078e020f */
[----:B------:R-:W-:-:S05]  /*16c0*/  LEA.HI.X R15, R12, UR9, R13, 0x1, P1 ;  /* 0x000000090c0f7c11 */ /* 0x000fca00088f0c0d */
[----:B----4-:R0:W-:Y:S02]  /*16d0*/  STG.E.128 desc[UR6][R14.64], R8 ;  /* 0x000000080e007986 */ /* 0x0101e4000c101d06 */
.L_x_36:
[----:B------:R-:W-:Y:S05]  /*16e0*/  BSYNC.RECONVERGENT B0 ;  /* 0x0000000000007941 */ /* 0x000fea0003800200 */
.L_x_35:
[----:B0---4-:R0:W4:Y:S01]  /*16f0*/  LDS.128 R8, [R55+0xca00] ;  /* 0x00ca000037087984 */ /* 0x0111220000000c00 */
[----:B------:R-:W-:Y:S05]  /*1700*/  @P0 EXIT ;  /* 0x000000000000094d */ /* 0x000fea0003800000 */
[----:B------:R-:W5:Y:S01]  /*1710*/  LDCU.64 UR4, c[0x0][0x3c0] ;  /* 0x00007800ff0477ac */ /* 0x000f620008000a00 */
[----:B------:R-:W-:Y:S01]  /*1720*/  IADD3 R5, P0, PT, R2, 0x50, RZ ;  /* 0x0000005002057810 */ /* 0x000fe20007f1e0ff */
[----:B------:R-:W0:Y:S03]  /*1730*/  LDCU.64 UR8, c[0x0][0x3a8] ;  /* 0x00007500ff0877ac */ /* 0x000e260008000a00 */
[----:B------:R-:W-:Y:S02]  /*1740*/  IADD3.X R2, PT, PT, RZ, R3, RZ, P0, !PT ;  /* 0x00000003ff027210 */ /* 0x000fe400007fe4ff */
[----:B------:R-:W-:-:S03]  /*1750*/  MOV R3, R7 ;  /* 0x0000000700037202 */ /* 0x000fc60000000f00 */
[----:B-----5:R-:W-:Y:S02]  /*1760*/  IMAD R0, R2, UR4, RZ ;  /* 0x0000000402007c24 */ /* 0x020fe4000f8e02ff */
[----:B------:R-:W-:-:S04]  /*1770*/  IMAD.MOV.U32 R2, RZ, RZ, R4 ;  /* 0x000000ffff027224 */ /* 0x000fc800078e0004 */
[----:B------:R-:W-:-:S04]  /*1780*/  IMAD.WIDE.U32 R2, R5, UR4, R2 ;  /* 0x0000000405027c25 */ /* 0x000fc8000f8e0002 */
[----:B------:R-:W-:Y:S01]  /*1790*/  IMAD R5, R5, UR5, R0 ;  /* 0x0000000505057c24 */ /* 0x000fe2000f8e0200 */
[----:B0-----:R-:W-:-:S04]  /*17a0*/  LEA R4, P0, R2, UR8, 0x1 ;  /* 0x0000000802047c11 */ /* 0x001fc8000f8008ff */
[----:B------:R-:W-:-:S04]  /*17b0*/  IADD3 R3, PT, PT, R3, R5, RZ ;  /* 0x0000000503037210 */ /* 0x000fc80007ffe0ff */
[----:B------:R-:W-:-:S05]  /*17c0*/  LEA.HI.X R5, R2, UR9, R3, 0x1, P0 ;  /* 0x0000000902057c11 */ /* 0x000fca00080f0c03 */
[----:B----4-:R-:W-:Y:S01]  /*17d0*/  STG.E.128 desc[UR6][R4.64], R8 ;  /* 0x0000000804007986 */ /* 0x010fe2000c101d06 */
[----:B------:R-:W-:Y:S05]  /*17e0*/  EXIT ;  /* 0x000000000000794d */ /* 0x000fea0003800000 */
.L_x_37:
        /* <DEDUP_REMOVED lines=9> */
.L_x_130:


//--------------------- .text._ZN7cutlass13device_kernelIN5flash19enable_sm80_to_sm89INS1_16FlashAttnBwdSm80INS1_25CollectiveMainloopBwdSm80ILi2ELi1EN4cute5tupleIJNS5_1CILi64EEENS7_ILi96EEENS7_ILi128EEEEEENS_6half_tEfNS_4arch4Sm80ELb1ELb0ELb1ELb1ELb1ELb0ELb0ELb0ELi2ELi2ELi2ELi2ELb1EEENS1_24CollectiveEpilogueBwdGQAISB_fSE_Li256ELb1ELb1EEENS1_25SingleTileBwdLPTSchedulerILb1ELi96ELb1EEEEEEEEEvNT_6ParamsE --------------------------
	.section	.text._ZN7cutlass13device_kernelIN5flash19enable_sm80_to_sm89INS1_16FlashAttnBwdSm80INS1_25CollectiveMainloopBwdSm80ILi2ELi1EN4cute5tupleIJNS5_1CILi64EEENS7_ILi96EEENS7_ILi128EEEEEENS_6half_tEfNS_4arch4Sm80ELb1ELb0ELb1ELb1ELb1ELb0ELb0ELb0ELi2ELi2ELi2ELi2ELb1EEENS1_24CollectiveEpilogueBwdGQAISB_fSE_Li256ELb1ELb1EEENS1_25SingleTileBwdLPTSchedulerILb1ELi96ELb1EEEEEEEEEvNT_6ParamsE,"ax",@progbits
	.align	128
.text._ZN7cutlass13device_kernelIN5flash19enable_sm80_to_sm89INS1_16FlashAttnBwdSm80INS1_25CollectiveMainloopBwdSm80ILi2ELi1EN4cute5tupleIJNS5_1CILi64EEENS7_ILi96EEENS7_ILi128EEEEEENS_6half_tEfNS_4arch4Sm80ELb1ELb0ELb1ELb1ELb1ELb0ELb0ELb0ELi2ELi2ELi2ELi2ELb1EEENS1_24CollectiveEpilogueBwdGQAISB_fSE_Li256ELb1ELb1EEENS1_25SingleTileBwdLPTSchedulerILb1ELi96ELb1EEEEEEEEEvNT_6ParamsE:
        .type           _ZN7cutlass13device_kernelIN5flash19enable_sm80_to_sm89INS1_16FlashAttnBwdSm80INS1_25CollectiveMainloopBwdSm80ILi2ELi1EN4cute5tupleIJNS5_1CILi64EEENS7_ILi96EEENS7_ILi128EEEEEENS_6half_tEfNS_4arch4Sm80ELb1ELb0ELb1ELb1ELb1ELb0ELb0ELb0ELi2ELi2ELi2ELi2ELb1EEENS1_24CollectiveEpilogueBwdGQAISB_fSE_Li256ELb1ELb1EEENS1_25SingleTileBwdLPTSchedulerILb1ELi96ELb1EEEEEEEEEvNT_6ParamsE,@function
        .size           _ZN7cutlass13device_kernelIN5flash19enable_sm80_to_sm89INS1_16FlashAttnBwdSm80INS1_25CollectiveMainloopBwdSm80ILi2ELi1EN4cute5tupleIJNS5_1CILi64EEENS7_ILi96EEENS7_ILi128EEEEEENS_6half_tEfNS_4arch4Sm80ELb1ELb0ELb1ELb1ELb1ELb0ELb0ELb0ELi2ELi2ELi2ELi2ELb1EEENS1_24CollectiveEpilogueBwdGQAISB_fSE_Li256ELb1ELb1EEENS1_25SingleTileBwdLPTSchedulerILb1ELi96ELb1EEEEEEEEEvNT_6ParamsE,(.L_x_131 - _ZN7cutlass13device_kernelIN5flash19enable_sm80_to_sm89INS1_16FlashAttnBwdSm80INS1_25CollectiveMainloopBwdSm80ILi2ELi1EN4cute5tupleIJNS5_1CILi64EEENS7_ILi96EEENS7_ILi128EEEEEENS_6half_tEfNS_4arch4Sm80ELb1ELb0ELb1ELb1ELb1ELb0ELb0ELb0ELi2ELi2ELi2ELi2ELb1EEENS1_24CollectiveEpilogueBwdGQAISB_fSE_Li256ELb1ELb1EEENS1_25SingleTileBwdLPTSchedulerILb1ELi96ELb1EEEEEEEEEvNT_6ParamsE)
        .other          _ZN7cutlass13device_kernelIN5flash19enable_sm80_to_sm89INS1_16FlashAttnBwdSm80INS1_25CollectiveMainloopBwdSm80ILi2ELi1EN4cute5tupleIJNS5_1CILi64EEENS7_ILi96EEENS7_ILi128EEEEEENS_6half_tEfNS_4arch4Sm80ELb1ELb0ELb1ELb1ELb1ELb0ELb0ELb0ELi2ELi2ELi2ELi2ELb1EEENS1_24CollectiveEpilogueBwdGQAISB_fSE_Li256ELb1ELb1EEENS1_25SingleTileBwdLPTSchedulerILb1ELi96ELb1EEEEEEEEEvNT_6ParamsE,@"STO_CUDA_ENTRY STV_DEFAULT"
_ZN7cutlass13device_kernelIN5flash19enable_sm80_to_sm89INS1_16FlashAttnBwdSm80INS1_25CollectiveMainloopBwdSm80ILi2ELi1EN4cute5tupleIJNS5_1CILi64EEENS7_ILi96EEENS7_ILi128EEEEEENS_6half_tEfNS_4arch4Sm80ELb1ELb0ELb1ELb1ELb1ELb0ELb0ELb0ELi2ELi2ELi2ELi2ELb1EEENS1_24CollectiveEpilogueBwdGQAISB_fSE_Li256ELb1ELb1EEENS1_25SingleTileBwdLPTSchedulerILb1ELi96ELb1EEEEEEEEEvNT_6ParamsE:
[----:B------:R-:W-:Y:S01]  /*0000*/  LDC R1, c[0x0][0x37c] ;  /* 0x0000df00ff017b82 */ /* 0x000fe20000000800 */
[----:B------:R-:W-:Y:S05]  /*0010*/  EXIT ;  /* 0x000000000000794d */ /* 0x000fea0003800000 */
.L_x_38:
        /* <DEDUP_REMOVED lines=14> */
.L_x_131:


//--------------------- .text._ZN7cutlass13device_kernelIN5flash19enable_sm80_to_sm89INS1_16FlashAttnBwdSm80INS1_25CollectiveMainloopBwdSm80ILi2ELi2EN4cute5tupleIJNS5_1CILi64EEENS7_ILi128EEES9_EEENS_6half_tEfNS_4arch4Sm80ELb0ELb0ELb1ELb0ELb0ELb0ELb0ELb0ELi2ELi2ELi2ELi2ELb0EEENS1_21CollectiveEpilogueBwdISA_SB_SD_Li256ELb0ELb0ELi4EEENS1_19SingleTileSchedulerILb0ELb0ELb0ELi128EEEEEEEEEvNT_6ParamsE --------------------------
	.section	.text._ZN7cutlass13device_kernelIN5flash19enable_sm80_to_sm89INS1_16FlashAttnBwdSm80INS1_25CollectiveMainloopBwdSm80ILi2ELi2EN4cute5tupleIJNS5_1CILi64EEENS7_ILi128EEES9_EEENS_6half_tEfNS_4arch4Sm80ELb0ELb0ELb1ELb0ELb0ELb0ELb0ELb0ELi2ELi2ELi2ELi2ELb0EEENS1_21CollectiveEpilogueBwdISA_SB_SD_Li256ELb0ELb0ELi4EEENS1_19SingleTileSchedulerILb0ELb0ELb0ELi128EEEEEEEEEvNT_6ParamsE,"ax",@progbits
	.align	128
.text._ZN7cutlass13device_kernelIN5flash19enable_sm80_to_sm89INS1_16FlashAttnBwdSm80INS1_25CollectiveMainloopBwdSm80ILi2ELi2EN4cute5tupleIJNS5_1CILi64EEENS7_ILi128EEES9_EEENS_6half_tEfNS_4arch4Sm80ELb0ELb0ELb1ELb0ELb0ELb0ELb0ELb0ELi2ELi2ELi2ELi2ELb0EEENS1_21CollectiveEpilogueBwdISA_SB_SD_Li256ELb0ELb0ELi4EEENS1_19SingleTileSchedulerILb0ELb0ELb0ELi128EEEEEEEEEvNT_6ParamsE:
        .type           _ZN7cutlass13device_kernelIN5flash19enable_sm80_to_sm89INS1_16FlashAttnBwdSm80INS1_25CollectiveMainloopBwdSm80ILi2ELi2EN4cute5tupleIJNS5_1CILi64EEENS7_ILi128EEES9_EEENS_6half_tEfNS_4arch4Sm80ELb0ELb0ELb1ELb0ELb0ELb0ELb0ELb0ELi2ELi2ELi2ELi2ELb0EEENS1_21CollectiveEpilogueBwdISA_SB_SD_Li256ELb0ELb0ELi4EEENS1_19SingleTileSchedulerILb0ELb0ELb0ELi128EEEEEEEEEvNT_6ParamsE,@function
        .size           _ZN7cutlass13device_kernelIN5flash19enable_sm80_to_sm89INS1_16FlashAttnBwdSm80INS1_25CollectiveMainloopBwdSm80ILi2ELi2EN4cute5tupleIJNS5_1CILi64EEENS7_ILi128EEES9_EEENS_6half_tEfNS_4arch4Sm80ELb0ELb0ELb1ELb0ELb0ELb0ELb0ELb0ELi2ELi2ELi2ELi2ELb0EEENS1_21CollectiveEpilogueBwdISA_SB_SD_Li256ELb0ELb0ELi4EEENS1_19SingleTileSchedulerILb0ELb0ELb0ELi128EEEEEEEEEvNT_6ParamsE,(.L_x_132 - _ZN7cutlass13device_kernelIN5flash19enable_sm80_to_sm89INS1_16FlashAttnBwdSm80INS1_25CollectiveMainloopBwdSm80ILi2ELi2EN4cute5tupleIJNS5_1CILi64EEENS7_ILi128EEES9_EEENS_6half_tEfNS_4arch4Sm80ELb0ELb0ELb1ELb0ELb0ELb0ELb0ELb0ELi2ELi2ELi2ELi2ELb0EEENS1_21CollectiveEpilogueBwdISA_SB_SD_Li256ELb0ELb0ELi4EEENS1_19SingleTileSchedulerILb0ELb0ELb0ELi128EEEEEEEEEvNT_6ParamsE)
        .other          _ZN7cutlass13device_kernelIN5flash19enable_sm80_to_sm89INS1_16FlashAttnBwdSm80INS1_25CollectiveMainloopBwdSm80ILi2ELi2EN4cute5tupleIJNS5_1CILi64EEENS7_ILi128EEES9_EEENS_6half_tEfNS_4arch4Sm80ELb0ELb0ELb1ELb0ELb0ELb0ELb0ELb0ELi2ELi2ELi2ELi2ELb0EEENS1_21CollectiveEpilogueBwdISA_SB_SD_Li256ELb0ELb0ELi4EEENS1_19SingleTileSchedulerILb0ELb0ELb0ELi128EEEEEEEEEvNT_6ParamsE,@"STO_CUDA_ENTRY STV_DEFAULT"
_ZN7cutlass13device_kernelIN5flash19enable_sm80_to_sm89INS1_16FlashAttnBwdSm80INS1_25CollectiveMainloopBwdSm80ILi2ELi2EN4cute5tupleIJNS5_1CILi64EEENS7_ILi128EEES9_EEENS_6half_tEfNS_4arch4Sm80ELb0ELb0ELb1ELb0ELb0ELb0ELb0ELb0ELi2ELi2ELi2ELi2ELb0EEENS1_21CollectiveEpilogueBwdISA_SB_SD_Li256ELb0ELb0ELi4EEENS1_19SingleTileSchedulerILb0ELb0ELb0ELi128EEEEEEEEEvNT_6ParamsE:
[----:B------:R-:W-:Y:S01]  /*0000*/  LDC R1, c[0x0][0x37c] ;  /* 0x0000df00ff017b82 */ /* 0x000fe20000000800 */
[----:B------:R-:W-:Y:S05]  /*0010*/  EXIT ;  /* 0x000000000000794d */ /* 0x000fea0003800000 */
.L_x_39:
        /* <DEDUP_REMOVED lines=14> */
.L_x_132:


//--------------------- .text._ZN7cutlass13device_kernelIN5flash19enable_sm80_to_sm89INS1_16FlashAttnBwdSm80INS1_25CollectiveMainloopBwdSm80ILi2ELi2EN4cute5tupleIJNS5_1CILi64EEENS7_ILi128EEES9_EEENS_6half_tEfNS_4arch4Sm80ELb0ELb0ELb1ELb0ELb1ELb0ELb0ELb0ELi2ELi2ELi2ELi2ELb0EEENS1_21CollectiveEpilogueBwdISA_SB_SD_Li256ELb0ELb0ELi4EEENS1_19SingleTileSchedulerILb0ELb0ELb0ELi128EEEEEEEEEvNT_6ParamsE --------------------------
	.section	.text._ZN7cutlass13device_kernelIN5flash19enable_sm80_to_sm89INS1_16FlashAttnBwdSm80INS1_25CollectiveMainloopBwdSm80ILi2ELi2EN4cute5tupleIJNS5_1CILi64EEENS7_ILi128EEES9_EEENS_6half_tEfNS_4arch4Sm80ELb0ELb0ELb1ELb0ELb1ELb0ELb0ELb0ELi2ELi2ELi2ELi2ELb0EEENS1_21CollectiveEpilogueBwdISA_SB_SD_Li256ELb0ELb0ELi4EEENS1_19SingleTileSchedulerILb0ELb0ELb0ELi128EEEEEEEEEvNT_6ParamsE,"ax",@progbits
	.align	128
.text._ZN7cutlass13device_kernelIN5flash19enable_sm80_to_sm89INS1_16FlashAttnBwdSm80INS1_25CollectiveMainloopBwdSm80ILi2ELi2EN4cute5tupleIJNS5_1CILi64EEENS7_ILi128EEES9_EEENS_6half_tEfNS_4arch4Sm80ELb0ELb0ELb1ELb0ELb1ELb0ELb0ELb0ELi2ELi2ELi2ELi2ELb0EEENS1_21CollectiveEpilogueBwdISA_SB_SD_Li256ELb0ELb0ELi4EEENS1_19SingleTileSchedulerILb0ELb0ELb0ELi128EEEEEEEEEvNT_6ParamsE:
        .type           _ZN7cutlass13device_kernelIN5flash19enable_sm80_to_sm89INS1_16FlashAttnBwdSm80INS1_25CollectiveMainloopBwdSm80ILi2ELi2EN4cute5tupleIJNS5_1CILi64EEENS7_ILi128EEES9_EEENS_6half_tEfNS_4arch4Sm80ELb0ELb0ELb1ELb0ELb1ELb0ELb0ELb0ELi2ELi2ELi2ELi2ELb0EEENS1_21CollectiveEpilogueBwdISA_SB_SD_Li256ELb0ELb0ELi4EEENS1_19SingleTileSchedulerILb0ELb0ELb0ELi128EEEEEEEEEvNT_6ParamsE,@function
        .size           _ZN7cutlass13device_kernelIN5flash19enable_sm80_to_sm89INS1_16FlashAttnBwdSm80INS1_25CollectiveMainloopBwdSm80ILi2ELi2EN4cute5tupleIJNS5_1CILi64EEENS7_ILi128EEES9_EEENS_6half_tEfNS_4arch4Sm80ELb0ELb0ELb1ELb0ELb1ELb0ELb0ELb0ELi2ELi2ELi2ELi2ELb0EEENS1_21CollectiveEpilogueBwdISA_SB_SD_Li256ELb0ELb0ELi4EEENS1_19SingleTileSchedulerILb0ELb0ELb0ELi128EEEEEEEEEvNT_6ParamsE,(.L_x_133 - _ZN7cutlass13device_kernelIN5flash19enable_sm80_to_sm89INS1_16FlashAttnBwdSm80INS1_25CollectiveMainloopBwdSm80ILi2ELi2EN4cute5tupleIJNS5_1CILi64EEENS7_ILi128EEES9_EEENS_6half_tEfNS_4arch4Sm80ELb0ELb0ELb1ELb0ELb1ELb0ELb0ELb0ELi2ELi2ELi2ELi2ELb0EEENS1_21CollectiveEpilogueBwdISA_SB_SD_Li256ELb0ELb0ELi4EEENS1_19SingleTileSchedulerILb0ELb0ELb0ELi128EEEEEEEEEvNT_6ParamsE)
        .other          _ZN7cutlass13device_kernelIN5flash19enable_sm80_to_sm89INS1_16FlashAttnBwdSm80INS1_25CollectiveMainloopBwdSm80ILi2ELi2EN4cute5tupleIJNS5_1CILi64EEENS7_ILi128EEES9_EEENS_6half_tEfNS_4arch4Sm80ELb0ELb0ELb1ELb0ELb1ELb0ELb0ELb0ELi2ELi2ELi2ELi2ELb0EEENS1_21CollectiveEpilogueBwdISA_SB_SD_Li256ELb0ELb0ELi4EEENS1_19SingleTileSchedulerILb0ELb0ELb0ELi128EEEEEEEEEvNT_6ParamsE,@"STO_CUDA_ENTRY STV_DEFAULT"
_ZN7cutlass13device_kernelIN5flash19enable_sm80_to_sm89INS1_16FlashAttnBwdSm80INS1_25CollectiveMainloopBwdSm80ILi2ELi2EN4cute5tupleIJNS5_1CILi64EEENS7_ILi128EEES9_EEENS_6half_tEfNS_4arch4Sm80ELb0ELb0ELb1ELb0ELb1ELb0ELb0ELb0ELi2ELi2ELi2ELi2ELb0EEENS1_21CollectiveEpilogueBwdISA_SB_SD_Li256ELb0ELb0ELi4EEENS1_19SingleTileSchedulerILb0ELb0ELb0ELi128EEEEEEEEEvNT_6ParamsE:
[----:B------:R-:W-:Y:S01]  /*0000*/  LDC R1, c[0x0][0x37c] ;  /* 0x0000df00ff017b82 */ /* 0x000fe20000000800 */
[----:B------:R-:W-:Y:S05]  /*0010*/  EXIT ;  /* 0x000000000000794d */ /* 0x000fea0003800000 */
.L_x_40:
        /* <DEDUP_REMOVED lines=14> */
.L_x_133:


//--------------------- .text._ZN7cutlass13device_kernelIN5flash19enable_sm80_to_sm89INS1_16FlashAttnBwdSm80INS1_25CollectiveMainloopBwdSm80ILi2ELi2EN4cute5tupleIJNS5_1CILi64EEENS7_ILi128EEES9_EEENS_6half_tEfNS_4arch4Sm80ELb0ELb0ELb1ELb0ELb0ELb0ELb0ELb0ELi2ELi2ELi2ELi2ELb0EEENS1_24CollectiveEpilogueBwdGQAISA_fSD_Li256ELb0ELb0EEENS1_19SingleTileSchedulerILb0ELb0ELb0ELi128EEEEEEEEEvNT_6ParamsE --------------------------
	.section	.text._ZN7cutlass13device_kernelIN5flash19enable_sm80_to_sm89INS1_16FlashAttnBwdSm80INS1_25CollectiveMainloopBwdSm80ILi2ELi2EN4cute5tupleIJNS5_1CILi64EEENS7_ILi128EEES9_EEENS_6half_tEfNS_4arch4Sm80ELb0ELb0ELb1ELb0ELb0ELb0ELb0ELb0ELi2ELi2ELi2ELi2ELb0EEENS1_24CollectiveEpilogueBwdGQAISA_fSD_Li256ELb0ELb0EEENS1_19SingleTileSchedulerILb0ELb0ELb0ELi128EEEEEEEEEvNT_6ParamsE,"ax",@progbits
	.align	128
.text._ZN7cutlass13device_kernelIN5flash19enable_sm80_to_sm89INS1_16FlashAttnBwdSm80INS1_25CollectiveMainloopBwdSm80ILi2ELi2EN4cute5tupleIJNS5_1CILi64EEENS7_ILi128EEES9_EEENS_6half_tEfNS_4arch4Sm80ELb0ELb0ELb1ELb0ELb0ELb0ELb0ELb0ELi2ELi2ELi2ELi2ELb0EEENS1_24CollectiveEpilogueBwdGQAISA_fSD_Li256ELb0ELb0EEENS1_19SingleTileSchedulerILb0ELb0ELb0ELi128EEEEEEEEEvNT_6ParamsE:
        .type           _ZN7cutlass13device_kernelIN5flash19enable_sm80_to_sm89INS1_16FlashAttnBwdSm80INS1_25CollectiveMainloopBwdSm80ILi2ELi2EN4cute5tupleIJNS5_1CILi64EEENS7_ILi128EEES9_EEENS_6half_tEfNS_4arch4Sm80ELb0ELb0ELb1ELb0ELb0ELb0ELb0ELb0ELi2ELi2ELi2ELi2ELb0EEENS1_24CollectiveEpilogueBwdGQAISA_fSD_Li256ELb0ELb0EEENS1_19SingleTileSchedulerILb0ELb0ELb0ELi128EEEEEEEEEvNT_6ParamsE,@function
        .size           _ZN7cutlass13device_kernelIN5flash19enable_sm80_to_sm89INS1_16FlashAttnBwdSm80INS1_25CollectiveMainloopBwdSm80ILi2ELi2EN4cute5tupleIJNS5_1CILi64EEENS7_ILi128EEES9_EEENS_6half_tEfNS_4arch4Sm80ELb0ELb0ELb1ELb0ELb0ELb0ELb0ELb0ELi2ELi2ELi2ELi2ELb0EEENS1_24CollectiveEpilogueBwdGQAISA_fSD_Li256ELb0ELb0EEENS1_19SingleTileSchedulerILb0ELb0ELb0ELi128EEEEEEEEEvNT_6ParamsE,(.L_x_134 - _ZN7cutlass13device_kernelIN5flash19enable_sm80_to_sm89INS1_16FlashAttnBwdSm80INS1_25CollectiveMainloopBwdSm80ILi2ELi2EN4cute5tupleIJNS5_1CILi64EEENS7_ILi128EEES9_EEENS_6half_tEfNS_4arch4Sm80ELb0ELb0ELb1ELb0ELb0ELb0ELb0ELb0ELi2ELi2ELi2ELi2ELb0EEENS1_24CollectiveEpilogueBwdGQAISA_fSD_Li256ELb0ELb0EEENS1_19SingleTileSchedulerILb0ELb0ELb0ELi128EEEEEEEEEvNT_6ParamsE)
        .other          _ZN7cutlass13device_kernelIN5flash19enable_sm80_to_sm89INS1_16FlashAttnBwdSm80INS1_25CollectiveMainloopBwdSm80ILi2ELi2EN4cute5tupleIJNS5_1CILi64EEENS7_ILi128EEES9_EEENS_6half_tEfNS_4arch4Sm80ELb0ELb0ELb1ELb0ELb0ELb0ELb0ELb0ELi2ELi2ELi2ELi2ELb0EEENS1_24CollectiveEpilogueBwdGQAISA_fSD_Li256ELb0ELb0EEENS1_19SingleTileSchedulerILb0ELb0ELb0ELi128EEEEEEEEEvNT_6ParamsE,@"STO_CUDA_ENTRY STV_DEFAULT"
_ZN7cutlass13device_kernelIN5flash19enable_sm80_to_sm89INS1_16FlashAttnBwdSm80INS1_25CollectiveMainloopBwdSm80ILi2ELi2EN4cute5tupleIJNS5_1CILi64EEENS7_ILi128EEES9_EEENS_6half_tEfNS_4arch4Sm80ELb0ELb0ELb1ELb0ELb0ELb0ELb0ELb0ELi2ELi2ELi2ELi2ELb0EEENS1_24CollectiveEpilogueBwdGQAISA_fSD_Li256ELb0ELb0EEENS1_19SingleTileSchedulerILb0ELb0ELb0ELi128EEEEEEEEEvNT_6ParamsE:
[----:B------:R-:W-:Y:S01]  /*0000*/  LDC R1, c[0x0][0x37c] ;  /* 0x0000df00ff017b82 */ /* 0x000fe20000000800 */
[----:B------:R-:W-:Y:S05]  /*0010*/  EXIT ;  /* 0x000000000000794d */ /* 0x000fea0003800000 */
.L_x_41:
        /* <DEDUP_REMOVED lines=14> */
.L_x_134:


//--------------------- .text._ZN7cutlass13device_kernelIN5flash19enable_sm80_to_sm89INS1_16FlashAttnBwdSm80INS1_25CollectiveMainloopBwdSm80ILi2ELi2EN4cute5tupleIJNS5_1CILi64EEENS7_ILi128EEES9_EEENS_6half_tEfNS_4arch4Sm80ELb0ELb0ELb1ELb0ELb1ELb0ELb0ELb0ELi2ELi2ELi2ELi2ELb0EEENS1_24CollectiveEpilogueBwdGQAISA_fSD_Li256ELb0ELb1EEENS1_19SingleTileSchedulerILb0ELb0ELb0ELi128EEEEEEEEEvNT_6ParamsE --------------------------
	.section	.text._ZN7cutlass13device_kernelIN5flash19enable_sm80_to_sm89INS1_16FlashAttnBwdSm80INS1_25CollectiveMainloopBwdSm80ILi2ELi2EN4cute5tupleIJNS5_1CILi64EEENS7_ILi128EEES9_EEENS_6half_tEfNS_4arch4Sm80ELb0ELb0ELb1ELb0ELb1ELb0ELb0ELb0ELi2ELi2ELi2ELi2ELb0EEENS1_24CollectiveEpilogueBwdGQAISA_fSD_Li256ELb0ELb1EEENS1_19SingleTileSchedulerILb0ELb0ELb0ELi128EEEEEEEEEvNT_6ParamsE,"ax",@progbits
	.align	128
.text._ZN7cutlass13device_kernelIN5flash19enable_sm80_to_sm89INS1_16FlashAttnBwdSm80INS1_25CollectiveMainloopBwdSm80ILi2ELi2EN4cute5tupleIJNS5_1CILi64EEENS7_ILi128EEES9_EEENS_6half_tEfNS_4arch4Sm80ELb0ELb0ELb1ELb0ELb1ELb0ELb0ELb0ELi2ELi2ELi2ELi2ELb0EEENS1_24CollectiveEpilogueBwdGQAISA_fSD_Li256ELb0ELb1EEENS1_19SingleTileSchedulerILb0ELb0ELb0ELi128EEEEEEEEEvNT_6ParamsE:
        .type           _ZN7cutlass13device_kernelIN5flash19enable_sm80_to_sm89INS1_16FlashAttnBwdSm80INS1_25CollectiveMainloopBwdSm80ILi2ELi2EN4cute5tupleIJNS5_1CILi64EEENS7_ILi128EEES9_EEENS_6half_tEfNS_4arch4Sm80ELb0ELb0ELb1ELb0ELb1ELb0ELb0ELb0ELi2ELi2ELi2ELi2ELb0EEENS1_24CollectiveEpilogueBwdGQAISA_fSD_Li256ELb0ELb1EEENS1_19SingleTileSchedulerILb0ELb0ELb0ELi128EEEEEEEEEvNT_6ParamsE,@function
        .size           _ZN7cutlass13device_kernelIN5flash19enable_sm80_to_sm89INS1_16FlashAttnBwdSm80INS1_25CollectiveMainloopBwdSm80ILi2ELi2EN4cute5tupleIJNS5_1CILi64EEENS7_ILi128EEES9_EEENS_6half_tEfNS_4arch4Sm80ELb0ELb0ELb1ELb0ELb1ELb0ELb0ELb0ELi2ELi2ELi2ELi2ELb0EEENS1_24CollectiveEpilogueBwdGQAISA_fSD_Li256ELb0ELb1EEENS1_19SingleTileSchedulerILb0ELb0ELb0ELi128EEEEEEEEEvNT_6ParamsE,(.L_x_135 - _ZN7cutlass13device_kernelIN5flash19enable_sm80_to_sm89INS1_16FlashAttnBwdSm80INS1_25CollectiveMainloopBwdSm80ILi2ELi2EN4cute5tupleIJNS5_1CILi64EEENS7_ILi128EEES9_EEENS_6half_tEfNS_4arch4Sm80ELb0ELb0ELb1ELb0ELb1ELb0ELb0ELb0ELi2ELi2ELi2ELi2ELb0EEENS1_24CollectiveEpilogueBwdGQAISA_fSD_Li256ELb0ELb1EEENS1_19SingleTileSchedulerILb0ELb0ELb0ELi128EEEEEEEEEvNT_6ParamsE)
        .other          _ZN7cutlass13device_kernelIN5flash19enable_sm80_to_sm89INS1_16FlashAttnBwdSm80INS1_25CollectiveMainloopBwdSm80ILi2ELi2EN4cute5tupleIJNS5_1CILi64EEENS7_ILi128EEES9_EEENS_6half_tEfNS_4arch4Sm80ELb0ELb0ELb1ELb0ELb1ELb0ELb0ELb0ELi2ELi2ELi2ELi2ELb0EEENS1_24CollectiveEpilogueBwdGQAISA_fSD_Li256ELb0ELb1EEENS1_19SingleTileSchedulerILb0ELb0ELb0ELi128EEEEEEEEEvNT_6ParamsE,@"STO_CUDA_ENTRY STV_DEFAULT"
_ZN7cutlass13device_kernelIN5flash19enable_sm80_to_sm89INS1_16FlashAttnBwdSm80INS1_25CollectiveMainloopBwdSm80ILi2ELi2EN4cute5tupleIJNS5_1CILi64EEENS7_ILi128EEES9_EEENS_6half_tEfNS_4arch4Sm80ELb0ELb0ELb1ELb0ELb1ELb0ELb0ELb0ELi2ELi2ELi2ELi2ELb0EEENS1_24CollectiveEpilogueBwdGQAISA_fSD_Li256ELb0ELb1EEENS1_19SingleTileSchedulerILb0ELb0ELb0ELi128EEEEEEEEEvNT_6ParamsE:
[----:B------:R-:W-:Y:S01]  /*0000*/  LDC R1, c[0x0][0x37c] ;  /* 0x0000df00ff017b82 */ /* 0x000fe20000000800 */
[----:B------:R-:W-:Y:S05]  /*0010*/  EXIT ;  /* 0x000000000000794d */ /* 0x000fea0003800000 */
.L_x_42:
        /* <DEDUP_REMOVED lines=14> */
.L_x_135:


//--------------------- .text._ZN7cutlass13device_kernelIN5flash19enable_sm80_to_sm89INS1_16FlashAttnBwdSm80INS1_25CollectiveMainloopBwdSm80ILi2ELi2EN4cute5tupleIJNS5_1CILi64EEENS7_ILi128EEES9_EEENS_6half_tEfNS_4arch4Sm80ELb0ELb0ELb1ELb1ELb0ELb0ELb0ELb0ELi2ELi2ELi2ELi2ELb0EEENS1_21CollectiveEpilogueBwdISA_SB_SD_Li256ELb1ELb0ELi4EEENS1_19SingleTileSchedulerILb1ELb0ELb0ELi128EEEEEEEEEvNT_6ParamsE --------------------------
	.section	.text._ZN7cutlass13device_kernelIN5flash19enable_sm80_to_sm89INS1_16FlashAttnBwdSm80INS1_25CollectiveMainloopBwdSm80ILi2ELi2EN4cute5tupleIJNS5_1CILi64EEENS7_ILi128EEES9_EEENS_6half_tEfNS_4arch4Sm80ELb0ELb0ELb1ELb1ELb0ELb0ELb0ELb0ELi2ELi2ELi2ELi2ELb0EEENS1_21CollectiveEpilogueBwdISA_SB_SD_Li256ELb1ELb0ELi4EEENS1_19SingleTileSchedulerILb1ELb0ELb0ELi128EEEEEEEEEvNT_6ParamsE,"ax",@progbits
	.align	128
.text._ZN7cutlass13device_kernelIN5flash19enable_sm80_to_sm89INS1_16FlashAttnBwdSm80INS1_25CollectiveMainloopBwdSm80ILi2ELi2EN4cute5tupleIJNS5_1CILi64EEENS7_ILi128EEES9_EEENS_6half_tEfNS_4arch4Sm80ELb0ELb0ELb1ELb1ELb0ELb0ELb0ELb0ELi2ELi2ELi2ELi2ELb0EEENS1_21CollectiveEpilogueBwdISA_SB_SD_Li256ELb1ELb0ELi4EEENS1_19SingleTileSchedulerILb1ELb0ELb0ELi128EEEEEEEEEvNT_6ParamsE:
        .type           _ZN7cutlass13device_kernelIN5flash19enable_sm80_to_sm89INS1_16FlashAttnBwdSm80INS1_25CollectiveMainloopBwdSm80ILi2ELi2EN4cute5tupleIJNS5_1CILi64EEENS7_ILi128EEES9_EEENS_6half_tEfNS_4arch4Sm80ELb0ELb0ELb1ELb1ELb0ELb0ELb0ELb0ELi2ELi2ELi2ELi2ELb0EEENS1_21CollectiveEpilogueBwdISA_SB_SD_Li256ELb1ELb0ELi4EEENS1_19SingleTileSchedulerILb1ELb0ELb0ELi128EEEEEEEEEvNT_6ParamsE,@function
        .size           _ZN7cutlass13device_kernelIN5flash19enable_sm80_to_sm89INS1_16FlashAttnBwdSm80INS1_25CollectiveMainloopBwdSm80ILi2ELi2EN4cute5tupleIJNS5_1CILi64EEENS7_ILi128EEES9_EEENS_6half_tEfNS_4arch4Sm80ELb0ELb0ELb1ELb1ELb0ELb0ELb0ELb0ELi2ELi2ELi2ELi2ELb0EEENS1_21CollectiveEpilogueBwdISA_SB_SD_Li256ELb1ELb0ELi4EEENS1_19SingleTileSchedulerILb1ELb0ELb0ELi128EEEEEEEEEvNT_6ParamsE,(.L_x_136 - _ZN7cutlass13device_kernelIN5flash19enable_sm80_to_sm89INS1_16FlashAttnBwdSm80INS1_25CollectiveMainloopBwdSm80ILi2ELi2EN4cute5tupleIJNS5_1CILi64EEENS7_ILi128EEES9_EEENS_6half_tEfNS_4arch4Sm80ELb0ELb0ELb1ELb1ELb0ELb0ELb0ELb0ELi2ELi2ELi2ELi2ELb0EEENS1_21CollectiveEpilogueBwdISA_SB_SD_Li256ELb1ELb0ELi4EEENS1_19SingleTileSchedulerILb1ELb0ELb0ELi128EEEEEEEEEvNT_6ParamsE)
        .other          _ZN7cutlass13device_kernelIN5flash19enable_sm80_to_sm89INS1_16FlashAttnBwdSm80INS1_25CollectiveMainloopBwdSm80ILi2ELi2EN4cute5tupleIJNS5_1CILi64EEENS7_ILi128EEES9_EEENS_6half_tEfNS_4arch4Sm80ELb0ELb0ELb1ELb1ELb0ELb0ELb0ELb0ELi2ELi2ELi2ELi2ELb0EEENS1_21CollectiveEpilogueBwdISA_SB_SD_Li256ELb1ELb0ELi4EEENS1_19SingleTileSchedulerILb1ELb0ELb0ELi128EEEEEEEEEvNT_6ParamsE,@"STO_CUDA_ENTRY STV_DEFAULT"
_ZN7cutlass13device_kernelIN5flash19enable_sm80_to_sm89INS1_16FlashAttnBwdSm80INS1_25CollectiveMainloopBwdSm80ILi2ELi2EN4cute5tupleIJNS5_1CILi64EEENS7_ILi128EEES9_EEENS_6half_tEfNS_4arch4Sm80ELb0ELb0ELb1ELb1ELb0ELb0ELb0ELb0ELi2ELi2ELi2ELi2ELb0EEENS1_21CollectiveEpilogueBwdISA_SB_SD_Li256ELb1ELb0ELi4EEENS1_19SingleTileSchedulerILb1ELb0ELb0ELi128EEEEEEEEEvNT_6ParamsE:
[----:B------:R-:W-:Y:S01]  /*0000*/  LDC R1, c[0x0][0x37c] ;  /* 0x0000df00ff017b82 */ /* 0x000fe20000000800 */
[----:B------:R-:W-:Y:S05]  /*0010*/  EXIT ;  /* 0x000000000000794d */ /* 0x000fea0003800000 */
.L_x_43:
        /* <DEDUP_REMOVED lines=14> */
.L_x_136:


//--------------------- .text._ZN7cutlass13device_kernelIN5flash19enable_sm80_to_sm89INS1_16FlashAttnBwdSm80INS1_25CollectiveMainloopBwdSm80ILi2ELi2EN4cute5tupleIJNS5_1CILi64EEENS7_ILi128EEES9_EEENS_6half_tEfNS_4arch4Sm80ELb0ELb0ELb1ELb1ELb1ELb0ELb0ELb0ELi2ELi2ELi2ELi2ELb0EEENS1_21CollectiveEpilogueBwdISA_SB_SD_Li256ELb1ELb0ELi4EEENS1_19SingleTileSchedulerILb1ELb0ELb0ELi128EEEEEEEEEvNT_6ParamsE --------------------------
	.section	.text._ZN7cutlass13device_kernelIN5flash19enable_sm80_to_sm89INS1_16FlashAttnBwdSm80INS1_25CollectiveMainloopBwdSm80ILi2ELi2EN4cute5tupleIJNS5_1CILi64EEENS7_ILi128EEES9_EEENS_6half_tEfNS_4arch4Sm80ELb0ELb0ELb1ELb1ELb1ELb0ELb0ELb0ELi2ELi2ELi2ELi2ELb0EEENS1_21CollectiveEpilogueBwdISA_SB_SD_Li256ELb1ELb0ELi4EEENS1_19SingleTileSchedulerILb1ELb0ELb0ELi128EEEEEEEEEvNT_6ParamsE,"ax",@progbits
	.align	128
.text._ZN7cutlass13device_kernelIN5flash19enable_sm80_to_sm89INS1_16FlashAttnBwdSm80INS1_25CollectiveMainloopBwdSm80ILi2ELi2EN4cute5tupleIJNS5_1CILi64EEENS7_ILi128EEES9_EEENS_6half_tEfNS_4arch4Sm80ELb0ELb0ELb1ELb1ELb1ELb0ELb0ELb0ELi2ELi2ELi2ELi2ELb0EEENS1_21CollectiveEpilogueBwdISA_SB_SD_Li256ELb1ELb0ELi4EEENS1_19SingleTileSchedulerILb1ELb0ELb0ELi128EEEEEEEEEvNT_6ParamsE:
        .type           _ZN7cutlass13device_kernelIN5flash19enable_sm80_to_sm89INS1_16FlashAttnBwdSm80INS1_25CollectiveMainloopBwdSm80ILi2ELi2EN4cute5tupleIJNS5_1CILi64EEENS7_ILi128EEES9_EEENS_6half_tEfNS_4arch4Sm80ELb0ELb0ELb1ELb1ELb1ELb0ELb0ELb0ELi2ELi2ELi2ELi2ELb0EEENS1_21CollectiveEpilogueBwdISA_SB_SD_Li256ELb1ELb0ELi4EEENS1_19SingleTileSchedulerILb1ELb0ELb0ELi128EEEEEEEEEvNT_6ParamsE,@function
        .size           _ZN7cutlass13device_kernelIN5flash19enable_sm80_to_sm89INS1_16FlashAttnBwdSm80INS1_25CollectiveMainloopBwdSm80ILi2ELi2EN4cute5tupleIJNS5_1CILi64EEENS7_ILi128EEES9_EEENS_6half_tEfNS_4arch4Sm80ELb0ELb0ELb1ELb1ELb1ELb0ELb0ELb0ELi2ELi2ELi2ELi2ELb0EEENS1_21CollectiveEpilogueBwdISA_SB_SD_Li256ELb1ELb0ELi4EEENS1_19SingleTileSchedulerILb1ELb0ELb0ELi128EEEEEEEEEvNT_6ParamsE,(.L_x_137 - _ZN7cutlass13device_kernelIN5flash19enable_sm80_to_sm89INS1_16FlashAttnBwdSm80INS1_25CollectiveMainloopBwdSm80ILi2ELi2EN4cute5tupleIJNS5_1CILi64EEENS7_ILi128EEES9_EEENS_6half_tEfNS_4arch4Sm80ELb0ELb0ELb1ELb1ELb1ELb0ELb0ELb0ELi2ELi2ELi2ELi2ELb0EEENS1_21CollectiveEpilogueBwdISA_SB_SD_Li256ELb1ELb0ELi4EEENS1_19SingleTileSchedulerILb1ELb0ELb0ELi128EEEEEEEEEvNT_6ParamsE)
        .other          _ZN7cutlass13device_kernelIN5flash19enable_sm80_to_sm89INS1_16FlashAttnBwdSm80INS1_25CollectiveMainloopBwdSm80ILi2ELi2EN4cute5tupleIJNS5_1CILi64EEENS7_ILi128EEES9_EEENS_6half_tEfNS_4arch4Sm80ELb0ELb0ELb1ELb1ELb1ELb0ELb0ELb0ELi2ELi2ELi2ELi2ELb0EEENS1_21CollectiveEpilogueBwdISA_SB_SD_Li256ELb1ELb0ELi4EEENS1_19SingleTileSchedulerILb1ELb0ELb0ELi128EEEEEEEEEvNT_6ParamsE,@"STO_CUDA_ENTRY STV_DEFAULT"
_ZN7cutlass13device_kernelIN5flash19enable_sm80_to_sm89INS1_16FlashAttnBwdSm80INS1_25CollectiveMainloopBwdSm80ILi2ELi2EN4cute5tupleIJNS5_1CILi64EEENS7_ILi128EEES9_EEENS_6half_tEfNS_4arch4Sm80ELb0ELb0ELb1ELb1ELb1ELb0ELb0ELb0ELi2ELi2ELi2ELi2ELb0EEENS1_21CollectiveEpilogueBwdISA_SB_SD_Li256ELb1ELb0ELi4EEENS1_19SingleTileSchedulerILb1ELb0ELb0ELi128EEEEEEEEEvNT_6ParamsE:
[----:B------:R-:W-:Y:S01]  /*0000*/  LDC R1, c[0x0][0x37c] ;  /* 0x0000df00ff017b82 */ /* 0x000fe20000000800 */
[----:B------:R-:W-:Y:S05]  /*0010*/  EXIT ;  /* 0x000000000000794d */ /* 0x000fea0003800000 */
.L_x_44:
        /* <DEDUP_REMOVED lines=14> */
.L_x_137:


//--------------------- .text._ZN7cutlass13device_kernelIN5flash19enable_sm80_to_sm89INS1_16FlashAttnBwdSm80INS1_25CollectiveMainloopBwdSm80ILi2ELi2EN4cute5tupleIJNS5_1CILi64EEENS7_ILi128EEES9_EEENS_6half_tEfNS_4arch4Sm80ELb0ELb0ELb1ELb1ELb0ELb0ELb0ELb0ELi2ELi2ELi2ELi2ELb0EEENS1_24CollectiveEpilogueBwdGQAISA_fSD_Li256ELb1ELb0EEENS1_19SingleTileSchedulerILb1ELb0ELb0ELi128EEEEEEEEEvNT_6ParamsE --------------------------
	.section	.text._ZN7cutlass13device_kernelIN5flash19enable_sm80_to_sm89INS1_16FlashAttnBwdSm80INS1_25CollectiveMainloopBwdSm80ILi2ELi2EN4cute5tupleIJNS5_1CILi64EEENS7_ILi128EEES9_EEENS_6half_tEfNS_4arch4Sm80ELb0ELb0ELb1ELb1ELb0ELb0ELb0ELb0ELi2ELi2ELi2ELi2ELb0EEENS1_24CollectiveEpilogueBwdGQAISA_fSD_Li256ELb1ELb0EEENS1_19SingleTileSchedulerILb1ELb0ELb0ELi128EEEEEEEEEvNT_6ParamsE,"ax",@progbits
	.align	128
.text._ZN7cutlass13device_kernelIN5flash19enable_sm80_to_sm89INS1_16FlashAttnBwdSm80INS1_25CollectiveMainloopBwdSm80ILi2ELi2EN4cute5tupleIJNS5_1CILi64EEENS7_ILi128EEES9_EEENS_6half_tEfNS_4arch4Sm80ELb0ELb0ELb1ELb1ELb0ELb0ELb0ELb0ELi2ELi2ELi2ELi2ELb0EEENS1_24CollectiveEpilogueBwdGQAISA_fSD_Li256ELb1ELb0EEENS1_19SingleTileSchedulerILb1ELb0ELb0ELi128EEEEEEEEEvNT_6ParamsE:
        .type           _ZN7cutlass13device_kernelIN5flash19enable_sm80_to_sm89INS1_16FlashAttnBwdSm80INS1_25CollectiveMainloopBwdSm80ILi2ELi2EN4cute5tupleIJNS5_1CILi64EEENS7_ILi128EEES9_EEENS_6half_tEfNS_4arch4Sm80ELb0ELb0ELb1ELb1ELb0ELb0ELb0ELb0ELi2ELi2ELi2ELi2ELb0EEENS1_24CollectiveEpilogueBwdGQAISA_fSD_Li256ELb1ELb0EEENS1_19SingleTileSchedulerILb1ELb0ELb0ELi128EEEEEEEEEvNT_6ParamsE,@function
        .size           _ZN7cutlass13device_kernelIN5flash19enable_sm80_to_sm89INS1_16FlashAttnBwdSm80INS1_25CollectiveMainloopBwdSm80ILi2ELi2EN4cute5tupleIJNS5_1CILi64EEENS7_ILi128EEES9_EEENS_6half_tEfNS_4arch4Sm80ELb0ELb0ELb1ELb1ELb0ELb0ELb0ELb0ELi2ELi2ELi2ELi2ELb0EEENS1_24CollectiveEpilogueBwdGQAISA_fSD_Li256ELb1ELb0EEENS1_19SingleTileSchedulerILb1ELb0ELb0ELi128EEEEEEEEEvNT_6ParamsE,(.L_x_138 - _ZN7cutlass13device_kernelIN5flash19enable_sm80_to_sm89INS1_16FlashAttnBwdSm80INS1_25CollectiveMainloopBwdSm80ILi2ELi2EN4cute5tupleIJNS5_1CILi64EEENS7_ILi128EEES9_EEENS_6half_tEfNS_4arch4Sm80ELb0ELb0ELb1ELb1ELb0ELb0ELb0ELb0ELi2ELi2ELi2ELi2ELb0EEENS1_24CollectiveEpilogueBwdGQAISA_fSD_Li256ELb1ELb0EEENS1_19SingleTileSchedulerILb1ELb0ELb0ELi128EEEEEEEEEvNT_6ParamsE)
        .other          _ZN7cutlass13device_kernelIN5flash19enable_sm80_to_sm89INS1_16FlashAttnBwdSm80INS1_25CollectiveMainloopBwdSm80ILi2ELi2EN4cute5tupleIJNS5_1CILi64EEENS7_ILi128EEES9_EEENS_6half_tEfNS_4arch4Sm80ELb0ELb0ELb1ELb1ELb0ELb0ELb0ELb0ELi2ELi2ELi2ELi2ELb0EEENS1_24CollectiveEpilogueBwdGQAISA_fSD_Li256ELb1ELb0EEENS1_19SingleTileSchedulerILb1ELb0ELb0ELi128EEEEEEEEEvNT_6ParamsE,@"STO_CUDA_ENTRY STV_DEFAULT"
_ZN7cutlass13device_kernelIN5flash19enable_sm80_to_sm89INS1_16FlashAttnBwdSm80INS1_25CollectiveMainloopBwdSm80ILi2ELi2EN4cute5tupleIJNS5_1CILi64EEENS7_ILi128EEES9_EEENS_6half_tEfNS_4arch4Sm80ELb0ELb0ELb1ELb1ELb0ELb0ELb0ELb0ELi2ELi2ELi2ELi2ELb0EEENS1_24CollectiveEpilogueBwdGQAISA_fSD_Li256ELb1ELb0EEENS1_19SingleTileSchedulerILb1ELb0ELb0ELi128EEEEEEEEEvNT_6ParamsE:
[----:B------:R-:W-:Y:S01]  /*0000*/  LDC R1, c[0x0][0x37c] ;  /* 0x0000df00ff017b82 */ /* 0x000fe20000000800 */
[----:B------:R-:W-:Y:S05]  /*0010*/  EXIT ;  /* 0x000000000000794d */ /* 0x000fea0003800000 */
.L_x_45:
        /* <DEDUP_REMOVED lines=14> */
.L_x_138:


//--------------------- .text._ZN7cutlass13device_kernelIN5flash19enable_sm80_to_sm89INS1_16FlashAttnBwdSm80INS1_25CollectiveMainloopBwdSm80ILi2ELi2EN4cute5tupleIJNS5_1CILi64EEENS7_ILi128EEES9_EEENS_6half_tEfNS_4arch4Sm80ELb0ELb0ELb1ELb1ELb1ELb0ELb0ELb0ELi2ELi2ELi2ELi2ELb0EEENS1_24CollectiveEpilogueBwdGQAISA_fSD_Li256ELb1ELb1EEENS1_19SingleTileSchedulerILb1ELb0ELb0ELi128EEEEEEEEEvNT_6ParamsE --------------------------
	.section	.text._ZN7cutlass13device_kernelIN5flash19enable_sm80_to_sm89INS1_16FlashAttnBwdSm80INS1_25CollectiveMainloopBwdSm80ILi2ELi2EN4cute5tupleIJNS5_1CILi64EEENS7_ILi128EEES9_EEENS_6half_tEfNS_4arch4Sm80ELb0ELb0ELb1ELb1ELb1ELb0ELb0ELb0ELi2ELi2ELi2ELi2ELb0EEENS1_24CollectiveEpilogueBwdGQAISA_fSD_Li256ELb1ELb1EEENS1_19SingleTileSchedulerILb1ELb0ELb0ELi128EEEEEEEEEvNT_6ParamsE,"ax",@progbits
	.align	128
.text._ZN7cutlass13device_kernelIN5flash19enable_sm80_to_sm89INS1_16FlashAttnBwdSm80INS1_25CollectiveMainloopBwdSm80ILi2ELi2EN4cute5tupleIJNS5_1CILi64EEENS7_ILi128EEES9_EEENS_6half_tEfNS_4arch4Sm80ELb0ELb0ELb1ELb1ELb1ELb0ELb0ELb0ELi2ELi2ELi2ELi2ELb0EEENS1_24CollectiveEpilogueBwdGQAISA_fSD_Li256ELb1ELb1EEENS1_19SingleTileSchedulerILb1ELb0ELb0ELi128EEEEEEEEEvNT_6ParamsE:
        .type           _ZN7cutlass13device_kernelIN5flash19enable_sm80_to_sm89INS1_16FlashAttnBwdSm80INS1_25CollectiveMainloopBwdSm80ILi2ELi2EN4cute5tupleIJNS5_1CILi64EEENS7_ILi128EEES9_EEENS_6half_tEfNS_4arch4Sm80ELb0ELb0ELb1ELb1ELb1ELb0ELb0ELb0ELi2ELi2ELi2ELi2ELb0EEENS1_24CollectiveEpilogueBwdGQAISA_fSD_Li256ELb1ELb1EEENS1_19SingleTileSchedulerILb1ELb0ELb0ELi128EEEEEEEEEvNT_6ParamsE,@function
        .size           _ZN7cutlass13device_kernelIN5flash19enable_sm80_to_sm89INS1_16FlashAttnBwdSm80INS1_25CollectiveMainloopBwdSm80ILi2ELi2EN4cute5tupleIJNS5_1CILi64EEENS7_ILi128EEES9_EEENS_6half_tEfNS_4arch4Sm80ELb0ELb0ELb1ELb1ELb1ELb0ELb0ELb0ELi2ELi2ELi2ELi2ELb0EEENS1_24CollectiveEpilogueBwdGQAISA_fSD_Li256ELb1ELb1EEENS1_19SingleTileSchedulerILb1ELb0ELb0ELi128EEEEEEEEEvNT_6ParamsE,(.L_x_139 - _ZN7cutlass13device_kernelIN5flash19enable_sm80_to_sm89INS1_16FlashAttnBwdSm80INS1_25CollectiveMainloopBwdSm80ILi2ELi2EN4cute5tupleIJNS5_1CILi64EEENS7_ILi128EEES9_EEENS_6half_tEfNS_4arch4Sm80ELb0ELb0ELb1ELb1ELb1ELb0ELb0ELb0ELi2ELi2ELi2ELi2ELb0EEENS1_24CollectiveEpilogueBwdGQAISA_fSD_Li256ELb1ELb1EEENS1_19SingleTileSchedulerILb1ELb0ELb0ELi128EEEEEEEEEvNT_6ParamsE)
        .other          _ZN7cutlass13device_kernelIN5flash19enable_sm80_to_sm89INS1_16FlashAttnBwdSm80INS1_25CollectiveMainloopBwdSm80ILi2ELi2EN4cute5tupleIJNS5_1CILi64EEENS7_ILi128EEES9_EEENS_6half_tEfNS_4arch4Sm80ELb0ELb0ELb1ELb1ELb1ELb0ELb0ELb0ELi2ELi2ELi2ELi2ELb0EEENS1_24CollectiveEpilogueBwdGQAISA_fSD_Li256ELb1ELb1EEENS1_19SingleTileSchedulerILb1ELb0ELb0ELi128EEEEEEEEEvNT_6ParamsE,@"STO_CUDA_ENTRY STV_DEFAULT"
_ZN7cutlass13device_kernelIN5flash19enable_sm80_to_sm89INS1_16FlashAttnBwdSm80INS1_25CollectiveMainloopBwdSm80ILi2ELi2EN4cute5tupleIJNS5_1CILi64EEENS7_ILi128EEES9_EEENS_6half_tEfNS_4arch4Sm80ELb0ELb0ELb1ELb1ELb1ELb0ELb0ELb0ELi2ELi2ELi2ELi2ELb0EEENS1_24CollectiveEpilogueBwdGQAISA_fSD_Li256ELb1ELb1EEENS1_19SingleTileSchedulerILb1ELb0ELb0ELi128EEEEEEEEEvNT_6ParamsE:
[----:B------:R-:W-:Y:S01]  /*0000*/  LDC R1, c[0x0][0x37c] ;  /* 0x0000df00ff017b82 */ /* 0x000fe20000000800 */
[----:B------:R-:W-:Y:S05]  /*0010*/  EXIT ;  /* 0x000000000000794d */ /* 0x000fea0003800000 */
.L_x_46:
        /* <DEDUP_REMOVED lines=14> */
.L_x_139:


//--------------------- .text._ZN7cutlass13device_kernelIN5flash19enable_sm80_to_sm89INS1_16FlashAttnBwdSm80INS1_25CollectiveMainloopBwdSm80ILi2ELi2EN4cute5tupleIJNS5_1CILi64EEENS7_ILi128EEES9_EEENS_6half_tEfNS_4arch4Sm80ELb0ELb1ELb1ELb0ELb0ELb0ELb0ELb0ELi2ELi2ELi2ELi2ELb0EEENS1_21CollectiveEpilogueBwdISA_SB_SD_Li256ELb0ELb0ELi4EEENS1_19SingleTileSchedulerILb0ELb0ELb0ELi128EEEEEEEEEvNT_6ParamsE --------------------------
	.section	.text._ZN7cutlass13device_kernelIN5flash19enable_sm80_to_sm89INS1_16FlashAttnBwdSm80INS1_25CollectiveMainloopBwdSm80ILi2ELi2EN4cute5tupleIJNS5_1CILi64EEENS7_ILi128EEES9_EEENS_6half_tEfNS_4arch4Sm80ELb0ELb1ELb1ELb0ELb0ELb0ELb0ELb0ELi2ELi2ELi2ELi2ELb0EEENS1_21CollectiveEpilogueBwdISA_SB_SD_Li256ELb0ELb0ELi4EEENS1_19SingleTileSchedulerILb0ELb0ELb0ELi128EEEEEEEEEvNT_6ParamsE,"ax",@progbits
	.align	128
.text._ZN7cutlass13device_kernelIN5flash19enable_sm80_to_sm89INS1_16FlashAttnBwdSm80INS1_25CollectiveMainloopBwdSm80ILi2ELi2EN4cute5tupleIJNS5_1CILi64EEENS7_ILi128EEES9_EEENS_6half_tEfNS_4arch4Sm80ELb0ELb1ELb1ELb0ELb0ELb0ELb0ELb0ELi2ELi2ELi2ELi2ELb0EEENS1_21CollectiveEpilogueBwdISA_SB_SD_Li256ELb0ELb0ELi4EEENS1_19SingleTileSchedulerILb0ELb0ELb0ELi128EEEEEEEEEvNT_6ParamsE:
        .type           _ZN7cutlass13device_kernelIN5flash19enable_sm80_to_sm89INS1_16FlashAttnBwdSm80INS1_25CollectiveMainloopBwdSm80ILi2ELi2EN4cute5tupleIJNS5_1CILi64EEENS7_ILi128EEES9_EEENS_6half_tEfNS_4arch4Sm80ELb0ELb1ELb1ELb0ELb0ELb0ELb0ELb0ELi2ELi2ELi2ELi2ELb0EEENS1_21CollectiveEpilogueBwdISA_SB_SD_Li256ELb0ELb0ELi4EEENS1_19SingleTileSchedulerILb0ELb0ELb0ELi128EEEEEEEEEvNT_6ParamsE,@function
        .size           _ZN7cutlass13device_kernelIN5flash19enable_sm80_to_sm89INS1_16FlashAttnBwdSm80INS1_25CollectiveMainloopBwdSm80ILi2ELi2EN4cute5tupleIJNS5_1CILi64EEENS7_ILi128EEES9_EEENS_6half_tEfNS_4arch4Sm80ELb0ELb1ELb1ELb0ELb0ELb0ELb0ELb0ELi2ELi2ELi2ELi2ELb0EEENS1_21CollectiveEpilogueBwdISA_SB_SD_Li256ELb0ELb0ELi4EEENS1_19SingleTileSchedulerILb0ELb0ELb0ELi128EEEEEEEEEvNT_6ParamsE,(.L_x_140 - _ZN7cutlass13device_kernelIN5flash19enable_sm80_to_sm89INS1_16FlashAttnBwdSm80INS1_25CollectiveMainloopBwdSm80ILi2ELi2EN4cute5tupleIJNS5_1CILi64EEENS7_ILi128EEES9_EEENS_6half_tEfNS_4arch4Sm80ELb0ELb1ELb1ELb0ELb0ELb0ELb0ELb0ELi2ELi2ELi2ELi2ELb0EEENS1_21CollectiveEpilogueBwdISA_SB_SD_Li256ELb0ELb0ELi4EEENS1_19SingleTileSchedulerILb0ELb0ELb0ELi128EEEEEEEEEvNT_6ParamsE)
        .other          _ZN7cutlass13device_kernelIN5flash19enable_sm80_to_sm89INS1_16FlashAttnBwdSm80INS1_25CollectiveMainloopBwdSm80ILi2ELi2EN4cute5tupleIJNS5_1CILi64EEENS7_ILi128EEES9_EEENS_6half_tEfNS_4arch4Sm80ELb0ELb1ELb1ELb0ELb0ELb0ELb0ELb0ELi2ELi2ELi2ELi2ELb0EEENS1_21CollectiveEpilogueBwdISA_SB_SD_Li256ELb0ELb0ELi4EEENS1_19SingleTileSchedulerILb0ELb0ELb0ELi128EEEEEEEEEvNT_6ParamsE,@"STO_CUDA_ENTRY STV_DEFAULT"
_ZN7cutlass13device_kernelIN5flash19enable_sm80_to_sm89INS1_16FlashAttnBwdSm80INS1_25CollectiveMainloopBwdSm80ILi2ELi2EN4cute5tupleIJNS5_1CILi64EEENS7_ILi128EEES9_EEENS_6half_tEfNS_4arch4Sm80ELb0ELb1ELb1ELb0ELb0ELb0ELb0ELb0ELi2ELi2ELi2ELi2ELb0EEENS1_21CollectiveEpilogueBwdISA_SB_SD_Li256ELb0ELb0ELi4EEENS1_19SingleTileSchedulerILb0ELb0ELb0ELi128EEEEEEEEEvNT_6ParamsE:
[----:B------:R-:W-:Y:S01]  /*0000*/  LDC R1, c[0x0][0x37c] ;  /* 0x0000df00ff017b82 */ /* 0x000fe20000000800 */
[----:B------:R-:W-:Y:S05]  /*0010*/  EXIT ;  /* 0x000000000000794d */ /* 0x000fea0003800000 */
.L_x_47:
        /* <DEDUP_REMOVED lines=14> */
.L_x_140:


//--------------------- .text._ZN7cutlass13device_kernelIN5flash19enable_sm80_to_sm89INS1_16FlashAttnBwdSm80INS1_25CollectiveMainloopBwdSm80ILi2ELi2EN4cute5tupleIJNS5_1CILi64EEENS7_ILi128EEES9_EEENS_6half_tEfNS_4arch4Sm80ELb0ELb1ELb1ELb0ELb1ELb0ELb0ELb0ELi2ELi2ELi2ELi2ELb0EEENS1_21CollectiveEpilogueBwdISA_SB_SD_Li256ELb0ELb0ELi4EEENS1_19SingleTileSchedulerILb0ELb0ELb0ELi128EEEEEEEEEvNT_6ParamsE --------------------------
	.section	.text._ZN7cutlass13device_kernelIN5flash19enable_sm80_to_sm89INS1_16FlashAttnBwdSm80INS1_25CollectiveMainloopBwdSm80ILi2ELi2EN4cute5tupleIJNS5_1CILi64EEENS7_ILi128EEES9_EEENS_6half_tEfNS_4arch4Sm80ELb0ELb1ELb1ELb0ELb1ELb0ELb0ELb0ELi2ELi2ELi2ELi2ELb0EEENS1_21CollectiveEpilogueBwdISA_SB_SD_Li256ELb0ELb0ELi4EEENS1_19SingleTileSchedulerILb0ELb0ELb0ELi128EEEEEEEEEvNT_6ParamsE,"ax",@progbits
	.align	128
.text._ZN7cutlass13device_kernelIN5flash19enable_sm80_to_sm89INS1_16FlashAttnBwdSm80INS1_25CollectiveMainloopBwdSm80ILi2ELi2EN4cute5tupleIJNS5_1CILi64EEENS7_ILi128EEES9_EEENS_6half_tEfNS_4arch4Sm80ELb0ELb1ELb1ELb0ELb1ELb0ELb0ELb0ELi2ELi2ELi2ELi2ELb0EEENS1_21CollectiveEpilogueBwdISA_SB_SD_Li256ELb0ELb0ELi4EEENS1_19SingleTileSchedulerILb0ELb0ELb0ELi128EEEEEEEEEvNT_6ParamsE:
        .type           _ZN7cutlass13device_kernelIN5flash19enable_sm80_to_sm89INS1_16FlashAttnBwdSm80INS1_25CollectiveMainloopBwdSm80ILi2ELi2EN4cute5tupleIJNS5_1CILi64EEENS7_ILi128EEES9_EEENS_6half_tEfNS_4arch4Sm80ELb0ELb1ELb1ELb0ELb1ELb0ELb0ELb0ELi2ELi2ELi2ELi2ELb0EEENS1_21CollectiveEpilogueBwdISA_SB_SD_Li256ELb0ELb0ELi4EEENS1_19SingleTileSchedulerILb0ELb0ELb0ELi128EEEEEEEEEvNT_6ParamsE,@function
        .size           _ZN7cutlass13device_kernelIN5flash19enable_sm80_to_sm89INS1_16FlashAttnBwdSm80INS1_25CollectiveMainloopBwdSm80ILi2ELi2EN4cute5tupleIJNS5_1CILi64EEENS7_ILi128EEES9_EEENS_6half_tEfNS_4arch4Sm80ELb0ELb1ELb1ELb0ELb1ELb0ELb0ELb0ELi2ELi2ELi2ELi2ELb0EEENS1_21CollectiveEpilogueBwdISA_SB_SD_Li256ELb0ELb0ELi4EEENS1_19SingleTileSchedulerILb0ELb0ELb0ELi128EEEEEEEEEvNT_6ParamsE,(.L_x_141 - _ZN7cutlass13device_kernelIN5flash19enable_sm80_to_sm89INS1_16FlashAttnBwdSm80INS1_25CollectiveMainloopBwdSm80ILi2ELi2EN4cute5tupleIJNS5_1CILi64EEENS7_ILi128EEES9_EEENS_6half_tEfNS_4arch4Sm80ELb0ELb1ELb1ELb0ELb1ELb0ELb0ELb0ELi2ELi2ELi2ELi2ELb0EEENS1_21CollectiveEpilogueBwdISA_SB_SD_Li256ELb0ELb0ELi4EEENS1_19SingleTileSchedulerILb0ELb0ELb0ELi128EEEEEEEEEvNT_6ParamsE)
        .other          _ZN7cutlass13device_kernelIN5flash19enable_sm80_to_sm89INS1_16FlashAttnBwdSm80INS1_25CollectiveMainloopBwdSm80ILi2ELi2EN4cute5tupleIJNS5_1CILi64EEENS7_ILi128EEES9_EEENS_6half_tEfNS_4arch4Sm80ELb0ELb1ELb1ELb0ELb1ELb0ELb0ELb0ELi2ELi2ELi2ELi2ELb0EEENS1_21CollectiveEpilogueBwdISA_SB_SD_Li256ELb0ELb0ELi4EEENS1_19SingleTileSchedulerILb0ELb0ELb0ELi128EEEEEEEEEvNT_6ParamsE,@"STO_CUDA_ENTRY STV_DEFAULT"
_ZN7cutlass13device_kernelIN5flash19enable_sm80_to_sm89INS1_16FlashAttnBwdSm80INS1_25CollectiveMainloopBwdSm80ILi2ELi2EN4cute5tupleIJNS5_1CILi64EEENS7_ILi128EEES9_EEENS_6half_tEfNS_4arch4Sm80ELb0ELb1ELb1ELb0ELb1ELb0ELb0ELb0ELi2ELi2ELi2ELi2ELb0EEENS1_21CollectiveEpilogueBwdISA_SB_SD_Li256ELb0ELb0ELi4EEENS1_19SingleTileSchedulerILb0ELb0ELb0ELi128EEEEEEEEEvNT_6ParamsE:
[----:B------:R-:W-:Y:S01]  /*0000*/  LDC R1, c[0x0][0x37c] ;  /* 0x0000df00ff017b82 */ /* 0x000fe20000000800 */
[----:B------:R-:W-:Y:S05]  /*0010*/  EXIT ;  /* 0x000000000000794d */ /* 0x000fea0003800000 */
.L_x_48:
        /* <DEDUP_REMOVED lines=14> */
.L_x_141:


//--------------------- .text._ZN7cutlass13device_kernelIN5flash19enable_sm80_to_sm89INS1_16FlashAttnBwdSm80INS1_25CollectiveMainloopBwdSm80ILi2ELi2EN4cute5tupleIJNS5_1CILi64EEENS7_ILi128EEES9_EEENS_6half_tEfNS_4arch4Sm80ELb0ELb1ELb1ELb0ELb0ELb0ELb0ELb0ELi2ELi2ELi2ELi2ELb0EEENS1_24CollectiveEpilogueBwdGQAISA_fSD_Li256ELb0ELb0EEENS1_19SingleTileSchedulerILb0ELb0ELb0ELi128EEEEEEEEEvNT_6ParamsE --------------------------
	.section	.text._ZN7cutlass13device_kernelIN5flash19enable_sm80_to_sm89INS1_16FlashAttnBwdSm80INS1_25CollectiveMainloopBwdSm80ILi2ELi2EN4cute5tupleIJNS5_1CILi64EEENS7_ILi128EEES9_EEENS_6half_tEfNS_4arch4Sm80ELb0ELb1ELb1ELb0ELb0ELb0ELb0ELb0ELi2ELi2ELi2ELi2ELb0EEENS1_24CollectiveEpilogueBwdGQAISA_fSD_Li256ELb0ELb0EEENS1_19SingleTileSchedulerILb0ELb0ELb0ELi128EEEEEEEEEvNT_6ParamsE,"ax",@progbits
	.align	128
.text._ZN7cutlass13device_kernelIN5flash19enable_sm80_to_sm89INS1_16FlashAttnBwdSm80INS1_25CollectiveMainloopBwdSm80ILi2ELi2EN4cute5tupleIJNS5_1CILi64EEENS7_ILi128EEES9_EEENS_6half_tEfNS_4arch4Sm80ELb0ELb1ELb1ELb0ELb0ELb0ELb0ELb0ELi2ELi2ELi2ELi2ELb0EEENS1_24CollectiveEpilogueBwdGQAISA_fSD_Li256ELb0ELb0EEENS1_19SingleTileSchedulerILb0ELb0ELb0ELi128EEEEEEEEEvNT_6ParamsE:
        .type           _ZN7cutlass13device_kernelIN5flash19enable_sm80_to_sm89INS1_16FlashAttnBwdSm80INS1_25CollectiveMainloopBwdSm80ILi2ELi2EN4cute5tupleIJNS5_1CILi64EEENS7_ILi128EEES9_EEENS_6half_tEfNS_4arch4Sm80ELb0ELb1ELb1ELb0ELb0ELb0ELb0ELb0ELi2ELi2ELi2ELi2ELb0EEENS1_24CollectiveEpilogueBwdGQAISA_fSD_Li256ELb0ELb0EEENS1_19SingleTileSchedulerILb0ELb0ELb0ELi128EEEEEEEEEvNT_6ParamsE,@function
        .size           _ZN7cutlass13device_kernelIN5flash19enable_sm80_to_sm89INS1_16FlashAttnBwdSm80INS1_25CollectiveMainloopBwdSm80ILi2ELi2EN4cute5tupleIJNS5_1CILi64EEENS7_ILi128EEES9_EEENS_6half_tEfNS_4arch4Sm80ELb0ELb1ELb1ELb0ELb0ELb0ELb0ELb0ELi2ELi2ELi2ELi2ELb0EEENS1_24CollectiveEpilogueBwdGQAISA_fSD_Li256ELb0ELb0EEENS1_19SingleTileSchedulerILb0ELb0ELb0ELi128EEEEEEEEEvNT_6ParamsE,(.L_x_142 - _ZN7cutlass13device_kernelIN5flash19enable_sm80_to_sm89INS1_16FlashAttnBwdSm80INS1_25CollectiveMainloopBwdSm80ILi2ELi2EN4cute5tupleIJNS5_1CILi64EEENS7_ILi128EEES9_EEENS_6half_tEfNS_4arch4Sm80ELb0ELb1ELb1ELb0ELb0ELb0ELb0ELb0ELi2ELi2ELi2ELi2ELb0EEENS1_24CollectiveEpilogueBwdGQAISA_fSD_Li256ELb0ELb0EEENS1_19SingleTileSchedulerILb0ELb0ELb0ELi128EEEEEEEEEvNT_6ParamsE)
        .other          _ZN7cutlass13device_kernelIN5flash19enable_sm80_to_sm89INS1_16FlashAttnBwdSm80INS1_25CollectiveMainloopBwdSm80ILi2ELi2EN4cute5tupleIJNS5_1CILi64EEENS7_ILi128EEES9_EEENS_6half_tEfNS_4arch4Sm80ELb0ELb1ELb1ELb0ELb0ELb0ELb0ELb0ELi2ELi2ELi2ELi2ELb0EEENS1_24CollectiveEpilogueBwdGQAISA_fSD_Li256ELb0ELb0EEENS1_19SingleTileSchedulerILb0ELb0ELb0ELi128EEEEEEEEEvNT_6ParamsE,@"STO_CUDA_ENTRY STV_DEFAULT"
_ZN7cutlass13device_kernelIN5flash19enable_sm80_to_sm89INS1_16FlashAttnBwdSm80INS1_25CollectiveMainloopBwdSm80ILi2ELi2EN4cute5tupleIJNS5_1CILi64EEENS7_ILi128EEES9_EEENS_6half_tEfNS_4arch4Sm80ELb0ELb1ELb1ELb0ELb0ELb0ELb0ELb0ELi2ELi2ELi2ELi2ELb0EEENS1_24CollectiveEpilogueBwdGQAISA_fSD_Li256ELb0ELb0EEENS1_19SingleTileSchedulerILb0ELb0ELb0ELi128EEEEEEEEEvNT_6ParamsE:
[----:B------:R-:W-:Y:S01]  /*0000*/  LDC R1, c[0x0][0x37c] ;  /* 0x0000df00ff017b82 */ /* 0x000fe20000000800 */
[----:B------:R-:W-:Y:S05]  /*0010*/  EXIT ;  /* 0x000000000000794d */ /* 0x000fea0003800000 */
.L_x_49:
        /* <DEDUP_REMOVED lines=14> */
.L_x_142:


//--------------------- .text._ZN7cutlass13device_kernelIN5flash19enable_sm80_to_sm89INS1_16FlashAttnBwdSm80INS1_25CollectiveMainloopBwdSm80ILi2ELi2EN4cute5tupleIJNS5_1CILi64EEENS7_ILi128EEES9_EEENS_6half_tEfNS_4arch4Sm80ELb0ELb1ELb1ELb0ELb1ELb0ELb0ELb0ELi2ELi2ELi2ELi2ELb0EEENS1_24CollectiveEpilogueBwdGQAISA_fSD_Li256ELb0ELb1EEENS1_19SingleTileSchedulerILb0ELb0ELb0ELi128EEEEEEEEEvNT_6ParamsE --------------------------
	.section	.text._ZN7cutlass13device_kernelIN5flash19enable_sm80_to_sm89INS1_16FlashAttnBwdSm80INS1_25CollectiveMainloopBwdSm80ILi2ELi2EN4cute5tupleIJNS5_1CILi64EEENS7_ILi128EEES9_EEENS_6half_tEfNS_4arch4Sm80ELb0ELb1ELb1ELb0ELb1ELb0ELb0ELb0ELi2ELi2ELi2ELi2ELb0EEENS1_24CollectiveEpilogueBwdGQAISA_fSD_Li256ELb0ELb1EEENS1_19SingleTileSchedulerILb0ELb0ELb0ELi128EEEEEEEEEvNT_6ParamsE,"ax",@progbits
	.align	128
.text._ZN7cutlass13device_kernelIN5flash19enable_sm80_to_sm89INS1_16FlashAttnBwdSm80INS1_25CollectiveMainloopBwdSm80ILi2ELi2EN4cute5tupleIJNS5_1CILi64EEENS7_ILi128EEES9_EEENS_6half_tEfNS_4arch4Sm80ELb0ELb1ELb1ELb0ELb1ELb0ELb0ELb0ELi2ELi2ELi2ELi2ELb0EEENS1_24CollectiveEpilogueBwdGQAISA_fSD_Li256ELb0ELb1EEENS1_19SingleTileSchedulerILb0ELb0ELb0ELi128EEEEEEEEEvNT_6ParamsE:
        .type           _ZN7cutlass13device_kernelIN5flash19enable_sm80_to_sm89INS1_16FlashAttnBwdSm80INS1_25CollectiveMainloopBwdSm80ILi2ELi2EN4cute5tupleIJNS5_1CILi64EEENS7_ILi128EEES9_EEENS_6half_tEfNS_4arch4Sm80ELb0ELb1ELb1ELb0ELb1ELb0ELb0ELb0ELi2ELi2ELi2ELi2ELb0EEENS1_24CollectiveEpilogueBwdGQAISA_fSD_Li256ELb0ELb1EEENS1_19SingleTileSchedulerILb0ELb0ELb0ELi128EEEEEEEEEvNT_6ParamsE,@function
        .size           _ZN7cutlass13device_kernelIN5flash19enable_sm80_to_sm89INS1_16FlashAttnBwdSm80INS1_25CollectiveMainloopBwdSm80ILi2ELi2EN4cute5tupleIJNS5_1CILi64EEENS7_ILi128EEES9_EEENS_6half_tEfNS_4arch4Sm80ELb0ELb1ELb1ELb0ELb1ELb0ELb0ELb0ELi2ELi2ELi2ELi2ELb0EEENS1_24CollectiveEpilogueBwdGQAISA_fSD_Li256ELb0ELb1EEENS1_19SingleTileSchedulerILb0ELb0ELb0ELi128EEEEEEEEEvNT_6ParamsE,(.L_x_143 - _ZN7cutlass13device_kernelIN5flash19enable_sm80_to_sm89INS1_16FlashAttnBwdSm80INS1_25CollectiveMainloopBwdSm80ILi2ELi2EN4cute5tupleIJNS5_1CILi64EEENS7_ILi128EEES9_EEENS_6half_tEfNS_4arch4Sm80ELb0ELb1ELb1ELb0ELb1ELb0ELb0ELb0ELi2ELi2ELi2ELi2ELb0EEENS1_24CollectiveEpilogueBwdGQAISA_fSD_Li256ELb0ELb1EEENS1_19SingleTileSchedulerILb0ELb0ELb0ELi128EEEEEEEEEvNT_6ParamsE)
        .other          _ZN7cutlass13device_kernelIN5flash19enable_sm80_to_sm89INS1_16FlashAttnBwdSm80INS1_25CollectiveMainloopBwdSm80ILi2ELi2EN4cute5tupleIJNS5_1CILi64EEENS7_ILi128EEES9_EEENS_6half_tEfNS_4arch4Sm80ELb0ELb1ELb1ELb0ELb1ELb0ELb0ELb0ELi2ELi2ELi2ELi2ELb0EEENS1_24CollectiveEpilogueBwdGQAISA_fSD_Li256ELb0ELb1EEENS1_19SingleTileSchedulerILb0ELb0ELb0ELi128EEEEEEEEEvNT_6ParamsE,@"STO_CUDA_ENTRY STV_DEFAULT"
_ZN7cutlass13device_kernelIN5flash19enable_sm80_to_sm89INS1_16FlashAttnBwdSm80INS1_25CollectiveMainloopBwdSm80ILi2ELi2EN4cute5tupleIJNS5_1CILi64EEENS7_ILi128EEES9_EEENS_6half_tEfNS_4arch4Sm80ELb0ELb1ELb1ELb0ELb1ELb0ELb0ELb0ELi2ELi2ELi2ELi2ELb0EEENS1_24CollectiveEpilogueBwdGQAISA_fSD_Li256ELb0ELb1EEENS1_19SingleTileSchedulerILb0ELb0ELb0ELi128EEEEEEEEEvNT_6ParamsE:
[----:B------:R-:W-:Y:S01]  /*0000*/  LDC R1, c[0x0][0x37c] ;  /* 0x0000df00ff017b82 */ /* 0x000fe20000000800 */
[----:B------:R-:W-:Y:S05]  /*0010*/  EXIT ;  /* 0x000000000000794d */ /* 0x000fea0003800000 */
.L_x_50:
        /* <DEDUP_REMOVED lines=14> */
.L_x_143:


//--------------------- .text._ZN7cutlass13device_kernelIN5flash19enable_sm80_to_sm89INS1_16FlashAttnBwdSm80INS1_25CollectiveMainloopBwdSm80ILi2ELi2EN4cute5tupleIJNS5_1CILi64EEENS7_ILi128EEES9_EEENS_6half_tEfNS_4arch4Sm80ELb0ELb1ELb1ELb1ELb0ELb0ELb0ELb0ELi2ELi2ELi2ELi2ELb0EEENS1_21CollectiveEpilogueBwdISA_SB_SD_Li256ELb1ELb0ELi4EEENS1_19SingleTileSchedulerILb1ELb0ELb0ELi128EEEEEEEEEvNT_6ParamsE --------------------------
	.section	.text._ZN7cutlass13device_kernelIN5flash19enable_sm80_to_sm89INS1_16FlashAttnBwdSm80INS1_25CollectiveMainloopBwdSm80ILi2ELi2EN4cute5tupleIJNS5_1CILi64EEENS7_ILi128EEES9_EEENS_6half_tEfNS_4arch4Sm80ELb0ELb1ELb1ELb1ELb0ELb0ELb0ELb0ELi2ELi2ELi2ELi2ELb0EEENS1_21CollectiveEpilogueBwdISA_SB_SD_Li256ELb1ELb0ELi4EEENS1_19SingleTileSchedulerILb1ELb0ELb0ELi128EEEEEEEEEvNT_6ParamsE,"ax",@progbits
	.align	128
.text._ZN7cutlass13device_kernelIN5flash19enable_sm80_to_sm89INS1_16FlashAttnBwdSm80INS1_25CollectiveMainloopBwdSm80ILi2ELi2EN4cute5tupleIJNS5_1CILi64EEENS7_ILi128EEES9_EEENS_6half_tEfNS_4arch4Sm80ELb0ELb1ELb1ELb1ELb0ELb0ELb0ELb0ELi2ELi2ELi2ELi2ELb0EEENS1_21CollectiveEpilogueBwdISA_SB_SD_Li256ELb1ELb0ELi4EEENS1_19SingleTileSchedulerILb1ELb0ELb0ELi128EEEEEEEEEvNT_6ParamsE:
        .type           _ZN7cutlass13device_kernelIN5flash19enable_sm80_to_sm89INS1_16FlashAttnBwdSm80INS1_25CollectiveMainloopBwdSm80ILi2ELi2EN4cute5tupleIJNS5_1CILi64EEENS7_ILi128EEES9_EEENS_6half_tEfNS_4arch4Sm80ELb0ELb1ELb1ELb1ELb0ELb0ELb0ELb0ELi2ELi2ELi2ELi2ELb0EEENS1_21CollectiveEpilogueBwdISA_SB_SD_Li256ELb1ELb0ELi4EEENS1_19SingleTileSchedulerILb1ELb0ELb0ELi128EEEEEEEEEvNT_6ParamsE,@function
        .size           _ZN7cutlass13device_kernelIN5flash19enable_sm80_to_sm89INS1_16FlashAttnBwdSm80INS1_25CollectiveMainloopBwdSm80ILi2ELi2EN4cute5tupleIJNS5_1CILi64EEENS7_ILi128EEES9_EEENS_6half_tEfNS_4arch4Sm80ELb0ELb1ELb1ELb1ELb0ELb0ELb0ELb0ELi2ELi2ELi2ELi2ELb0EEENS1_21CollectiveEpilogueBwdISA_SB_SD_Li256ELb1ELb0ELi4EEENS1_19SingleTileSchedulerILb1ELb0ELb0ELi128EEEEEEEEEvNT_6ParamsE,(.L_x_144 - _ZN7cutlass13device_kernelIN5flash19enable_sm80_to_sm89INS1_16FlashAttnBwdSm80INS1_25CollectiveMainloopBwdSm80ILi2ELi2EN4cute5tupleIJNS5_1CILi64EEENS7_ILi128EEES9_EEENS_6half_tEfNS_4arch4Sm80ELb0ELb1ELb1ELb1ELb0ELb0ELb0ELb0ELi2ELi2ELi2ELi2ELb0EEENS1_21CollectiveEpilogueBwdISA_SB_SD_Li256ELb1ELb0ELi4EEENS1_19SingleTileSchedulerILb1ELb0ELb0ELi128EEEEEEEEEvNT_6ParamsE)
        .other          _ZN7cutlass13device_kernelIN5flash19enable_sm80_to_sm89INS1_16FlashAttnBwdSm80INS1_25CollectiveMainloopBwdSm80ILi2ELi2EN4cute5tupleIJNS5_1CILi64EEENS7_ILi128EEES9_EEENS_6half_tEfNS_4arch4Sm80ELb0ELb1ELb1ELb1ELb0ELb0ELb0ELb0ELi2ELi2ELi2ELi2ELb0EEENS1_21CollectiveEpilogueBwdISA_SB_SD_Li256ELb1ELb0ELi4EEENS1_19SingleTileSchedulerILb1ELb0ELb0ELi128EEEEEEEEEvNT_6ParamsE,@"STO_CUDA_ENTRY STV_DEFAULT"
_ZN7cutlass13device_kernelIN5flash19enable_sm80_to_sm89INS1_16FlashAttnBwdSm80INS1_25CollectiveMainloopBwdSm80ILi2ELi2EN4cute5tupleIJNS5_1CILi64EEENS7_ILi128EEES9_EEENS_6half_tEfNS_4arch4Sm80ELb0ELb1ELb1ELb1ELb0ELb0ELb0ELb0ELi2ELi2ELi2ELi2ELb0EEENS1_21CollectiveEpilogueBwdISA_SB_SD_Li256ELb1ELb0ELi4EEENS1_19SingleTileSchedulerILb1ELb0ELb0ELi128EEEEEEEEEvNT_6ParamsE:
[----:B------:R-:W-:Y:S01]  /*0000*/  LDC R1, c[0x0][0x37c] ;  /* 0x0000df00ff017b82 */ /* 0x000fe20000000800 */
[----:B------:R-:W-:Y:S05]  /*0010*/  EXIT ;  /* 0x000000000000794d */ /* 0x000fea0003800000 */
.L_x_51:
        /* <DEDUP_REMOVED lines=14> */
.L_x_144:


//--------------------- .text._ZN7cutlass13device_kernelIN5flash19enable_sm80_to_sm89INS1_16FlashAttnBwdSm80INS1_25CollectiveMainloopBwdSm80ILi2ELi2EN4cute5tupleIJNS5_1CILi64EEENS7_ILi128EEES9_EEENS_6half_tEfNS_4arch4Sm80ELb0ELb1ELb1ELb1ELb1ELb0ELb0ELb0ELi2ELi2ELi2ELi2ELb0EEENS1_21CollectiveEpilogueBwdISA_SB_SD_Li256ELb1ELb0ELi4EEENS1_19SingleTileSchedulerILb1ELb0ELb0ELi128EEEEEEEEEvNT_6ParamsE --------------------------
	.section	.text._ZN7cutlass13device_kernelIN5flash19enable_sm80_to_sm89INS1_16FlashAttnBwdSm80INS1_25CollectiveMainloopBwdSm80ILi2ELi2EN4cute5tupleIJNS5_1CILi64EEENS7_ILi128EEES9_EEENS_6half_tEfNS_4arch4Sm80ELb0ELb1ELb1ELb1ELb1ELb0ELb0ELb0ELi2ELi2ELi2ELi2ELb0EEENS1_21CollectiveEpilogueBwdISA_SB_SD_Li256ELb1ELb0ELi4EEENS1_19SingleTileSchedulerILb1ELb0ELb0ELi128EEEEEEEEEvNT_6ParamsE,"ax",@progbits
	.align	128
.text._ZN7cutlass13device_kernelIN5flash19enable_sm80_to_sm89INS1_16FlashAttnBwdSm80INS1_25CollectiveMainloopBwdSm80ILi2ELi2EN4cute5tupleIJNS5_1CILi64EEENS7_ILi128EEES9_EEENS_6half_tEfNS_4arch4Sm80ELb0ELb1ELb1ELb1ELb1ELb0ELb0ELb0ELi2ELi2ELi2ELi2ELb0EEENS1_21CollectiveEpilogueBwdISA_SB_SD_Li256ELb1ELb0ELi4EEENS1_19SingleTileSchedulerILb1ELb0ELb0ELi128EEEEEEEEEvNT_6ParamsE:
        .type           _ZN7cutlass13device_kernelIN5flash19enable_sm80_to_sm89INS1_16FlashAttnBwdSm80INS1_25CollectiveMainloopBwdSm80ILi2ELi2EN4cute5tupleIJNS5_1CILi64EEENS7_ILi128EEES9_EEENS_6half_tEfNS_4arch4Sm80ELb0ELb1ELb1ELb1ELb1ELb0ELb0ELb0ELi2ELi2ELi2ELi2ELb0EEENS1_21CollectiveEpilogueBwdISA_SB_SD_Li256ELb1ELb0ELi4EEENS1_19SingleTileSchedulerILb1ELb0ELb0ELi128EEEEEEEEEvNT_6ParamsE,@function
        .size           _ZN7cutlass13device_kernelIN5flash19enable_sm80_to_sm89INS1_16FlashAttnBwdSm80INS1_25CollectiveMainloopBwdSm80ILi2ELi2EN4cute5tupleIJNS5_1CILi64EEENS7_ILi128EEES9_EEENS_6half_tEfNS_4arch4Sm80ELb0ELb1ELb1ELb1ELb1ELb0ELb0ELb0ELi2ELi2ELi2ELi2ELb0EEENS1_21CollectiveEpilogueBwdISA_SB_SD_Li256ELb1ELb0ELi4EEENS1_19SingleTileSchedulerILb1ELb0ELb0ELi128EEEEEEEEEvNT_6ParamsE,(.L_x_145 - _ZN7cutlass13device_kernelIN5flash19enable_sm80_to_sm89INS1_16FlashAttnBwdSm80INS1_25CollectiveMainloopBwdSm80ILi2ELi2EN4cute5tupleIJNS5_1CILi64EEENS7_ILi128EEES9_EEENS_6half_tEfNS_4arch4Sm80ELb0ELb1ELb1ELb1ELb1ELb0ELb0ELb0ELi2ELi2ELi2ELi2ELb0EEENS1_21CollectiveEpilogueBwdISA_SB_SD_Li256ELb1ELb0ELi4EEENS1_19SingleTileSchedulerILb1ELb0ELb0ELi128EEEEEEEEEvNT_6ParamsE)
        .other          _ZN7cutlass13device_kernelIN5flash19enable_sm80_to_sm89INS1_16FlashAttnBwdSm80INS1_25CollectiveMainloopBwdSm80ILi2ELi2EN4cute5tupleIJNS5_1CILi64EEENS7_ILi128EEES9_EEENS_6half_tEfNS_4arch4Sm80ELb0ELb1ELb1ELb1ELb1ELb0ELb0ELb0ELi2ELi2ELi2ELi2ELb0EEENS1_21CollectiveEpilogueBwdISA_SB_SD_Li256ELb1ELb0ELi4EEENS1_19SingleTileSchedulerILb1ELb0ELb0ELi128EEEEEEEEEvNT_6ParamsE,@"STO_CUDA_ENTRY STV_DEFAULT"
_ZN7cutlass13device_kernelIN5flash19enable_sm80_to_sm89INS1_16FlashAttnBwdSm80INS1_25CollectiveMainloopBwdSm80ILi2ELi2EN4cute5tupleIJNS5_1CILi64EEENS7_ILi128EEES9_EEENS_6half_tEfNS_4arch4Sm80ELb0ELb1ELb1ELb1ELb1ELb0ELb0ELb0ELi2ELi2ELi2ELi2ELb0EEENS1_21CollectiveEpilogueBwdISA_SB_SD_Li256ELb1ELb0ELi4EEENS1_19SingleTileSchedulerILb1ELb0ELb0ELi128EEEEEEEEEvNT_6ParamsE:
[----:B------:R-:W-:Y:S01]  /*0000*/  LDC R1, c[0x0][0x37c] ;  /* 0x0000df00ff017b82 */ /* 0x000fe20000000800 */
[----:B------:R-:W-:Y:S05]  /*0010*/  EXIT ;  /* 0x000000000000794d */ /* 0x000fea0003800000 */
.L_x_52:
        /* <DEDUP_REMOVED lines=14> */
.L_x_145:


//--------------------- .text._ZN7cutlass13device_kernelIN5flash19enable_sm80_to_sm89INS1_16FlashAttnBwdSm80INS1_25CollectiveMainloopBwdSm80ILi2ELi2EN4cute5tupleIJNS5_1CILi64EEENS7_ILi128EEES9_EEENS_6half_tEfNS_4arch4Sm80ELb0ELb1ELb1ELb1ELb0ELb0ELb0ELb0ELi2ELi2ELi2ELi2ELb0EEENS1_24CollectiveEpilogueBwdGQAISA_fSD_Li256ELb1ELb0EEENS1_19SingleTileSchedulerILb1ELb0ELb0ELi128EEEEEEEEEvNT_6ParamsE --------------------------
	.section	.text._ZN7cutlass13device_kernelIN5flash19enable_sm80_to_sm89INS1_16FlashAttnBwdSm80INS1_25CollectiveMainloopBwdSm80ILi2ELi2EN4cute5tupleIJNS5_1CILi64EEENS7_ILi128EEES9_EEENS_6half_tEfNS_4arch4Sm80ELb0ELb1ELb1ELb1ELb0ELb0ELb0ELb0ELi2ELi2ELi2ELi2ELb0EEENS1_24CollectiveEpilogueBwdGQAISA_fSD_Li256ELb1ELb0EEENS1_19SingleTileSchedulerILb1ELb0ELb0ELi128EEEEEEEEEvNT_6ParamsE,"ax",@progbits
	.align	128
.text._ZN7cutlass13device_kernelIN5flash19enable_sm80_to_sm89INS1_16FlashAttnBwdSm80INS1_25CollectiveMainloopBwdSm80ILi2ELi2EN4cute5tupleIJNS5_1CILi64EEENS7_ILi128EEES9_EEENS_6half_tEfNS_4arch4Sm80ELb0ELb1ELb1ELb1ELb0ELb0ELb0ELb0ELi2ELi2ELi2ELi2ELb0EEENS1_24CollectiveEpilogueBwdGQAISA_fSD_Li256ELb1ELb0EEENS1_19SingleTileSchedulerILb1ELb0ELb0ELi128EEEEEEEEEvNT_6ParamsE:
        .type           _ZN7cutlass13device_kernelIN5flash19enable_sm80_to_sm89INS1_16FlashAttnBwdSm80INS1_25CollectiveMainloopBwdSm80ILi2ELi2EN4cute5tupleIJNS5_1CILi64EEENS7_ILi128EEES9_EEENS_6half_tEfNS_4arch4Sm80ELb0ELb1ELb1ELb1ELb0ELb0ELb0ELb0ELi2ELi2ELi2ELi2ELb0EEENS1_24CollectiveEpilogueBwdGQAISA_fSD_Li256ELb1ELb0EEENS1_19SingleTileSchedulerILb1ELb0ELb0ELi128EEEEEEEEEvNT_6ParamsE,@function
        .size           _ZN7cutlass13device_kernelIN5flash19enable_sm80_to_sm89INS1_16FlashAttnBwdSm80INS1_25CollectiveMainloopBwdSm80ILi2ELi2EN4cute5tupleIJNS5_1CILi64EEENS7_ILi128EEES9_EEENS_6half_tEfNS_4arch4Sm80ELb0ELb1ELb1ELb1ELb0ELb0ELb0ELb0ELi2ELi2ELi2ELi2ELb0EEENS1_24CollectiveEpilogueBwdGQAISA_fSD_Li256ELb1ELb0EEENS1_19SingleTileSchedulerILb1ELb0ELb0ELi128EEEEEEEEEvNT_6ParamsE,(.L_x_146 - _ZN7cutlass13device_kernelIN5flash19enable_sm80_to_sm89INS1_16FlashAttnBwdSm80INS1_25CollectiveMainloopBwdSm80ILi2ELi2EN4cute5tupleIJNS5_1CILi64EEENS7_ILi128EEES9_EEENS_6half_tEfNS_4arch4Sm80ELb0ELb1ELb1ELb1ELb0ELb0ELb0ELb0ELi2ELi2ELi2ELi2ELb0EEENS1_24CollectiveEpilogueBwdGQAISA_fSD_Li256ELb1ELb0EEENS1_19SingleTileSchedulerILb1ELb0ELb0ELi128EEEEEEEEEvNT_6ParamsE)
        .other          _ZN7cutlass13device_kernelIN5flash19enable_sm80_to_sm89INS1_16FlashAttnBwdSm80INS1_25CollectiveMainloopBwdSm80ILi2ELi2EN4cute5tupleIJNS5_1CILi64EEENS7_ILi128EEES9_EEENS_6half_tEfNS_4arch4Sm80ELb0ELb1ELb1ELb1ELb0ELb0ELb0ELb0ELi2ELi2ELi2ELi2ELb0EEENS1_24CollectiveEpilogueBwdGQAISA_fSD_Li256ELb1ELb0EEENS1_19SingleTileSchedulerILb1ELb0ELb0ELi128EEEEEEEEEvNT_6ParamsE,@"STO_CUDA_ENTRY STV_DEFAULT"
_ZN7cutlass13device_kernelIN5flash19enable_sm80_to_sm89INS1_16FlashAttnBwdSm80INS1_25CollectiveMainloopBwdSm80ILi2ELi2EN4cute5tupleIJNS5_1CILi64EEENS7_ILi128EEES9_EEENS_6half_tEfNS_4arch4Sm80ELb0ELb1ELb1ELb1ELb0ELb0ELb0ELb0ELi2ELi2ELi2ELi2ELb0EEENS1_24CollectiveEpilogueBwdGQAISA_fSD_Li256ELb1ELb0EEENS1_19SingleTileSchedulerILb1ELb0ELb0ELi128EEEEEEEEEvNT_6ParamsE:
[----:B------:R-:W-:Y:S01]  /*0000*/  LDC R1, c[0x0][0x37c] ;  /* 0x0000df00ff017b82 */ /* 0x000fe20000000800 */
[----:B------:R-:W-:Y:S05]  /*0010*/  EXIT ;  /* 0x000000000000794d */ /* 0x000fea0003800000 */
.L_x_53:
        /* <DEDUP_REMOVED lines=14> */
.L_x_146:


//--------------------- .text._ZN7cutlass13device_kernelIN5flash19enable_sm80_to_sm89INS1_16FlashAttnBwdSm80INS1_25CollectiveMainloopBwdSm80ILi2ELi2EN4cute5tupleIJNS5_1CILi64EEENS7_ILi128EEES9_EEENS_6half_tEfNS_4arch4Sm80ELb0ELb1ELb1ELb1ELb1ELb0ELb0ELb0ELi2ELi2ELi2ELi2ELb0EEENS1_24CollectiveEpilogueBwdGQAISA_fSD_Li256ELb1ELb1EEENS1_19SingleTileSchedulerILb1ELb0ELb0ELi128EEEEEEEEEvNT_6ParamsE --------------------------
	.section	.text._ZN7cutlass13device_kernelIN5flash19enable_sm80_to_sm89INS1_16FlashAttnBwdSm80INS1_25CollectiveMainloopBwdSm80ILi2ELi2EN4cute5tupleIJNS5_1CILi64EEENS7_ILi128EEES9_EEENS_6half_tEfNS_4arch4Sm80ELb0ELb1ELb1ELb1ELb1ELb0ELb0ELb0ELi2ELi2ELi2ELi2ELb0EEENS1_24CollectiveEpilogueBwdGQAISA_fSD_Li256ELb1ELb1EEENS1_19SingleTileSchedulerILb1ELb0ELb0ELi128EEEEEEEEEvNT_6ParamsE,"ax",@progbits
	.align	128
.text._ZN7cutlass13device_kernelIN5flash19enable_sm80_to_sm89INS1_16FlashAttnBwdSm80INS1_25CollectiveMainloopBwdSm80ILi2ELi2EN4cute5tupleIJNS5_1CILi64EEENS7_ILi128EEES9_EEENS_6half_tEfNS_4arch4Sm80ELb0ELb1ELb1ELb1ELb1ELb0ELb0ELb0ELi2ELi2ELi2ELi2ELb0EEENS1_24CollectiveEpilogueBwdGQAISA_fSD_Li256ELb1ELb1EEENS1_19SingleTileSchedulerILb1ELb0ELb0ELi128EEEEEEEEEvNT_6ParamsE:
        .type           _ZN7cutlass13device_kernelIN5flash19enable_sm80_to_sm89INS1_16FlashAttnBwdSm80INS1_25CollectiveMainloopBwdSm80ILi2ELi2EN4cute5tupleIJNS5_1CILi64EEENS7_ILi128EEES9_EEENS_6half_tEfNS_4arch4Sm80ELb0ELb1ELb1ELb1ELb1ELb0ELb0ELb0ELi2ELi2ELi2ELi2ELb0EEENS1_24CollectiveEpilogueBwdGQAISA_fSD_Li256ELb1ELb1EEENS1_19SingleTileSchedulerILb1ELb0ELb0ELi128EEEEEEEEEvNT_6ParamsE,@function
        .size           _ZN7cutlass13device_kernelIN5flash19enable_sm80_to_sm89INS1_16FlashAttnBwdSm80INS1_25CollectiveMainloopBwdSm80ILi2ELi2EN4cute5tupleIJNS5_1CILi64EEENS7_ILi128EEES9_EEENS_6half_tEfNS_4arch4Sm80ELb0ELb1ELb1ELb1ELb1ELb0ELb0ELb0ELi2ELi2ELi2ELi2ELb0EEENS1_24CollectiveEpilogueBwdGQAISA_fSD_Li256ELb1ELb1EEENS1_19SingleTileSchedulerILb1ELb0ELb0ELi128EEEEEEEEEvNT_6ParamsE,(.L_x_147 - _ZN7cutlass13device_kernelIN5flash19enable_sm80_to_sm89INS1_16FlashAttnBwdSm80INS1_25CollectiveMainloopBwdSm80ILi2ELi2EN4cute5tupleIJNS5_1CILi64EEENS7_ILi128EEES9_EEENS_6half_tEfNS_4arch4Sm80ELb0ELb1ELb1ELb1ELb1ELb0ELb0ELb0ELi2ELi2ELi2ELi2ELb0EEENS1_24CollectiveEpilogueBwdGQAISA_fSD_Li256ELb1ELb1EEENS1_19SingleTileSchedulerILb1ELb0ELb0ELi128EEEEEEEEEvNT_6ParamsE)
        .other          _ZN7cutlass13device_kernelIN5flash19enable_sm80_to_sm89INS1_16FlashAttnBwdSm80INS1_25CollectiveMainloopBwdSm80ILi2ELi2EN4cute5tupleIJNS5_1CILi64EEENS7_ILi128EEES9_EEENS_6half_tEfNS_4arch4Sm80ELb0ELb1ELb1ELb1ELb1ELb0ELb0ELb0ELi2ELi2ELi2ELi2ELb0EEENS1_24CollectiveEpilogueBwdGQAISA_fSD_Li256ELb1ELb1EEENS1_19SingleTileSchedulerILb1ELb0ELb0ELi128EEEEEEEEEvNT_6ParamsE,@"STO_CUDA_ENTRY STV_DEFAULT"
_ZN7cutlass13device_kernelIN5flash19enable_sm80_to_sm89INS1_16FlashAttnBwdSm80INS1_25CollectiveMainloopBwdSm80ILi2ELi2EN4cute5tupleIJNS5_1CILi64EEENS7_ILi128EEES9_EEENS_6half_tEfNS_4arch4Sm80ELb0ELb1ELb1ELb1ELb1ELb0ELb0ELb0ELi2ELi2ELi2ELi2ELb0EEENS1_24CollectiveEpilogueBwdGQAISA_fSD_Li256ELb1ELb1EEENS1_19SingleTileSchedulerILb1ELb0ELb0ELi128EEEEEEEEEvNT_6ParamsE:
[----:B------:R-:W-:Y:S01]  /*0000*/  LDC R1, c[0x0][0x37c] ;  /* 0x0000df00ff017b82 */ /* 0x000fe20000000800 */
[----:B------:R-:W-:Y:S05]  /*0010*/  EXIT ;  /* 0x000000000000794d */ /* 0x000fea0003800000 */
.L_x_54:
        /* <DEDUP_REMOVED lines=14> */
.L_x_147:


//--------------------- .text._ZN7cutlass13device_kernelIN5flash19enable_sm80_to_sm89INS1_16FlashAttnBwdSm80INS1_25CollectiveMainloopBwdSm80ILi2ELi2EN4cute5tupleIJNS5_1CILi64EEENS7_ILi128EEES9_EEENS_6half_tEfNS_4arch4Sm80ELb1ELb0ELb1ELb0ELb0ELb0ELb0ELb0ELi2ELi2ELi2ELi2ELb0EEENS1_21CollectiveEpilogueBwdISA_SB_SD_Li256ELb0ELb0ELi4EEENS1_25SingleTileBwdLPTSchedulerILb0ELi128ELb0EEEEEEEEEvNT_6ParamsE --------------------------
	.section	.text._ZN7cutlass13device_kernelIN5flash19enable_sm80_to_sm89INS1_16FlashAttnBwdSm80INS1_25CollectiveMainloopBwdSm80ILi2ELi2EN4cute5tupleIJNS5_1CILi64EEENS7_ILi128EEES9_EEENS_6half_tEfNS_4arch4Sm80ELb1ELb0ELb1ELb0ELb0ELb0ELb0ELb0ELi2ELi2ELi2ELi2ELb0EEENS1_21CollectiveEpilogueBwdISA_SB_SD_Li256ELb0ELb0ELi4EEENS1_25SingleTileBwdLPTSchedulerILb0ELi128ELb0EEEEEEEEEvNT_6ParamsE,"ax",@progbits
	.align	128
.text._ZN7cutlass13device_kernelIN5flash19enable_sm80_to_sm89INS1_16FlashAttnBwdSm80INS1_25CollectiveMainloopBwdSm80ILi2ELi2EN4cute5tupleIJNS5_1CILi64EEENS7_ILi128EEES9_EEENS_6half_tEfNS_4arch4Sm80ELb1ELb0ELb1ELb0ELb0ELb0ELb0ELb0ELi2ELi2ELi2ELi2ELb0EEENS1_21CollectiveEpilogueBwdISA_SB_SD_Li256ELb0ELb0ELi4EEENS1_25SingleTileBwdLPTSchedulerILb0ELi128ELb0EEEEEEEEEvNT_6ParamsE:
        .type           _ZN7cutlass13device_kernelIN5flash19enable_sm80_to_sm89INS1_16FlashAttnBwdSm80INS1_25CollectiveMainloopBwdSm80ILi2ELi2EN4cute5tupleIJNS5_1CILi64EEENS7_ILi128EEES9_EEENS_6half_tEfNS_4arch4Sm80ELb1ELb0ELb1ELb0ELb0ELb0ELb0ELb0ELi2ELi2ELi2ELi2ELb0EEENS1_21CollectiveEpilogueBwdISA_SB_SD_Li256ELb0ELb0ELi4EEENS1_25SingleTileBwdLPTSchedulerILb0ELi128ELb0EEEEEEEEEvNT_6ParamsE,@function
        .size           _ZN7cutlass13device_kernelIN5flash19enable_sm80_to_sm89INS1_16FlashAttnBwdSm80INS1_25CollectiveMainloopBwdSm80ILi2ELi2EN4cute5tupleIJNS5_1CILi64EEENS7_ILi128EEES9_EEENS_6half_tEfNS_4arch4Sm80ELb1ELb0ELb1ELb0ELb0ELb0ELb0ELb0ELi2ELi2ELi2ELi2ELb0EEENS1_21CollectiveEpilogueBwdISA_SB_SD_Li256ELb0ELb0ELi4EEENS1_25SingleTileBwdLPTSchedulerILb0ELi128ELb0EEEEEEEEEvNT_6ParamsE,(.L_x_148 - _ZN7cutlass13device_kernelIN5flash19enable_sm80_to_sm89INS1_16FlashAttnBwdSm80INS1_25CollectiveMainloopBwdSm80ILi2ELi2EN4cute5tupleIJNS5_1CILi64EEENS7_ILi128EEES9_EEENS_6half_tEfNS_4arch4Sm80ELb1ELb0ELb1ELb0ELb0ELb0ELb0ELb0ELi2ELi2ELi2ELi2ELb0EEENS1_21CollectiveEpilogueBwdISA_SB_SD_Li256ELb0ELb0ELi4EEENS1_25SingleTileBwdLPTSchedulerILb0ELi128ELb0EEEEEEEEEvNT_6ParamsE)
        .other          _ZN7cutlass13device_kernelIN5flash19enable_sm80_to_sm89INS1_16FlashAttnBwdSm80INS1_25CollectiveMainloopBwdSm80ILi2ELi2EN4cute5tupleIJNS5_1CILi64EEENS7_ILi128EEES9_EEENS_6half_tEfNS_4arch4Sm80ELb1ELb0ELb1ELb0ELb0ELb0ELb0ELb0ELi2ELi2ELi2ELi2ELb0EEENS1_21CollectiveEpilogueBwdISA_SB_SD_Li256ELb0ELb0ELi4EEENS1_25SingleTileBwdLPTSchedulerILb0ELi128ELb0EEEEEEEEEvNT_6ParamsE,@"STO_CUDA_ENTRY STV_DEFAULT"
_ZN7cutlass13device_kernelIN5flash19enable_sm80_to_sm89INS1_16FlashAttnBwdSm80INS1_25CollectiveMainloopBwdSm80ILi2ELi2EN4cute5tupleIJNS5_1CILi64EEENS7_ILi128EEES9_EEENS_6half_tEfNS_4arch4Sm80ELb1ELb0ELb1ELb0ELb0ELb0ELb0ELb0ELi2ELi2ELi2ELi2ELb0EEENS1_21CollectiveEpilogueBwdISA_SB_SD_Li256ELb0ELb0ELi4EEENS1_25SingleTileBwdLPTSchedulerILb0ELi128ELb0EEEEEEEEEvNT_6ParamsE:
[----:B------:R-:W-:Y:S01]  /*0000*/  LDC R1, c[0x0][0x37c] ;  /* 0x0000df00ff017b82 */ /* 0x000fe20000000800 */
[----:B------:R-:W-:Y:S05]  /*0010*/  EXIT ;  /* 0x000000000000794d */ /* 0x000fea0003800000 */
.L_x_55:
        /* <DEDUP_REMOVED lines=14> */
.L_x_148:


//--------------------- .text._ZN7cutlass13device_kernelIN5flash19enable_sm80_to_sm89INS1_16FlashAttnBwdSm80INS1_25CollectiveMainloopBwdSm80ILi2ELi2EN4cute5tupleIJNS5_1CILi64EEENS7_ILi128EEES9_EEENS_6half_tEfNS_4arch4Sm80ELb1ELb0ELb1ELb0ELb1ELb0ELb0ELb0ELi2ELi2ELi2ELi2ELb0EEENS1_21CollectiveEpilogueBwdISA_SB_SD_Li256ELb0ELb0ELi4EEENS1_25SingleTileBwdLPTSchedulerILb0ELi128ELb1EEEEEEEEEvNT_6ParamsE --------------------------
	.section	.text._ZN7cutlass13device_kernelIN5flash19enable_sm80_to_sm89INS1_16FlashAttnBwdSm80INS1_25CollectiveMainloopBwdSm80ILi2ELi2EN4cute5tupleIJNS5_1CILi64EEENS7_ILi128EEES9_EEENS_6half_tEfNS_4arch4Sm80ELb1ELb0ELb1ELb0ELb1ELb0ELb0ELb0ELi2ELi2ELi2ELi2ELb0EEENS1_21CollectiveEpilogueBwdISA_SB_SD_Li256ELb0ELb0ELi4EEENS1_25SingleTileBwdLPTSchedulerILb0ELi128ELb1EEEEEEEEEvNT_6ParamsE,"ax",@progbits
	.align	128
.text._ZN7cutlass13device_kernelIN5flash19enable_sm80_to_sm89INS1_16FlashAttnBwdSm80INS1_25CollectiveMainloopBwdSm80ILi2ELi2EN4cute5tupleIJNS5_1CILi64EEENS7_ILi128EEES9_EEENS_6half_tEfNS_4arch4Sm80ELb1ELb0ELb1ELb0ELb1ELb0ELb0ELb0ELi2ELi2ELi2ELi2ELb0EEENS1_21CollectiveEpilogueBwdISA_SB_SD_Li256ELb0ELb0ELi4EEENS1_25SingleTileBwdLPTSchedulerILb0ELi128ELb1EEEEEEEEEvNT_6ParamsE:
        .type           _ZN7cutlass13device_kernelIN5flash19enable_sm80_to_sm89INS1_16FlashAttnBwdSm80INS1_25CollectiveMainloopBwdSm80ILi2ELi2EN4cute5tupleIJNS5_1CILi64EEENS7_ILi128EEES9_EEENS_6half_tEfNS_4arch4Sm80ELb1ELb0ELb1ELb0ELb1ELb0ELb0ELb0ELi2ELi2ELi2ELi2ELb0EEENS1_21CollectiveEpilogueBwdISA_SB_SD_Li256ELb0ELb0ELi4EEENS1_25SingleTileBwdLPTSchedulerILb0ELi128ELb1EEEEEEEEEvNT_6ParamsE,@function
        .size           _ZN7cutlass13device_kernelIN5flash19enable_sm80_to_sm89INS1_16FlashAttnBwdSm80INS1_25CollectiveMainloopBwdSm80ILi2ELi2EN4cute5tupleIJNS5_1CILi64EEENS7_ILi128EEES9_EEENS_6half_tEfNS_4arch4Sm80ELb1ELb0ELb1ELb0ELb1ELb0ELb0ELb0ELi2ELi2ELi2ELi2ELb0EEENS1_21CollectiveEpilogueBwdISA_SB_SD_Li256ELb0ELb0ELi4EEENS1_25SingleTileBwdLPTSchedulerILb0ELi128ELb1EEEEEEEEEvNT_6ParamsE,(.L_x_149 - _ZN7cutlass13device_kernelIN5flash19enable_sm80_to_sm89INS1_16FlashAttnBwdSm80INS1_25CollectiveMainloopBwdSm80ILi2ELi2EN4cute5tupleIJNS5_1CILi64EEENS7_ILi128EEES9_EEENS_6half_tEfNS_4arch4Sm80ELb1ELb0ELb1ELb0ELb1ELb0ELb0ELb0ELi2ELi2ELi2ELi2ELb0EEENS1_21CollectiveEpilogueBwdISA_SB_SD_Li256ELb0ELb0ELi4EEENS1_25SingleTileBwdLPTSchedulerILb0ELi128ELb1EEEEEEEEEvNT_6ParamsE)
        .other          _ZN7cutlass13device_kernelIN5flash19enable_sm80_to_sm89INS1_16FlashAttnBwdSm80INS1_25CollectiveMainloopBwdSm80ILi2ELi2EN4cute5tupleIJNS5_1CILi64EEENS7_ILi128EEES9_EEENS_6half_tEfNS_4arch4Sm80ELb1ELb0ELb1ELb0ELb1ELb0ELb0ELb0ELi2ELi2ELi2ELi2ELb0EEENS1_21CollectiveEpilogueBwdISA_SB_SD_Li256ELb0ELb0ELi4EEENS1_25SingleTileBwdLPTSchedulerILb0ELi128ELb1EEEEEEEEEvNT_6ParamsE,@"STO_CUDA_ENTRY STV_DEFAULT"
_ZN7cutlass13device_kernelIN5flash19enable_sm80_to_sm89INS1_16FlashAttnBwdSm80INS1_25CollectiveMainloopBwdSm80ILi2ELi2EN4cute5tupleIJNS5_1CILi64EEENS7_ILi128EEES9_EEENS_6half_tEfNS_4arch4Sm80ELb1ELb0ELb1ELb0ELb1ELb0ELb0ELb0ELi2ELi2ELi2ELi2ELb0EEENS1_21CollectiveEpilogueBwdISA_SB_SD_Li256ELb0ELb0ELi4EEENS1_25SingleTileBwdLPTSchedulerILb0ELi128ELb1EEEEEEEEEvNT_6ParamsE:
[----:B------:R-:W-:Y:S01]  /*0000*/  LDC R1, c[0x0][0x37c] ;  /* 0x0000df00ff017b82 */ /* 0x000fe20000000800 */
[----:B------:R-:W-:Y:S05]  /*0010*/  EXIT ;  /* 0x000000000000794d */ /* 0x000fea0003800000 */
.L_x_56:
        /* <DEDUP_REMOVED lines=14> */
.L_x_149:


//--------------------- .text._ZN7cutlass13device_kernelIN5flash19enable_sm80_to_sm89INS1_16FlashAttnBwdSm80INS1_25CollectiveMainloopBwdSm80ILi2ELi2EN4cute5tupleIJNS5_1CILi64EEENS7_ILi128EEES9_EEENS_6half_tEfNS_4arch4Sm80ELb1ELb0ELb1ELb0ELb0ELb0ELb0ELb0ELi2ELi2ELi2ELi2ELb0EEENS1_24CollectiveEpilogueBwdGQAISA_fSD_Li256ELb0ELb0EEENS1_25SingleTileBwdLPTSchedulerILb0ELi128ELb0EEEEEEEEEvNT_6ParamsE --------------------------
	.section	.text._ZN7cutlass13device_kernelIN5flash19enable_sm80_to_sm89INS1_16FlashAttnBwdSm80INS1_25CollectiveMainloopBwdSm80ILi2ELi2EN4cute5tupleIJNS5_1CILi64EEENS7_ILi128EEES9_EEENS_6half_tEfNS_4arch4Sm80ELb1ELb0ELb1ELb0ELb0ELb0ELb0ELb0ELi2ELi2ELi2ELi2ELb0EEENS1_24CollectiveEpilogueBwdGQAISA_fSD_Li256ELb0ELb0EEENS1_25SingleTileBwdLPTSchedulerILb0ELi128ELb0EEEEEEEEEvNT_6ParamsE,"ax",@progbits
	.align	128
.text._ZN7cutlass13device_kernelIN5flash19enable_sm80_to_sm89INS1_16FlashAttnBwdSm80INS1_25CollectiveMainloopBwdSm80ILi2ELi2EN4cute5tupleIJNS5_1CILi64EEENS7_ILi128EEES9_EEENS_6half_tEfNS_4arch4Sm80ELb1ELb0ELb1ELb0ELb0ELb0ELb0ELb0ELi2ELi2ELi2ELi2ELb0EEENS1_24CollectiveEpilogueBwdGQAISA_fSD_Li256ELb0ELb0EEENS1_25SingleTileBwdLPTSchedulerILb0ELi128ELb0EEEEEEEEEvNT_6ParamsE:
        .type           _ZN7cutlass13device_kernelIN5flash19enable_sm80_to_sm89INS1_16FlashAttnBwdSm80INS1_25CollectiveMainloopBwdSm80ILi2ELi2EN4cute5tupleIJNS5_1CILi64EEENS7_ILi128EEES9_EEENS_6half_tEfNS_4arch4Sm80ELb1ELb0ELb1ELb0ELb0ELb0ELb0ELb0ELi2ELi2ELi2ELi2ELb0EEENS1_24CollectiveEpilogueBwdGQAISA_fSD_Li256ELb0ELb0EEENS1_25SingleTileBwdLPTSchedulerILb0ELi128ELb0EEEEEEEEEvNT_6ParamsE,@function
        .size           _ZN7cutlass13device_kernelIN5flash19enable_sm80_to_sm89INS1_16FlashAttnBwdSm80INS1_25CollectiveMainloopBwdSm80ILi2ELi2EN4cute5tupleIJNS5_1CILi64EEENS7_ILi128EEES9_EEENS_6half_tEfNS_4arch4Sm80ELb1ELb0ELb1ELb0ELb0ELb0ELb0ELb0ELi2ELi2ELi2ELi2ELb0EEENS1_24CollectiveEpilogueBwdGQAISA_fSD_Li256ELb0ELb0EEENS1_25SingleTileBwdLPTSchedulerILb0ELi128ELb0EEEEEEEEEvNT_6ParamsE,(.L_x_150 - _ZN7cutlass13device_kernelIN5flash19enable_sm80_to_sm89INS1_16FlashAttnBwdSm80INS1_25CollectiveMainloopBwdSm80ILi2ELi2EN4cute5tupleIJNS5_1CILi64EEENS7_ILi128EEES9_EEENS_6half_tEfNS_4arch4Sm80ELb1ELb0ELb1ELb0ELb0ELb0ELb0ELb0ELi2ELi2ELi2ELi2ELb0EEENS1_24CollectiveEpilogueBwdGQAISA_fSD_Li256ELb0ELb0EEENS1_25SingleTileBwdLPTSchedulerILb0ELi128ELb0EEEEEEEEEvNT_6ParamsE)
        .other          _ZN7cutlass13device_kernelIN5flash19enable_sm80_to_sm89INS1_16FlashAttnBwdSm80INS1_25CollectiveMainloopBwdSm80ILi2ELi2EN4cute5tupleIJNS5_1CILi64EEENS7_ILi128EEES9_EEENS_6half_tEfNS_4arch4Sm80ELb1ELb0ELb1ELb0ELb0ELb0ELb0ELb0ELi2ELi2ELi2ELi2ELb0EEENS1_24CollectiveEpilogueBwdGQAISA_fSD_Li256ELb0ELb0EEENS1_25SingleTileBwdLPTSchedulerILb0ELi128ELb0EEEEEEEEEvNT_6ParamsE,@"STO_CUDA_ENTRY STV_DEFAULT"
_ZN7cutlass13device_kernelIN5flash19enable_sm80_to_sm89INS1_16FlashAttnBwdSm80INS1_25CollectiveMainloopBwdSm80ILi2ELi2EN4cute5tupleIJNS5_1CILi64EEENS7_ILi128EEES9_EEENS_6half_tEfNS_4arch4Sm80ELb1ELb0ELb1ELb0ELb0ELb0ELb0ELb0ELi2ELi2ELi2ELi2ELb0EEENS1_24CollectiveEpilogueBwdGQAISA_fSD_Li256ELb0ELb0EEENS1_25SingleTileBwdLPTSchedulerILb0ELi128ELb0EEEEEEEEEvNT_6ParamsE:
[----:B------:R-:W-:Y:S01]  /*0000*/  LDC R1, c[0x0][0x37c] ;  /* 0x0000df00ff017b82 */ /* 0x000fe20000000800 */
[----:B------:R-:W-:Y:S05]  /*0010*/  EXIT ;  /* 0x000000000000794d */ /* 0x000fea0003800000 */
.L_x_57:
        /* <DEDUP_REMOVED lines=14> */
.L_x_150:


//--------------------- .text._ZN7cutlass13device_kernelIN5flash19enable_sm80_to_sm89INS1_16FlashAttnBwdSm80INS1_25CollectiveMainloopBwdSm80ILi2ELi2EN4cute5tupleIJNS5_1CILi64EEENS7_ILi128EEES9_EEENS_6half_tEfNS_4arch4Sm80ELb1ELb0ELb1ELb0ELb1ELb0ELb0ELb0ELi2ELi2ELi2ELi2ELb0EEENS1_24CollectiveEpilogueBwdGQAISA_fSD_Li256ELb0ELb1EEENS1_25SingleTileBwdLPTSchedulerILb0ELi128ELb1EEEEEEEEEvNT_6ParamsE --------------------------
	.section	.text._ZN7cutlass13device_kernelIN5flash19enable_sm80_to_sm89INS1_16FlashAttnBwdSm80INS1_25CollectiveMainloopBwdSm80ILi2ELi2EN4cute5tupleIJNS5_1CILi64EEENS7_ILi128EEES9_EEENS_6half_tEfNS_4arch4Sm80ELb1ELb0ELb1ELb0ELb1ELb0ELb0ELb0ELi2ELi2ELi2ELi2ELb0EEENS1_24CollectiveEpilogueBwdGQAISA_fSD_Li256ELb0ELb1EEENS1_25SingleTileBwdLPTSchedulerILb0ELi128ELb1EEEEEEEEEvNT_6ParamsE,"ax",@progbits
	.align	128
.text._ZN7cutlass13device_kernelIN5flash19enable_sm80_to_sm89INS1_16FlashAttnBwdSm80INS1_25CollectiveMainloopBwdSm80ILi2ELi2EN4cute5tupleIJNS5_1CILi64EEENS7_ILi128EEES9_EEENS_6half_tEfNS_4arch4Sm80ELb1ELb0ELb1ELb0ELb1ELb0ELb0ELb0ELi2ELi2ELi2ELi2ELb0EEENS1_24CollectiveEpilogueBwdGQAISA_fSD_Li256ELb0ELb1EEENS1_25SingleTileBwdLPTSchedulerILb0ELi128ELb1EEEEEEEEEvNT_6ParamsE:
        .type           _ZN7cutlass13device_kernelIN5flash19enable_sm80_to_sm89INS1_16FlashAttnBwdSm80INS1_25CollectiveMainloopBwdSm80ILi2ELi2EN4cute5tupleIJNS5_1CILi64EEENS7_ILi128EEES9_EEENS_6half_tEfNS_4arch4Sm80ELb1ELb0ELb1ELb0ELb1ELb0ELb0ELb0ELi2ELi2ELi2ELi2ELb0EEENS1_24CollectiveEpilogueBwdGQAISA_fSD_Li256ELb0ELb1EEENS1_25SingleTileBwdLPTSchedulerILb0ELi128ELb1EEEEEEEEEvNT_6ParamsE,@function
        .size           _ZN7cutlass13device_kernelIN5flash19enable_sm80_to_sm89INS1_16FlashAttnBwdSm80INS1_25CollectiveMainloopBwdSm80ILi2ELi2EN4cute5tupleIJNS5_1CILi64EEENS7_ILi128EEES9_EEENS_6half_tEfNS_4arch4Sm80ELb1ELb0ELb1ELb0ELb1ELb0ELb0ELb0ELi2ELi2ELi2ELi2ELb0EEENS1_24CollectiveEpilogueBwdGQAISA_fSD_Li256ELb0ELb1EEENS1_25SingleTileBwdLPTSchedulerILb0ELi128ELb1EEEEEEEEEvNT_6ParamsE,(.L_x_151 - _ZN7cutlass13device_kernelIN5flash19enable_sm80_to_sm89INS1_16FlashAttnBwdSm80INS1_25CollectiveMainloopBwdSm80ILi2ELi2EN4cute5tupleIJNS5_1CILi64EEENS7_ILi128EEES9_EEENS_6half_tEfNS_4arch4Sm80ELb1ELb0ELb1ELb0ELb1ELb0ELb0ELb0ELi2ELi2ELi2ELi2ELb0EEENS1_24CollectiveEpilogueBwdGQAISA_fSD_Li256ELb0ELb1EEENS1_25SingleTileBwdLPTSchedulerILb0ELi128ELb1EEEEEEEEEvNT_6ParamsE)
        .other          _ZN7cutlass13device_kernelIN5flash19enable_sm80_to_sm89INS1_16FlashAttnBwdSm80INS1_25CollectiveMainloopBwdSm80ILi2ELi2EN4cute5tupleIJNS5_1CILi64EEENS7_ILi128EEES9_EEENS_6half_tEfNS_4arch4Sm80ELb1ELb0ELb1ELb0ELb1ELb0ELb0ELb0ELi2ELi2ELi2ELi2ELb0EEENS1_24CollectiveEpilogueBwdGQAISA_fSD_Li256ELb0ELb1EEENS1_25SingleTileBwdLPTSchedulerILb0ELi128ELb1EEEEEEEEEvNT_6ParamsE,@"STO_CUDA_ENTRY STV_DEFAULT"
_ZN7cutlass13device_kernelIN5flash19enable_sm80_to_sm89INS1_16FlashAttnBwdSm80INS1_25CollectiveMainloopBwdSm80ILi2ELi2EN4cute5tupleIJNS5_1CILi64EEENS7_ILi128EEES9_EEENS_6half_tEfNS_4arch4Sm80ELb1ELb0ELb1ELb0ELb1ELb0ELb0ELb0ELi2ELi2ELi2ELi2ELb0EEENS1_24CollectiveEpilogueBwdGQAISA_fSD_Li256ELb0ELb1EEENS1_25SingleTileBwdLPTSchedulerILb0ELi128ELb1EEEEEEEEEvNT_6ParamsE:
[----:B------:R-:W-:Y:S01]  /*0000*/  LDC R1, c[0x0][0x37c] ;  /* 0x0000df00ff017b82 */ /* 0x000fe20000000800 */
[----:B------:R-:W-:Y:S05]  /*0010*/  EXIT ;  /* 0x000000000000794d */ /* 0x000fea0003800000 */
.L_x_58:
        /* <DEDUP_REMOVED lines=14> */
.L_x_151:


//--------------------- .text._ZN7cutlass13device_kernelIN5flash22FlashAttnBwdPreprocessIN4cute5tupleIJNS3_1CILi64EEENS5_ILi128EEEEEENS_6half_tEfNS_4arch4Sm80ELb1ELb0EEEEEvNT_6ParamsE --------------------------
	.section	.text._ZN7cutlass13device_kernelIN5flash22FlashAttnBwdPreprocessIN4cute5tupleIJNS3_1CILi64EEENS5_ILi128EEEEEENS_6half_tEfNS_4arch4Sm80ELb1ELb0EEEEEvNT_6ParamsE,"ax",@progbits
	.align	128
.text._ZN7cutlass13device_kernelIN5flash22FlashAttnBwdPreprocessIN4cute5tupleIJNS3_1CILi64EEENS5_ILi128EEEEEENS_6half_tEfNS_4arch4Sm80ELb1ELb0EEEEEvNT_6ParamsE:
        .type           _ZN7cutlass13device_kernelIN5flash22FlashAttnBwdPreprocessIN4cute5tupleIJNS3_1CILi64EEENS5_ILi128EEEEEENS_6half_tEfNS_4arch4Sm80ELb1ELb0EEEEEvNT_6ParamsE,@function
        .size           _ZN7cutlass13device_kernelIN5flash22FlashAttnBwdPreprocessIN4cute5tupleIJNS3_1CILi64EEENS5_ILi128EEEEEENS_6half_tEfNS_4arch4Sm80ELb1ELb0EEEEEvNT_6ParamsE,(.L_x_152 - _ZN7cutlass13device_kernelIN5flash22FlashAttnBwdPreprocessIN4cute5tupleIJNS3_1CILi64EEENS5_ILi128EEEEEENS_6half_tEfNS_4arch4Sm80ELb1ELb0EEEEEvNT_6ParamsE)
        .other          _ZN7cutlass13device_kernelIN5flash22FlashAttnBwdPreprocessIN4cute5tupleIJNS3_1CILi64EEENS5_ILi128EEEEEENS_6half_tEfNS_4arch4Sm80ELb1ELb0EEEEEvNT_6ParamsE,@"STO_CUDA_ENTRY STV_DEFAULT"
_ZN7cutlass13device_kernelIN5flash22FlashAttnBwdPreprocessIN4cute5tupleIJNS3_1CILi64EEENS5_ILi128EEEEEENS_6half_tEfNS_4arch4Sm80ELb1ELb0EEEEEvNT_6ParamsE:
[----:B------:R-:W-:Y:S01]  /*0000*/  LDC R1, c[0x0][0x37c] ;  /* 0x0000df00ff017b82 */ /* 0x000fe20000000800 */
[----:B------:R-:W0:Y:S07]  /*0010*/  S2R R0, SR_TID.X ;  /* 0x0000000000007919 */ /* 0x000e2e0000002100 */
[----:B------:R-:W1:Y:S01]  /*0020*/  S2UR UR11, SR_CTAID.X ;  /* 0x00000000000b79c3 */ /* 0x000e620000002500 */
[----:B------:R-:W2:Y:S01]  /*0030*/  LDCU UR7, c[0x0][0x388] ;  /* 0x00007100ff0777ac */ /* 0x000ea20008000800 */
[----:B------:R-:W-:Y:S01]  /*0040*/  HFMA2 R41, -RZ, RZ, 0, 0 ;  /* 0x00000000ff297431 */ /* 0x000fe200000001ff */
[----:B------:R-:W3:Y:S01]  /*0050*/  S2R R4, SR_CTAID.Z ;  /* 0x0000000000047919 */ /* 0x000ee20000002700 */
[----:B------:R-:W4:Y:S04]  /*0060*/  LDCU UR4, c[0x0][0x38c] ;  /* 0x00007180ff0477ac */ /* 0x000f280008000800 */
[----:B------:R-:W3:Y:S01]  /*0070*/  S2UR UR14, SR_CTAID.Y ;  /* 0x00000000000e79c3 */ /* 0x000ee20000002600 */
[----:B------:R-:W3:Y:S07]  /*0080*/  LDCU.64 UR12, c[0x0][0x358] ;  /* 0x00006b00ff0c77ac */ /* 0x000eee0008000a00 */
[----:B------:R-:W3:Y:S01]  /*0090*/  LDC.64 R14, c[0x0][0x3a0] ;  /* 0x0000e800ff0e7b82 */ /* 0x000ee20000000a00 */
[----:B-1----:R-:W-:-:S07]  /*00a0*/  USHF.L.U32 UR6, UR11, 0x6, URZ ;  /* 0x000000060b067899 */ /* 0x002fce00080006ff */
[----:B------:R-:W1:Y:S01]  /*00b0*/  LDC.64 R22, c[0x0][0x3a8] ;  /* 0x0000ea00ff167b82 */ /* 0x000e620000000a00 */
[----:B--2---:R-:W-:Y:S01]  /*00c0*/  UIADD3 UR10, UPT, UPT, -UR6, UR7, URZ ;  /* 0x00000007060a7290 */ /* 0x004fe2000fffe1ff */
[----:B0-----:R-:W-:Y:S02]  /*00d0*/  SHF.L.U32 R40, R0, 0x3, RZ ;  /* 0x0000000300287819 */ /* 0x001fe400000006ff */
[----:B------:R-:W-:-:S04]  /*00e0*/  SHF.R.U32.HI R2, RZ, 0x4, R0 ;  /* 0x00000004ff027819 */ /* 0x000fc80000011600 */
[----:B------:R-:W0:Y:S01]  /*00f0*/  LDC.64 R20, c[0x0][0x3c0] ;  /* 0x0000f000ff147b82 */ /* 0x000e220000000a00 */
[----:B------:R-:W-:Y:S02]  /*0100*/  LOP3.LUT R40, R40, 0x78, RZ, 0xc0, !PT ;  /* 0x0000007828287812 */ /* 0x000fe400078ec0ff */
[----:B------:R-:W-:Y:S02]  /*0110*/  IADD3 R3, PT, PT, R2, 0x10, RZ ;  /* 0x0000001002037810 */ /* 0x000fe40007ffe0ff */
[----:B----4-:R-:W-:Y:S01]  /*0120*/  ISETP.GE.AND P0, PT, R40, UR4, PT ;  /* 0x0000000428007c0c */ /* 0x010fe2000bf06270 */
[----:B------:R-:W-:Y:S01]  /*0130*/  UIMAD.WIDE.U32 UR4, UR11, 0x40, URZ ;  /* 0x000000400b0478a5 */ /* 0x000fe2000f8e00ff */
[----:B---3--:R-:W-:Y:S01]  /*0140*/  IMAD.WIDE.U32 R8, R14, UR14, R40 ;  /* 0x0000000e0e087c25 */ /* 0x008fe2000f8e0028 */
[----:B------:R-:W2:Y:S01]  /*0150*/  LDC.64 R12, c[0x0][0x3c8] ;  /* 0x0000f200ff0c7b82 */ /* 0x000ea20000000a00 */
[----:B------:R-:W-:Y:S02]  /*0160*/  ISETP.GE.OR P1, PT, R3, UR10, P0 ;  /* 0x0000000a03007c0c */ /* 0x000fe40008726670 */
[C---:B------:R-:W-:Y:S01]  /*0170*/  ISETP.GE.OR P2, PT, R2.reuse, UR10, P0 ;  /* 0x0000000a02007c0c */ /* 0x040fe20008746670 */
[----:B------:R-:W-:Y:S01]  /*0180*/  IMAD R9, R15, UR14, R9 ;  /* 0x0000000e0f097c24 */ /* 0x000fe2000f8e0209 */
[----:B------:R-:W-:-:S02]  /*0190*/  LOP3.LUT R7, R2, UR4, RZ, 0xfc, !PT ;  /* 0x0000000402077c12 */ /* 0x000fc4000f8efcff */
[----:B------:R-:W-:Y:S01]  /*01a0*/  IADD3 R6, PT, PT, R2, 0x30, RZ ;  /* 0x0000003002067810 */ /* 0x000fe20007ffe0ff */
[----:B------:R-:W3:Y:S01]  /*01b0*/  LDC.64 R14, c[0x0][0x3b8] ;  /* 0x0000ee00ff0e7b82 */ /* 0x000ee20000000a00 */
[----:B-1----:R-:W-:-:S04]  /*01c0*/  IMAD.WIDE.U32 R28, R4, R22, R8 ;  /* 0x00000016041c7225 */ /* 0x002fc800078e0008 */
[----:B------:R-:W-:Y:S01]  /*01d0*/  IMAD R29, R4, R23, R29 ;  /* 0x00000017041d7224 */ /* 0x000fe200078e021d */
[C---:B------:R-:W-:Y:S02]  /*01e0*/  @!P1 IADD3 R19, P3, PT, R7.reuse, 0x10, RZ ;  /* 0x0000001007139810 */ /* 0x040fe40007f7e0ff */
[----:B------:R-:W1:Y:S01]  /*01f0*/  @!P1 LDC.64 R16, c[0x0][0x398] ;  /* 0x0000e600ff109b82 */ /* 0x000e620000000a00 */
[----:B0-----:R-:W-:Y:S01]  /*0200*/  IMAD.WIDE.U32 R10, R20, UR14, R40 ;  /* 0x0000000e140a7c25 */ /* 0x001fe2000f8e0028 */
[----:B------:R-:W-:Y:S02]  /*0210*/  @!P1 IADD3.X R5, PT, PT, RZ, UR5, RZ, P3, !PT ;  /* 0x00000005ff059c10 */ /* 0x000fe40009ffe4ff */
[----:B------:R-:W-:Y:S01]  /*0220*/  @!P1 IADD3 R25, P4, PT, R7, 0x10, RZ ;  /* 0x0000001007199810 */ /* 0x000fe20007f9e0ff */
[----:B------:R-:W-:-:S03]  /*0230*/  IMAD R11, R21, UR14, R11 ;  /* 0x0000000e150b7c24 */ /* 0x000fc6000f8e020b */
[----:B------:R-:W0:Y:S01]  /*0240*/  @!P1 LDC.64 R52, c[0x0][0x380] ;  /* 0x0000e000ff349b82 */ /* 0x000e220000000a00 */
[C---:B--2---:R-:W-:Y:S01]  /*0250*/  IMAD.WIDE.U32 R26, R4.reuse, R12, R10 ;  /* 0x0000000c041a7225 */ /* 0x044fe200078e000a */
[----:B------:R-:W-:Y:S02]  /*0260*/  @!P1 IADD3.X R23, PT, PT, RZ, UR5, RZ, P4, !PT ;  /* 0x00000005ff179c10 */ /* 0x000fe4000a7fe4ff */
[----:B------:R-:W-:Y:S01]  /*0270*/  @!P2 MOV R12, R28 ;  /* 0x0000001c000ca202 */ /* 0x000fe20000000f00 */
[----:B------:R-:W-:Y:S01]  /*0280*/  IMAD R27, R4, R13, R27 ;  /* 0x0000000d041b7224 */ /* 0x000fe200078e021b */
[----:B------:R-:W-:Y:S02]  /*0290*/  @!P2 MOV R13, R29 ;  /* 0x0000001d000da202 */ /* 0x000fe40000000f00 */
[----:B------:R-:W2:Y:S01]  /*02a0*/  LDC.64 R50, c[0x0][0x3b0] ;  /* 0x0000ec00ff327b82 */ /* 0x000ea20000000a00 */
[----:B---3--:R-:W-:Y:S02]  /*02b0*/  @!P1 IMAD R18, R23, R14, RZ ;  /* 0x0000000e17129224 */ /* 0x008fe400078e02ff */
[----:B-1----:R-:W-:Y:S01]  /*02c0*/  @!P1 IMAD R8, R5, R16, RZ ;  /* 0x0000001005089224 */ /* 0x002fe200078e02ff */
[----:B------:R-:W-:-:S04]  /*02d0*/  IADD3 R5, PT, PT, R2, 0x20, RZ ;  /* 0x0000002002057810 */ /* 0x000fc80007ffe0ff */
[----:B------:R-:W1:Y:S01]  /*02e0*/  LDC.64 R10, c[0x0][0x3b8] ;  /* 0x0000ee00ff0a7b82 */ /* 0x000e620000000a00 */
[----:B------:R-:W-:Y:S01]  /*02f0*/  @!P1 IMAD R21, R19, R17, R8 ;  /* 0x0000001113159224 */ /* 0x000fe200078e0208 */
[----:B------:R-:W-:Y:S01]  /*0300*/  ISETP.GE.OR P3, PT, R5, UR10, P0 ;  /* 0x0000000a05007c0c */ /* 0x000fe20008766670 */
[----:B------:R-:W-:Y:S01]  /*0310*/  @!P1 IMAD.WIDE.U32 R16, R19, R16, R28 ;  /* 0x0000001013109225 */ /* 0x000fe200078e001c */
[----:B------:R-:W-:-:S04]  /*0320*/  ISETP.GE.OR P0, PT, R6, UR10, P0 ;  /* 0x0000000a06007c0c */ /* 0x000fc80008706670 */
[----:B------:R-:W3:Y:S01]  /*0330*/  @!P2 LDC.64 R8, c[0x0][0x398] ;  /* 0x0000e600ff08ab82 */ /* 0x000ee20000000a00 */
[----:B------:R-:W-:Y:S01]  /*0340*/  @!P1 IMAD R19, R25, R15, R18 ;  /* 0x0000000f19139224 */ /* 0x000fe200078e0212 */
[----:B------:R-:W-:Y:S01]  /*0350*/  @!P1 IADD3 R17, PT, PT, R17, R21, RZ ;  /* 0x0000001511119210 */ /* 0x000fe20007ffe0ff */
[----:B------:R-:W-:Y:S01]  /*0360*/  @!P1 IMAD.WIDE.U32 R14, R25, R14, R26 ;  /* 0x0000000e190e9225 */ /* 0x000fe200078e001a */
[----:B0-----:R-:W-:-:S04]  /*0370*/  @!P1 LEA R52, P4, R16, R52, 0x1 ;  /* 0x0000003410349211 */ /* 0x001fc800078808ff */
[----:B------:R-:W0:Y:S01]  /*0380*/  @!P2 LDC.64 R44, c[0x0][0x380] ;  /* 0x0000e000ff2cab82 */ /* 0x000e220000000a00 */
[----:B------:R-:W-:Y:S02]  /*0390*/  @!P1 LEA.HI.X R53, R16, R53, R17, 0x1, P4 ;  /* 0x0000003510359211 */ /* 0x000fe400020f0c11 */
[----:B------:R-:W-:Y:S02]  /*03a0*/  @!P1 IADD3 R15, PT, PT, R15, R19, RZ ;  /* 0x000000130f0f9210 */ /* 0x000fe40007ffe0ff */
[----:B--2---:R-:W-:Y:S02]  /*03b0*/  @!P1 LEA R50, P4, R14, R50, 0x1 ;  /* 0x000000320e329211 */ /* 0x004fe400078808ff */
[----:B------:R-:W-:Y:S01]  /*03c0*/  @!P2 MOV R16, R26 ;  /* 0x0000001a0010a202 */ /* 0x000fe20000000f00 */
[----:B------:R-:W2:Y:S01]  /*03d0*/  LDC.64 R22, c[0x0][0x3b0] ;  /* 0x0000ec00ff167b82 */ /* 0x000ea20000000a00 */
[----:B------:R-:W-:Y:S01]  /*03e0*/  @!P2 MOV R17, R27 ;  /* 0x0000001b0011a202 */ /* 0x000fe20000000f00 */
[----:B-1----:R-:W-:Y:S01]  /*03f0*/  @!P2 IMAD R20, R10, UR5, RZ ;  /* 0x000000050a14ac24 */ /* 0x002fe2000f8e02ff */
[----:B------:R-:W-:-:S02]  /*0400*/  @!P1 LEA.HI.X R51, R14, R51, R15, 0x1, P4 ;  /* 0x000000330e339211 */ /* 0x000fc400020f0c0f */
[C---:B------:R-:W-:Y:S01]  /*0410*/  @!P3 IADD3 R15, P4, PT, R7.reuse, 0x20, RZ ;  /* 0x00000020070fb810 */ /* 0x040fe20007f9e0ff */
[C---:B------:R-:W-:Y:S01]  /*0420*/  @!P2 IMAD R31, R7.reuse, R11, R20 ;  /* 0x0000000b071fa224 */ /* 0x040fe200078e0214 */
[----:B------:R-:W-:Y:S01]  /*0430*/  @!P3 MOV R32, R28 ;  /* 0x0000001c0020b202 */ /* 0x000fe20000000f00 */
[----:B------:R-:W1:Y:S01]  /*0440*/  @!P3 LDC.64 R38, c[0x0][0x398] ;  /* 0x0000e600ff26bb82 */ /* 0x000e620000000a00 */
[----:B---3--:R-:W-:Y:S01]  /*0450*/  @!P2 IMAD R18, R8, UR5, RZ ;  /* 0x000000050812ac24 */ /* 0x008fe2000f8e02ff */
[----:B------:R-:W-:Y:S01]  /*0460*/  @!P3 IADD3.X R19, PT, PT, RZ, UR5, RZ, P4, !PT ;  /* 0x00000005ff13bc10 */ /* 0x000fe2000a7fe4ff */
[C---:B------:R-:W-:Y:S01]  /*0470*/  @!P2 IMAD.WIDE.U32 R12, R7.reuse, R8, R12 ;  /* 0x00000008070ca225 */ /* 0x040fe200078e000c */
[----:B------:R-:W-:Y:S02]  /*0480*/  @!P3 MOV R33, R29 ;  /* 0x0000001d0021b202 */ /* 0x000fe40000000f00 */
[----:B------:R-:W-:Y:S01]  /*0490*/  @!P3 MOV R24, R26 ;  /* 0x0000001a0018b202 */ /* 0x000fe20000000f00 */
[C---:B------:R-:W-:Y:S01]  /*04a0*/  @!P2 IMAD R21, R7.reuse, R9, R18 ;  /* 0x000000090715a224 */ /* 0x040fe200078e0212 */
[----:B------:R-:W3:Y:S01]  /*04b0*/  @!P0 LDC.64 R36, c[0x0][0x398] ;  /* 0x0000e600ff248b82 */ /* 0x000ee20000000a00 */
[C---:B------:R-:W-:Y:S01]  /*04c0*/  @!P0 IADD3 R9, P5, PT, R7.reuse, 0x30, RZ ;  /* 0x0000003007098810 */ /* 0x040fe20007fbe0ff */
[----:B------:R-:W-:Y:S01]  /*04d0*/  @!P2 IMAD.WIDE.U32 R16, R7, R10, R16 ;  /* 0x0000000a0710a225 */ /* 0x000fe200078e0010 */
[----:B0-----:R-:W-:-:S02]  /*04e0*/  @!P2 LEA R44, P4, R12, R44, 0x1 ;  /* 0x0000002c0c2ca211 */ /* 0x001fc400078808ff */
[----:B------:R-:W-:Y:S02]  /*04f0*/  @!P0 IADD3.X R11, PT, PT, RZ, UR5, RZ, P5, !PT ;  /* 0x00000005ff0b8c10 */ /* 0x000fe4000affe4ff */
[----:B------:R-:W-:Y:S01]  /*0500*/  @!P2 IADD3 R10, PT, PT, R13, R21, RZ ;  /* 0x000000150d0aa210 */ /* 0x000fe20007ffe0ff */
[----:B------:R-:W0:Y:S01]  /*0510*/  @!P3 LDC.64 R46, c[0x0][0x380] ;  /* 0x0000e000ff2ebb82 */ /* 0x000e220000000a00 */
[----:B------:R-:W-:Y:S02]  /*0520*/  @!P2 IADD3 R8, PT, PT, R17, R31, RZ ;  /* 0x0000001f1108a210 */ /* 0x000fe40007ffe0ff */
[----:B------:R-:W-:Y:S02]  /*0530*/  @!P2 LEA.HI.X R45, R12, R45, R10, 0x1, P4 ;  /* 0x0000002d0c2da211 */ /* 0x000fe400020f0c0a */
[----:B------:R-:W-:Y:S02]  /*0540*/  CS2R R12, SRZ ;  /* 0x00000000000c7805 */ /* 0x000fe4000001ff00 */
[----:B--2---:R-:W-:-:S02]  /*0550*/  @!P2 LEA R22, P5, R16, R22, 0x1 ;  /* 0x000000161016a211 */ /* 0x004fc400078a08ff */
[----:B------:R-:W-:Y:S01]  /*0560*/  @!P3 MOV R25, R27 ;  /* 0x0000001b0019b202 */ /* 0x000fe20000000f00 */
[-C--:B-1----:R-:W-:Y:S01]  /*0570*/  @!P3 IMAD R14, R19, R38.reuse, RZ ;  /* 0x00000026130eb224 */ /* 0x082fe200078e02ff */
[----:B------:R-:W1:Y:S01]  /*0580*/  LDC.64 R34, c[0x0][0x3b8] ;  /* 0x0000ee00ff227b82 */ /* 0x000e620000000a00 */
[----:B------:R-:W-:Y:S01]  /*0590*/  @!P2 LEA.HI.X R23, R16, R23, R8, 0x1, P5 ;  /* 0x000000171017a211 */ /* 0x000fe200028f0c08 */
[----:B------:R-:W-:-:S04]  /*05a0*/  @!P3 IMAD.WIDE.U32 R32, R15, R38, R32 ;  /* 0x000000260f20b225 */ /* 0x000fc800078e0020 */
[----:B------:R-:W-:Y:S01]  /*05b0*/  @!P3 IMAD R39, R15, R39, R14 ;  /* 0x000000270f27b224 */ /* 0x000fe200078e020e */
[----:B------:R-:W-:Y:S01]  /*05c0*/  CS2R R14, SRZ ;  /* 0x00000000000e7805 */ /* 0x000fe2000001ff00 */
[-C--:B---3--:R-:W-:Y:S01]  /*05d0*/  @!P0 IMAD R10, R11, R36.reuse, RZ ;  /* 0x000000240b0a8224 */ /* 0x088fe200078e02ff */
[----:B------:R-:W2:Y:S01]  /*05e0*/  LDC.64 R30, c[0x0][0x3b8] ;  /* 0x0000ee00ff1e7b82 */ /* 0x000ea20000000a00 */
[----:B------:R-:W-:-:S03]  /*05f0*/  @!P0 IMAD.WIDE.U32 R28, R9, R36, R28 ;  /* 0x00000024091c8225 */ /* 0x000fc600078e001c */
[----:B------:R3:W4:Y:S01]  /*0600*/  @!P2 LDG.E.128 R12, desc[UR12][R22.64] ;  /* 0x0000000c160ca981 */ /* 0x000722000c1e1d00 */
[----:B------:R-:W-:Y:S01]  /*0610*/  @!P0 IMAD R37, R9, R37, R10 ;  /* 0x0000002509258224 */ /* 0x000fe200078e020a */
[----:B------:R-:W-:Y:S02]  /*0620*/  CS2R R8, SRZ ;  /* 0x0000000000087805 */ /* 0x000fe4000001ff00 */
[----:B------:R-:W-:Y:S01]  /*0630*/  CS2R R10, SRZ ;  /* 0x00000000000a7805 */ /* 0x000fe2000001ff00 */
[----:B------:R-:W2:Y:S01]  /*0640*/  @!P0 LDC.64 R42, c[0x0][0x380] ;  /* 0x0000e000ff2a8b82 */ /* 0x000ea20000000a00 */
[----:B------:R-:W-:Y:S02]  /*0650*/  CS2R R16, SRZ ;  /* 0x0000000000107805 */ /* 0x000fe4000001ff00 */
[----:B------:R-:W-:Y:S02]  /*0660*/  CS2R R18, SRZ ;  /* 0x0000000000127805 */ /* 0x000fe4000001ff00 */
[----:B------:R0:W4:Y:S03]  /*0670*/  @!P2 LDG.E.128 R8, desc[UR12][R44.64] ;  /* 0x0000000c2c08a981 */ /* 0x000126000c1e1d00 */
[----:B------:R-:W2:Y:S01]  /*0680*/  LDC.64 R48, c[0x0][0x3b0] ;  /* 0x0000ec00ff307b82 */ /* 0x000ea20000000a00 */
[----:B------:R-:W-:-:S02]  /*0690*/  @!P3 IADD3 R41, P2, PT, R7, 0x20, RZ ;  /* 0x000000200729b810 */ /* 0x000fc40007f5e0ff */
[----:B------:R-:W-:Y:S02]  /*06a0*/  CS2R R20, SRZ ;  /* 0x0000000000147805 */ /* 0x000fe4000001ff00 */
[----:B---3--:R-:W-:Y:S01]  /*06b0*/  CS2R R22, SRZ ;  /* 0x0000000000167805 */ /* 0x008fe2000001ff00 */
[----:B------:R-:W3:Y:S02]  /*06c0*/  @!P1 LDG.E.128 R16, desc[UR12][R52.64] ;  /* 0x0000000c34109981 */ /* 0x000ee4000c1e1d00 */
[----:B0-----:R-:W0:Y:S01]  /*06d0*/  LDC.64 R44, c[0x0][0x3b0] ;  /* 0x0000ec00ff2c7b82 */ /* 0x001e220000000a00 */
[----:B------:R-:W-:Y:S02]  /*06e0*/  @!P3 IADD3.X R36, PT, PT, RZ, UR5, RZ, P2, !PT ;  /* 0x00000005ff24bc10 */ /* 0x000fe400097fe4ff */
[----:B------:R1:W3:Y:S01]  /*06f0*/  @!P1 LDG.E.128 R20, desc[UR12][R50.64] ;  /* 0x0000000c32149981 */ /* 0x0002e2000c1e1d00 */
[----:B------:R-:W-:Y:S02]  /*0700*/  @!P0 IADD3 R7, P2, PT, R7, 0x30, RZ ;  /* 0x0000003007078810 */ /* 0x000fe40007f5e0ff */
[----:B------:R-:W-:-:S02]  /*0710*/  @!P3 IADD3 R33, PT, PT, R33, R39, RZ ;  /* 0x000000272121b210 */ /* 0x000fc40007ffe0ff */
[----:B------:R-:W-:Y:S02]  /*0720*/  @!P3 LEA R46, P1, R32, R46, 0x1 ;  /* 0x0000002e202eb211 */ /* 0x000fe400078208ff */
[----:B------:R-:W-:Y:S01]  /*0730*/  @!P0 IADD3.X R39, PT, PT, RZ, UR5, RZ, P2, !PT ;  /* 0x00000005ff278c10 */ /* 0x000fe200097fe4ff */
[-C--:B-1----:R-:W-:Y:S01]  /*0740*/  @!P3 IMAD R36, R36, R34.reuse, RZ ;  /* 0x000000222424b224 */ /* 0x082fe200078e02ff */
[----:B------:R-:W-:Y:S01]  /*0750*/  @!P3 LEA.HI.X R47, R32, R47, R33, 0x1, P1 ;  /* 0x0000002f202fb211 */ /* 0x000fe200008f0c21 */
[----:B------:R-:W-:Y:S01]  /*0760*/  @!P3 IMAD.WIDE.U32 R24, R41, R34, R24 ;  /* 0x000000222918b225 */ /* 0x000fe200078e0018 */
[----:B------:R-:W-:Y:S01]  /*0770*/  @!P0 IADD3 R37, PT, PT, R29, R37, RZ ;  /* 0x000000251d258210 */ /* 0x000fe20007ffe0ff */
[----:B------:R-:W1:Y:S02]  /*0780*/  LDC.64 R50, c[0x0][0x400] ;  /* 0x00010000ff327b82 */ /* 0x000e640000000a00 */
[----:B--2---:R-:W-:Y:S02]  /*0790*/  @!P0 IMAD R32, R39, R30, RZ ;  /* 0x0000001e27208224 */ /* 0x004fe400078e02ff */
[----:B------:R-:W-:Y:S01]  /*07a0*/  @!P3 IMAD R35, R41, R35, R36 ;  /* 0x000000232923b224 */ /* 0x000fe200078e0224 */
[----:B------:R-:W-:Y:S01]  /*07b0*/  @!P0 LEA R42, P1, R28, R42, 0x1 ;  /* 0x0000002a1c2a8211 */ /* 0x000fe200078208ff */
[----:B------:R-:W-:-:S02]  /*07c0*/  @!P0 IMAD R31, R7, R31, R32 ;  /* 0x0000001f071f8224 */ /* 0x000fc400078e0220 */
[----:B------:R-:W-:Y:S01]  /*07d0*/  @!P0 IMAD.WIDE.U32 R32, R7, R30, R26 ;  /* 0x0000001e07208225 */ /* 0x000fe200078e001a */
[----:B------:R-:W-:Y:S02]  /*07e0*/  @!P3 IADD3 R35, PT, PT, R25, R35, RZ ;  /* 0x000000231923b210 */ /* 0x000fe40007ffe0ff */
[----:B------:R-:W-:Y:S02]  /*07f0*/  @!P3 LEA R48, P2, R24, R48, 0x1 ;  /* 0x000000301830b211 */ /* 0x000fe400078408ff */
[----:B------:R-:W-:Y:S02]  /*0800*/  @!P0 LEA.HI.X R43, R28, R43, R37, 0x1, P1 ;  /* 0x0000002b1c2b8211 */ /* 0x000fe400008f0c25 */
[----:B------:R-:W-:Y:S02]  /*0810*/  @!P0 IADD3 R7, PT, PT, R33, R31, RZ ;  /* 0x0000001f21078210 */ /* 0x000fe40007ffe0ff */
[----:B0-----:R-:W-:Y:S02]  /*0820*/  @!P0 LEA R44, P1, R32, R44, 0x1 ;  /* 0x0000002c202c8211 */ /* 0x001fe400078208ff */
[----:B------:R-:W-:-:S02]  /*0830*/  CS2R R26, SRZ ;  /* 0x00000000001a7805 */ /* 0x000fc4000001ff00 */
[----:B------:R-:W-:Y:S02]  /*0840*/  @!P3 LEA.HI.X R49, R24, R49, R35, 0x1, P2 ;  /* 0x000000311831b211 */ /* 0x000fe400010f0c23 */
[----:B------:R-:W-:Y:S02]  /*0850*/  CS2R R24, SRZ ;  /* 0x0000000000187805 */ /* 0x000fe4000001ff00 */
[----:B------:R-:W-:Y:S02]  /*0860*/  CS2R R28, SRZ ;  /* 0x00000000001c7805 */ /* 0x000fe4000001ff00 */
[----:B------:R-:W-:Y:S02]  /*0870*/  CS2R R30, SRZ ;  /* 0x00000000001e7805 */ /* 0x000fe4000001ff00 */
[----:B------:R-:W-:Y:S02]  /*0880*/  @!P0 LEA.HI.X R45, R32, R45, R7, 0x1, P1 ;  /* 0x0000002d202d8211 */ /* 0x000fe400008f0c07 */
[----:B------:R-:W-:-:S02]  /*0890*/  CS2R R32, SRZ ;  /* 0x0000000000207805 */ /* 0x000fc4000001ff00 */
[----:B------:R-:W-:Y:S02]  /*08a0*/  CS2R R34, SRZ ;  /* 0x0000000000227805 */ /* 0x000fe4000001ff00 */
[----:B------:R-:W-:Y:S02]  /*08b0*/  CS2R R36, SRZ ;  /* 0x0000000000247805 */ /* 0x000fe4000001ff00 */
[----:B------:R-:W-:Y:S01]  /*08c0*/  CS2R R38, SRZ ;  /* 0x0000000000267805 */ /* 0x000fe2000001ff00 */
[----:B------:R-:W2:Y:S04]  /*08d0*/  @!P3 LDG.E.128 R24, desc[UR12][R46.64] ;  /* 0x0000000c2e18b981 */ /* 0x000ea8000c1e1d00 */
[----:B------:R0:W2:Y:S04]  /*08e0*/  @!P3 LDG.E.128 R28, desc[UR12][R48.64] ;  /* 0x0000000c301cb981 */ /* 0x0000a8000c1e1d00 */
[----:B------:R1:W2:Y:S04]  /*08f0*/  @!P0 LDG.E.128 R32, desc[UR12][R42.64] ;  /* 0x0000000c2a208981 */ /* 0x0002a8000c1e1d00 */
[----:B------:R4:W2:Y:S01]  /*0900*/  @!P0 LDG.E.128 R36, desc[UR12][R44.64] ;  /* 0x0000000c2c248981 */ /* 0x0008a2000c1e1d00 */
[C---:B------:R-:W-:Y:S01]  /*0910*/  ISETP.GE.AND P0, PT, R0.reuse, UR10, PT ;  /* 0x0000000a00007c0c */ /* 0x040fe2000bf06270 */
[----:B0-----:R-:W0:Y:S03]  /*0920*/  LDC.64 R48, c[0x0][0x408] ;  /* 0x00010200ff307b82 */ /* 0x001e260000000a00 */
[----:B------:R-:W-:-:S13]  /*0930*/  ISETP.GT.U32.OR P0, PT, R0, 0x3f, P0 ;  /* 0x0000003f0000780c */ /* 0x000fda0000704470 */
[----:B------:R-:W0:Y:S01]  /*0940*/  @!P0 LDC.64 R46, c[0x0][0x3f8] ;  /* 0x0000fe00ff2e8b82 */ /* 0x000e220000000a00 */
[----:B------:R-:W-:Y:S02]  /*0950*/  @!P0 IADD3 R52, PT, PT, R0, UR6, RZ ;  /* 0x0000000600348c10 */ /* 0x000fe4000fffe0ff */
[----:B------:R-:W-:-:S03]  /*0960*/  @!P0 MOV R53, RZ ;  /* 0x000000ff00358202 */ /* 0x000fc60000000f00 */
[----:B-1----:R-:W-:-:S04]  /*0970*/  @!P0 IMAD.WIDE.U32 R52, R50, UR14, R52 ;  /* 0x0000000e32348c25 */ /* 0x002fc8000f8e0034 */
[----:B------:R-:W-:Y:S02]  /*0980*/  @!P0 IMAD R53, R51, UR14, R53 ;  /* 0x0000000e33358c24 */ /* 0x000fe4000f8e0235 */
[----:B0-----:R-:W-:-:S04]  /*0990*/  @!P0 IMAD.WIDE.U32 R42, R4, R48, R52 ;  /* 0x00000030042a8225 */ /* 0x001fc800078e0034 */
[----:B------:R-:W-:Y:S01]  /*09a0*/  @!P0 IMAD R49, R4, R49, R43 ;  /* 0x0000003104318224 */ /* 0x000fe200078e022b */
[----:B------:R-:W-:Y:S02]  /*09b0*/  MOV R48, 0x7f800000 ;  /* 0x7f80000000307802 */ /* 0x000fe40000000f00 */
[----:B------:R-:W-:-:S04]  /*09c0*/  @!P0 LEA R46, P1, R42, R46, 0x2 ;  /* 0x0000002e2a2e8211 */ /* 0x000fc800078210ff */
[----:B------:R-:W-:-:S05]  /*09d0*/  @!P0 LEA.HI.X R47, R42, R47, R49, 0x2, P1 ;  /* 0x0000002f2a2f8211 */ /* 0x000fca00008f1431 */
[----:B------:R0:W5:Y:S01]  /*09e0*/  @!P0 LDG.E R48, desc[UR12][R46.64] ;  /* 0x0000000c2e308981 */ /* 0x000162000c1e1900 */
[----:B------:R-:W-:Y:S01]  /*09f0*/  ISETP.NE.AND P0, PT, R40, RZ, PT ;  /* 0x000000ff2800720c */ /* 0x000fe20003f05270 */
[----:B------:R-:W-:Y:S01]  /*0a00*/  BSSY.RECONVERGENT B0, `(.L_x_59) ;  /* 0x000009b000007945 */ /* 0x000fe20003800200 */
[--C-:B----4-:R-:W-:Y:S02]  /*0a10*/  HADD2.F32 R45, -RZ, R12.reuse.H1_H1 ;  /* 0x3000000cff2d7230 */ /* 0x110fe40000004100 */
[----:B------:R-:W-:Y:S02]  /*0a20*/  HADD2.F32 R44, -RZ, R12.H0_H0 ;  /* 0x2000000cff2c7230 */ /* 0x000fe40000004100 */
[----:B0-----:R-:W-:Y:S02]  /*0a30*/  HADD2.F32 R46, -RZ, R14.H0_H0 ;  /* 0x2000000eff2e7230 */ /* 0x001fe40000004100 */
[--C-:B------:R-:W-:Y:S02]  /*0a40*/  HADD2.F32 R7, -RZ, R8.reuse.H0_H0 ;  /* 0x20000008ff077230 */ /* 0x100fe40000004100 */
[----:B------:R-:W-:-:S02]  /*0a50*/  HADD2.F32 R8, -RZ, R8.H1_H1 ;  /* 0x30000008ff087230 */ /* 0x000fc40000004100 */
[----:B------:R-:W-:Y:S02]  /*0a60*/  HADD2.F32 R50, -RZ, R14.H1_H1 ;  /* 0x3000000eff327230 */ /* 0x000fe40000004100 */
[----:B---3--:R-:W-:Y:S02]  /*0a70*/  HADD2.F32 R49, -RZ, R16.H1_H1 ;  /* 0x30000010ff317230 */ /* 0x008fe40000004100 */
[----:B------:R-:W-:Y:S01]  /*0a80*/  FMUL.FTZ R8, R8, R45 ;  /* 0x0000002d08087220 */ /* 0x000fe20000410000 */
[--C-:B------:R-:W-:Y:S02]  /*0a90*/  HADD2.F32 R47, -RZ, R15.reuse.H0_H0 ;  /* 0x2000000fff2f7230 */ /* 0x100fe40000004100 */
[----:B------:R-:W-:Y:S02]  /*0aa0*/  HADD2.F32 R52, -RZ, R20.H1_H1 ;  /* 0x30000014ff347230 */ /* 0x000fe40000004100 */
[----:B------:R-:W-:Y:S02]  /*0ab0*/  HADD2.F32 R14, -RZ, R15.H1_H1 ;  /* 0x3000000fff0e7230 */ /* 0x000fe40000004100 */
[----:B------:R-:W-:-:S02]  /*0ac0*/  HADD2.F32 R16, -RZ, R16.H0_H0 ;  /* 0x20000010ff107230 */ /* 0x000fc40000004100 */
[----:B------:R-:W-:Y:S01]  /*0ad0*/  FMUL.FTZ R49, R49, R52 ;  /* 0x0000003431317220 */ /* 0x000fe20000410000 */
[----:B------:R-:W-:Y:S02]  /*0ae0*/  HADD2.F32 R15, -RZ, R20.H0_H0 ;  /* 0x20000014ff0f7230 */ /* 0x000fe40000004100 */
[----:B------:R-:W-:Y:S01]  /*0af0*/  FFMA.FTZ R44, R7, R44, R8 ;  /* 0x0000002c072c7223 */ /* 0x000fe20000010008 */
[----:B------:R-:W-:Y:S02]  /*0b00*/  HADD2.F32 R41, -RZ, R9.H0_H0 ;  /* 0x20000009ff297230 */ /* 0x000fe40000004100 */
[----:B------:R-:W-:Y:S02]  /*0b10*/  HADD2.F32 R12, -RZ, R13.H0_H0 ;  /* 0x2000000dff0c7230 */ /* 0x000fe40000004100 */
[----:B------:R-:W-:Y:S01]  /*0b20*/  FFMA.FTZ R16, R16, R15, R49 ;  /* 0x0000000f10107223 */ /* 0x000fe20000010031 */
[----:B------:R-:W-:Y:S02]  /*0b30*/  HADD2.F32 R7, -RZ, R17.H0_H0 ;  /* 0x20000011ff077230 */ /* 0x000fe40000004100 */
[----:B------:R-:W-:-:S02]  /*0b40*/  HADD2.F32 R8, -RZ, R21.H0_H0 ;  /* 0x20000015ff087230 */ /* 0x000fc40000004100 */
[----:B------:R-:W-:Y:S01]  /*0b50*/  FFMA.FTZ R41, R41, R12, R44 ;  /* 0x0000000c29297223 */ /* 0x000fe2000001002c */
[----:B------:R-:W-:Y:S02]  /*0b60*/  HADD2.F32 R42, -RZ, R9.H1_H1 ;  /* 0x30000009ff2a7230 */ /* 0x000fe40000004100 */
[----:B------:R-:W-:Y:S02]  /*0b70*/  HADD2.F32 R13, -RZ, R13.H1_H1 ;  /* 0x3000000dff0d7230 */ /* 0x000fe40000004100 */
[----:B------:R-:W-:Y:S01]  /*0b80*/  FFMA.FTZ R16, R7, R8, R16 ;  /* 0x0000000807107223 */ /* 0x000fe20000010010 */
[----:B------:R-:W-:Y:S02]  /*0b90*/  HADD2.F32 R17, -RZ, R17.H1_H1 ;  /* 0x30000011ff117230 */ /* 0x000fe40000004100 */
[----:B------:R-:W-:Y:S02]  /*0ba0*/  HADD2.F32 R12, -RZ, R21.H1_H1 ;  /* 0x30000015ff0c7230 */ /* 0x000fe40000004100 */
[----:B------:R-:W-:Y:S01]  /*0bb0*/  FFMA.FTZ R42, R42, R13, R41 ;  /* 0x0000000d2a2a7223 */ /* 0x000fe20000010029 */
[----:B------:R-:W-:-:S02]  /*0bc0*/  HADD2.F32 R9, -RZ, R10.H0_H0 ;  /* 0x2000000aff097230 */ /* 0x000fc40000004100 */
[----:B------:R-:W-:Y:S02]  /*0bd0*/  HADD2.F32 R7, -RZ, R18.H0_H0 ;  /* 0x20000012ff077230 */ /* 0x000fe40000004100 */
[----:B------:R-:W-:Y:S01]  /*0be0*/  FFMA.FTZ R12, R17, R12, R16 ;  /* 0x0000000c110c7223 */ /* 0x000fe20000010010 */
[----:B------:R-:W-:Y:S02]  /*0bf0*/  HADD2.F32 R8, -RZ, R22.H0_H0 ;  /* 0x20000016ff087230 */ /* 0x000fe40000004100 */
[----:B------:R-:W-:Y:S01]  /*0c00*/  FFMA.FTZ R42, R9, R46, R42 ;  /* 0x0000002e092a7223 */ /* 0x000fe2000001002a */
[----:B------:R-:W-:Y:S02]  /*0c10*/  HADD2.F32 R43, -RZ, R10.H1_H1 ;  /* 0x3000000aff2b7230 */ /* 0x000fe40000004100 */
[----:B------:R-:W-:Y:S01]  /*0c20*/  FFMA.FTZ R13, R7, R8, R12 ;  /* 0x00000008070d7223 */ /* 0x000fe2000001000c */
[--C-:B------:R-:W-:Y:S02]  /*0c30*/  HADD2.F32 R7, -RZ, R23.reuse.H0_H0 ;  /* 0x20000017ff077230 */ /* 0x100fe40000004100 */
[----:B------:R-:W-:Y:S01]  /*0c40*/  FFMA.FTZ R43, R43, R50, R42 ;  /* 0x000000322b2b7223 */ /* 0x000fe2000001002a */
[----:B------:R-:W-:-:S02]  /*0c50*/  HADD2.F32 R8, -RZ, R23.H1_H1 ;  /* 0x30000017ff087230 */ /* 0x000fc40000004100 */
[--C-:B--2---:R-:W-:Y:S02]  /*0c60*/  HADD2.F32 R17, -RZ, R24.reuse.H0_H0 ;  /* 0x20000018ff117230 */ /* 0x104fe40000004100 */
[----:B------:R-:W-:Y:S02]  /*0c70*/  HADD2.F32 R24, -RZ, R24.H1_H1 ;  /* 0x30000018ff187230 */ /* 0x000fe40000004100 */
[--C-:B------:R-:W-:Y:S02]  /*0c80*/  HADD2.F32 R23, -RZ, R28.reuse.H1_H1 ;  /* 0x3000001cff177230 */ /* 0x100fe40000004100 */
[----:B------:R-:W-:Y:S02]  /*0c90*/  HADD2.F32 R42, -RZ, R28.H0_H0 ;  /* 0x2000001cff2a7230 */ /* 0x000fe40000004100 */
[----:B------:R-:W-:Y:S02]  /*0ca0*/  HADD2.F32 R21, -RZ, R32.H1_H1 ;  /* 0x30000020ff157230 */ /* 0x000fe40000004100 */
[----:B------:R-:W-:Y:S01]  /*0cb0*/  FMUL.FTZ R24, R24, R23 ;  /* 0x0000001718187220 */ /* 0x000fe20000410000 */
[----:B------:R-:W-:-:S02]  /*0cc0*/  HADD2.F32 R28, -RZ, R36.H1_H1 ;  /* 0x30000024ff1c7230 */ /* 0x000fc40000004100 */
[----:B------:R-:W-:Y:S02]  /*0cd0*/  HADD2.F32 R18, -RZ, R18.H1_H1 ;  /* 0x30000012ff127230 */ /* 0x000fe40000004100 */
[----:B------:R-:W-:Y:S02]  /*0ce0*/  HADD2.F32 R9, -RZ, R22.H1_H1 ;  /* 0x30000016ff097230 */ /* 0x000fe40000004100 */
[----:B------:R-:W-:Y:S01]  /*0cf0*/  FMUL.FTZ R21, R21, R28 ;  /* 0x0000001c15157220 */ /* 0x000fe20000410000 */
[----:B------:R-:W-:Y:S02]  /*0d00*/  HADD2.F32 R32, -RZ, R32.H0_H0 ;  /* 0x20000020ff207230 */ /* 0x000fe40000004100 */
[----:B------:R-:W-:Y:S02]  /*0d10*/  HADD2.F32 R23, -RZ, R36.H0_H0 ;  /* 0x20000024ff177230 */ /* 0x000fe40000004100 */
[----:B------:R-:W-:Y:S01]  /*0d20*/  FFMA.FTZ R42, R17, R42, R24 ;  /* 0x0000002a112a7223 */ /* 0x000fe20000010018 */
[----:B------:R-:W-:-:S02]  /*0d30*/  HADD2.F32 R15, -RZ, R25.H0_H0 ;  /* 0x20000019ff0f7230 */ /* 0x000fc40000004100 */
[----:B------:R-:W-:Y:S02]  /*0d40*/  HADD2.F32 R44, -RZ, R29.H0_H0 ;  /* 0x2000001dff2c7230 */ /* 0x000fe40000004100 */
[----:B------:R-:W-:Y:S01]  /*0d50*/  FFMA.FTZ R9, R18, R9, R13 ;  /* 0x0000000912097223 */ /* 0x000fe2000001000d */
[----:B------:R-:W-:Y:S02]  /*0d60*/  HADD2.F32 R12, -RZ, R19.H0_H0 ;  /* 0x20000013ff0c7230 */ /* 0x000fe40000004100 */
[----:B------:R-:W-:Y:S01]  /*0d70*/  FFMA.FTZ R32, R32, R23, R21 ;  /* 0x0000001720207223 */ /* 0x000fe20000010015 */
[----:B------:R-:W-:Y:S02]  /*0d80*/  HADD2.F32 R17, -RZ, R33.H0_H0 ;  /* 0x20000021ff117230 */ /* 0x000fe40000004100 */
[----:B------:R-:W-:Y:S02]  /*0d90*/  HADD2.F32 R24, -RZ, R37.H0_H0 ;  /* 0x20000025ff187230 */ /* 0x000fe40000004100 */
[----:B------:R-:W-:Y:S01]  /*0da0*/  FFMA.FTZ R42, R15, R44, R42 ;  /* 0x0000002c0f2a7223 */ /* 0x000fe2000001002a */
[----:B------:R-:W-:-:S02]  /*0db0*/  HADD2.F32 R25, -RZ, R25.H1_H1 ;  /* 0x30000019ff197230 */ /* 0x000fc40000004100 */
[----:B------:R-:W-:Y:S02]  /*0dc0*/  HADD2.F32 R22, -RZ, R29.H1_H1 ;  /* 0x3000001dff167230 */ /* 0x000fe40000004100 */
[----:B------:R-:W-:Y:S01]  /*0dd0*/  FFMA.FTZ R12, R12, R7, R9 ;  /* 0x000000070c0c7223 */ /* 0x000fe20000010009 */
[----:B------:R-:W-:Y:S02]  /*0de0*/  HADD2.F32 R33, -RZ, R33.H1_H1 ;  /* 0x30000021ff217230 */ /* 0x000fe40000004100 */
[----:B------:R-:W-:Y:S01]  /*0df0*/  FFMA.FTZ R24, R17, R24, R32 ;  /* 0x0000001811187223 */ /* 0x000fe20000010020 */
[----:B------:R-:W-:Y:S02]  /*0e00*/  HADD2.F32 R28, -RZ, R37.H1_H1 ;  /* 0x30000025ff1c7230 */ /* 0x000fe40000004100 */
[----:B------:R-:W-:Y:S01]  /*0e10*/  FFMA.FTZ R42, R25, R22, R42 ;  /* 0x00000016192a7223 */ /* 0x000fe2000001002a */
[----:B------:R-:W-:Y:S02]  /*0e20*/  HADD2.F32 R9, -RZ, R26.H0_H0 ;  /* 0x2000001aff097230 */ /* 0x000fe40000004100 */
[----:B------:R-:W-:-:S02]  /*0e30*/  HADD2.F32 R20, -RZ, R30.H0_H0 ;  /* 0x2000001eff147230 */ /* 0x000fc40000004100 */
[----:B------:R-:W-:Y:S01]  /*0e40*/  FFMA.FTZ R24, R33, R28, R24 ;  /* 0x0000001c21187223 */ /* 0x000fe20000010018 */
[----:B------:R-:W-:Y:S02]  /*0e50*/  HADD2.F32 R15, -RZ, R34.H0_H0 ;  /* 0x20000022ff0f7230 */ /* 0x000fe40000004100 */
[----:B------:R-:W-:Y:S02]  /*0e60*/  HADD2.F32 R22, -RZ, R38.H0_H0 ;  /* 0x20000026ff167230 */ /* 0x000fe40000004100 */
[----:B------:R-:W-:Y:S01]  /*0e70*/  FFMA.FTZ R9, R9, R20, R42 ;  /* 0x0000001409097223 */ /* 0x000fe2000001002a */
[----:B------:R-:W-:Y:S02]  /*0e80*/  HADD2.F32 R26, -RZ, R26.H1_H1 ;  /* 0x3000001aff1a7230 */ /* 0x000fe40000004100 */
[----:B------:R-:W-:Y:S02]  /*0e90*/  HADD2.F32 R13, -RZ, R30.H1_H1 ;  /* 0x3000001eff0d7230 */ /* 0x000fe40000004100 */
[----:B------:R-:W-:Y:S01]  /*0ea0*/  FFMA.FTZ R15, R15, R22, R24 ;  /* 0x000000160f0f7223 */ /* 0x000fe20000010018 */
[----:B------:R-:W-:-:S02]  /*0eb0*/  HADD2.F32 R34, -RZ, R34.H1_H1 ;  /* 0x30000022ff227230 */ /* 0x000fc40000004100 */
[----:B------:R-:W-:Y:S02]  /*0ec0*/  HADD2.F32 R17, -RZ, R38.H1_H1 ;  /* 0x30000026ff117230 */ /* 0x000fe40000004100 */
[----:B------:R-:W-:Y:S01]  /*0ed0*/  FFMA.FTZ R26, R26, R13, R9 ;  /* 0x0000000d1a1a7223 */ /* 0x000fe20000010009 */
[----:B------:R-:W-:Y:S02]  /*0ee0*/  HADD2.F32 R7, -RZ, R27.H0_H0 ;  /* 0x2000001bff077230 */ /* 0x000fe40000004100 */
[----:B------:R-:W-:Y:S02]  /*0ef0*/  HADD2.F32 R18, -RZ, R31.H0_H0 ;  /* 0x2000001fff127230 */ /* 0x000fe40000004100 */
[----:B------:R-:W-:Y:S01]  /*0f00*/  FFMA.FTZ R34, R34, R17, R15 ;  /* 0x0000001122227223 */ /* 0x000fe2000001000f */
[----:B------:R-:W-:Y:S02]  /*0f10*/  HADD2.F32 R10, -RZ, R11.H0_H0 ;  /* 0x2000000bff0a7230 */ /* 0x000fe40000004100 */
[----:B------:R-:W-:-:S02]  /*0f20*/  HADD2.F32 R9, -RZ, R35.H0_H0 ;  /* 0x20000023ff097230 */ /* 0x000fc40000004100 */
[----:B------:R-:W-:Y:S02]  /*0f30*/  HADD2.F32 R20, -RZ, R39.H0_H0 ;  /* 0x20000027ff147230 */ /* 0x000fe40000004100 */
[----:B------:R-:W-:Y:S01]  /*0f40*/  FFMA.FTZ R26, R7, R18, R26 ;  /* 0x00000012071a7223 */ /* 0x000fe2000001001a */
[----:B------:R-:W-:Y:S02]  /*0f50*/  HADD2.F32 R11, -RZ, R11.H1_H1 ;  /* 0x3000000bff0b7230 */ /* 0x000fe40000004100 */
[----:B------:R-:W-:Y:S01]  /*0f60*/  FFMA.FTZ R10, R10, R47, R43 ;  /* 0x0000002f0a0a7223 */ /* 0x000fe2000001002b */
[----:B------:R-:W-:Y:S02]  /*0f70*/  HADD2.F32 R19, -RZ, R19.H1_H1 ;  /* 0x30000013ff137230 */ /* 0x000fe40000004100 */
[----:B------:R-:W-:Y:S01]  /*0f80*/  FFMA.FTZ R20, R9, R20, R34 ;  /* 0x0000001409147223 */ /* 0x000fe20000010022 */
[----:B------:R-:W-:Y:S02]  /*0f90*/  HADD2.F32 R27, -RZ, R27.H1_H1 ;  /* 0x3000001bff1b7230 */ /* 0x000fe40000004100 */
[----:B------:R-:W-:-:S02]  /*0fa0*/  HADD2.F32 R16, -RZ, R31.H1_H1 ;  /* 0x3000001fff107230 */ /* 0x000fc40000004100 */
[----:B------:R-:W-:Y:S02]  /*0fb0*/  HADD2.F32 R35, -RZ, R35.H1_H1 ;  /* 0x30000023ff237230 */ /* 0x000fe40000004100 */
[----:B------:R-:W-:Y:S02]  /*0fc0*/  HADD2.F32 R18, -RZ, R39.H1_H1 ;  /* 0x30000027ff127230 */ /* 0x000fe40000004100 */
[----:B------:R-:W-:Y:S01]  /*0fd0*/  FFMA.FTZ R10, R11, R14, R10 ;  /* 0x0000000e0b0a7223 */ /* 0x000fe2000001000a */
[----:B------:R-:W-:Y:S01]  /*0fe0*/  FFMA.FTZ R12, R19, R8, R12 ;  /* 0x00000008130c7223 */ /* 0x000fe2000001000c */
[----:B------:R-:W-:Y:S01]  /*0ff0*/  FFMA.FTZ R16, R27, R16, R26 ;  /* 0x000000101b107223 */ /* 0x000fe2000001001a */
[----:B------:R-:W-:Y:S02]  /*1000*/  FFMA.FTZ R20, R35, R18, R20 ;  /* 0x0000001223147223 */ /* 0x000fe40000010014 */
[----:B------:R-:W0:Y:S04]  /*1010*/  SHFL.BFLY PT, R7, R10, 0x8, 0x1f ;  /* 0x0d001f000a077f89 */ /* 0x000e2800000e0000 */
[----:B------:R-:W1:Y:S04]  /*1020*/  SHFL.BFLY PT, R9, R12, 0x8, 0x1f ;  /* 0x0d001f000c097f89 */ /* 0x000e6800000e0000 */
[----:B------:R-:W2:Y:S04]  /*1030*/  SHFL.BFLY PT, R13, R16, 0x8, 0x1f ;  /* 0x0d001f00100d7f89 */ /* 0x000ea800000e0000 */
[----:B------:R-:W3:Y:S01]  /*1040*/  SHFL.BFLY PT, R17, R20, 0x8, 0x1f ;  /* 0x0d001f0014117f89 */ /* 0x000ee200000e0000 */
[----:B0-----:R-:W-:Y:S01]  /*1050*/  FADD.FTZ R7, R10, R7 ;  /* 0x000000070a077221 */ /* 0x001fe20000010000 */
[----:B-1----:R-:W-:Y:S01]  /*1060*/  FADD.FTZ R11, R12, R9 ;  /* 0x000000090c0b7221 */ /* 0x002fe20000010000 */
[----:B--2---:R-:W-:Y:S01]  /*1070*/  FADD.FTZ R15, R16, R13 ;  /* 0x0000000d100f7221 */ /* 0x004fe20000010000 */
[----:B---3--:R-:W-:-:S02]  /*1080*/  FADD.FTZ R19, R20, R17 ;  /* 0x0000001114137221 */ /* 0x008fc40000010000 */
        /* <DEDUP_REMOVED lines=23> */
[----:B---3--:R-:W-:Y:S01]  /*1200*/  FADD.FTZ R15, R7, R8 ;  /* 0x00000008070f7221 */ /* 0x008fe20000010000 */
[----:B------:R-:W-:Y:S06]  /*1210*/  @P0 BRA `(.L_x_60) ;  /* 0x0000000000640947 */ /* 0x000fec0003800000 */
[----:B------:R-:W0:Y:S01]  /*1220*/  LDCU.64 UR8, c[0x0][0x3e8] ;  /* 0x00007d00ff0877ac */ /* 0x000e220008000a00 */
[----:B------:R-:W1:Y:S01]  /*1230*/  LDC.64 R10, c[0x0][0x3f0] ;  /* 0x0000fc00ff0a7b82 */ /* 0x000e620000000a00 */
[----:B------:R-:W-:Y:S01]  /*1240*/  ISETP.GE.AND P0, PT, R6, UR10, PT ;  /* 0x0000000a06007c0c */ /* 0x000fe2000bf06270 */
[----:B------:R-:W-:Y:S01]  /*1250*/  UMOV UR4, UR6 ;  /* 0x0000000600047c82 */ /* 0x000fe20008000000 */
[----:B------:R-:W-:Y:S01]  /*1260*/  UMOV UR5, URZ ;  /* 0x000000ff00057c82 */ /* 0x000fe20008000000 */
[----:B------:R-:W2:Y:S01]  /*1270*/  LDCU.64 UR16, c[0x0][0x3d0] ;  /* 0x00007a00ff1077ac */ /* 0x000ea20008000a00 */
[----:B------:R-:W-:Y:S02]  /*1280*/  ISETP.GE.AND P3, PT, R2, UR10, PT ;  /* 0x0000000a02007c0c */ /* 0x000fe4000bf66270 */
[----:B------:R-:W-:Y:S02]  /*1290*/  ISETP.GE.AND P2, PT, R3, UR10, PT ;  /* 0x0000000a03007c0c */ /* 0x000fe4000bf46270 */
[----:B------:R-:W-:Y:S01]  /*12a0*/  FSEL R3, R14, RZ, !P3 ;  /* 0x000000ff0e037208 */ /* 0x000fe20005800000 */
[----:B0-----:R-:W-:-:S04]  /*12b0*/  UIMAD.WIDE.U32 UR4, UR14, UR8, UR4 ;  /* 0x000000080e0472a5 */ /* 0x001fc8000f8e0004 */
[----:B------:R-:W-:-:S06]  /*12c0*/  UIMAD UR5, UR14, UR9, UR5 ;  /* 0x000000090e0572a4 */ /* 0x000fcc000f8e0205 */
[----:B-1----:R-:W-:-:S04]  /*12d0*/  IMAD.WIDE.U32 R8, R4, R10, UR4 ;  /* 0x0000000404087e25 */ /* 0x002fc8000f8e000a */
[----:B------:R-:W-:Y:S01]  /*12e0*/  IMAD R7, R4, R11, R9 ;  /* 0x0000000b04077224 */ /* 0x000fe200078e0209 */
[----:B------:R-:W-:Y:S02]  /*12f0*/  IADD3 R8, P1, PT, R2, R8, RZ ;  /* 0x0000000802087210 */ /* 0x000fe40007f3e0ff */
[----:B------:R-:W-:Y:S02]  /*1300*/  FSEL R11, R15, RZ, !P0 ;  /* 0x000000ff0f0b7208 */ /* 0x000fe40004000000 */
[----:B------:R-:W-:Y:S02]  /*1310*/  IADD3.X R7, PT, PT, RZ, R7, RZ, P1, !PT ;  /* 0x00000007ff077210 */ /* 0x000fe40000ffe4ff */
[C---:B--2---:R-:W-:Y:S02]  /*1320*/  LEA R6, P4, R8.reuse, UR16, 0x2 ;  /* 0x0000001008067c11 */ /* 0x044fe4000f8810ff */
[----:B------:R-:W-:Y:S02]  /*1330*/  ISETP.GE.AND P1, PT, R5, UR10, PT ;  /* 0x0000000a05007c0c */ /* 0x000fe4000bf26270 */
[----:B------:R-:W-:-:S02]  /*1340*/  LEA.HI.X R7, R8, UR17, R7, 0x2, P4 ;  /* 0x0000001108077c11 */ /* 0x000fc4000a0f1407 */
[----:B------:R-:W-:Y:S02]  /*1350*/  FSEL R5, R12, RZ, !P2 ;  /* 0x000000ff0c057208 */ /* 0x000fe40005000000 */
[----:B------:R-:W-:Y:S01]  /*1360*/  FSEL R9, R16, RZ, !P1 ;  /* 0x000000ff10097208 */ /* 0x000fe20004800000 */
[----:B------:R0:W-:Y:S04]  /*1370*/  STG.E desc[UR12][R6.64], R3 ;  /* 0x0000000306007986 */ /* 0x0001e8000c10190c */
[----:B------:R0:W-:Y:S04]  /*1380*/  STG.E desc[UR12][R6.64+0x40], R5 ;  /* 0x0000400506007986 */ /* 0x0001e8000c10190c */
[----:B------:R0:W-:Y:S04]  /*1390*/  STG.E desc[UR12][R6.64+0x80], R9 ;  /* 0x0000800906007986 */ /* 0x0001e8000c10190c */
[----:B------:R0:W-:Y:S02]  /*13a0*/  STG.E desc[UR12][R6.64+0xc0], R11 ;  /* 0x0000c00b06007986 */ /* 0x0001e4000c10190c */
.L_x_60:
[----:B------:R-:W-:Y:S05]  /*13b0*/  BSYNC.RECONVERGENT B0 ;  /* 0x0000000000007941 */ /* 0x000fea0003800200 */
.L_x_59:
[----:B------:R-:W-:Y:S01]  /*13c0*/  UIADD3 UR4, UPT, UPT, UR7, 0x3f, URZ ;  /* 0x0000003f07047890 */ /* 0x000fe2000fffe0ff */
[----:B0-----:R-:W0:Y:S01]  /*13d0*/  LDC.64 R10, c[0x0][0x440] ;  /* 0x00011000ff0a7b82 */ /* 0x001e220000000a00 */
[----:B------:R-:W-:Y:S02]  /*13e0*/  BSSY.RECONVERGENT B0, `(.L_x_61) ;  /* 0x0000019000007945 */ /* 0x000fe40003800200 */
[----:B------:R-:W-:-:S04]  /*13f0*/  USHF.R.S32.HI UR5, URZ, 0x1f, UR4 ;  /* 0x0000001fff057899 */ /* 0x000fc80008011404 */
[----:B------:R-:W-:Y:S01]  /*1400*/  ULEA.HI UR5, UR5, UR4, URZ, 0x6 ;  /* 0x0000000405057291 */ /* 0x000fe2000f8f30ff */
[----:B------:R-:W1:Y:S03]  /*1410*/  LDC.64 R12, c[0x0][0x448] ;  /* 0x00011200ff0c7b82 */ /* 0x000e660000000a00 */
[----:B------:R-:W-:-:S04]  /*1420*/  ULOP3.LUT UR5, UR5, 0xffffffc0, URZ, 0xc0, !UPT ;  /* 0xffffffc005057892 */ /* 0x000fc8000f8ec0ff */
[----:B------:R-:W-:-:S04]  /*1430*/  UIADD3 UR5, UPT, UPT, UR6, UR4, -UR5 ;  /* 0x0000000406057290 */ /* 0x000fc8000fffe805 */
[----:B------:R-:W-:-:S06]  /*1440*/  UIADD3 UR5, UPT, UPT, UR4, -UR5, URZ ;  /* 0x8000000504057290 */ /* 0x000fcc000fffe0ff */
[----:B------:R-:W-:-:S04]  /*1450*/  ISETP.GE.AND P0, PT, R0, UR5, PT ;  /* 0x0000000500007c0c */ /* 0x000fc8000bf06270 */
[----:B------:R-:W-:-:S13]  /*1460*/  ISETP.GT.U32.OR P0, PT, R0, 0x3f, P0 ;  /* 0x0000003f0000780c */ /* 0x000fda0000704470 */
[----:B------:R-:W-:Y:S05]  /*1470*/  @P0 BRA `(.L_x_62) ;  /* 0x00000000003c0947 */ /* 0x000fea0003800000 */
[----:B------:R-:W2:Y:S01]  /*1480*/  LDC.64 R6, c[0x0][0x418] ;  /* 0x00010600ff067b82 */ /* 0x000ea20000000a00 */
[----:B------:R-:W3:Y:S01]  /*1490*/  LDCU.64 UR4, c[0x0][0x420] ;  /* 0x00008400ff0477ac */ /* 0x000ee20008000a00 */
[----:B------:R-:W-:Y:S01]  /*14a0*/  IADD3 R2, PT, PT, R0, UR6, RZ ;  /* 0x0000000600027c10 */ /* 0x000fe2000fffe0ff */
[----:B------:R-:W-:Y:S02]  /*14b0*/  HFMA2 R3, -RZ, RZ, 0, 0 ;  /* 0x00000000ff037431 */ /* 0x000fe400000001ff */
[C---:B-----5:R-:W-:Y:S01]  /*14c0*/  FMUL.FTZ R5, R48.reuse, 1.4426950216293334961 ;  /* 0x3fb8aa3b30057820 */ /* 0x060fe20000410000 */
[----:B------:R-:W-:Y:S02]  /*14d0*/  FSETP.NEU.FTZ.AND P0, PT, R48, -INF , PT ;  /* 0xff8000003000780b */ /* 0x000fe40003f1d000 */
[----:B------:R-:W4:Y:S02]  /*14e0*/  LDC.64 R8, c[0x0][0x410] ;  /* 0x00010400ff087b82 */ /* 0x000f240000000a00 */
[----:B------:R-:W-:Y:S01]  /*14f0*/  FSEL R5, R5, RZ, P0 ;  /* 0x000000ff05057208 */ /* 0x000fe20000000000 */
[----:B--2---:R-:W-:-:S04]  /*1500*/  IMAD.WIDE.U32 R2, R6, UR14, R2 ;  /* 0x0000000e06027c25 */ /* 0x004fc8000f8e0002 */
[----:B------:R-:W-:Y:S02]  /*1510*/  IMAD R3, R7, UR14, R3 ;  /* 0x0000000e07037c24 */ /* 0x000fe4000f8e0203 */
[----:B---3--:R-:W-:-:S04]  /*1520*/  IMAD.WIDE.U32 R2, R4, UR4, R2 ;  /* 0x0000000404027c25 */ /* 0x008fc8000f8e0002 */
[----:B------:R-:W-:Y:S01]  /*1530*/  IMAD R3, R4, UR5, R3 ;  /* 0x0000000504037c24 */ /* 0x000fe2000f8e0203 */
[----:B----4-:R-:W-:-:S04]  /*1540*/  LEA R6, P1, R2, R8, 0x2 ;  /* 0x0000000802067211 */ /* 0x010fc800078210ff */
[----:B------:R-:W-:-:S05]  /*1550*/  LEA.HI.X R7, R2, R9, R3, 0x2, P1 ;  /* 0x0000000902077211 */ /* 0x000fca00008f1403 */
[----:B------:R2:W-:Y:S04]  /*1560*/  STG.E desc[UR12][R6.64], R5 ;  /* 0x0000000506007986 */ /* 0x0005e8000c10190c */
.L_x_62:
[----:B------:R-:W-:Y:S05]  /*1570*/  BSYNC.RECONVERGENT B0 ;  /* 0x0000000000007941 */ /* 0x000fea0003800200 */
.L_x_61:
[----:B------:R-:W-:Y:S01]  /*1580*/  USHF.L.U32 UR4, UR11, 0xd, URZ ;  /* 0x0000000d0b047899 */ /* 0x000fe200080006ff */
[----:B------:R-:W-:Y:S01]  /*1590*/  SHF.L.U32 R2, R0, 0x2, RZ ;  /* 0x0000000200027819 */ /* 0x000fe200000006ff */
[----:B------:R-:W3:Y:S01]  /*15a0*/  LDCU.64 UR8, c[0x0][0x458] ;  /* 0x00008b00ff0877ac */ /* 0x000ee20008000a00 */
[----:B------:R-:W-:-:S03]  /*15b0*/  MOV R3, RZ ;  /* 0x000000ff00037202 */ /* 0x000fc60000000f00 */
[----:B------:R-:W-:-:S05]  /*15c0*/  LOP3.LUT R2, R2, UR4, RZ, 0xfc, !PT ;  /* 0x0000000402027c12 */ /* 0x000fca000f8efcff */
[----:B------:R-:W2:Y:S01]  /*15d0*/  LDCU.64 UR4, c[0x0][0x428] ;  /* 0x00008500ff0477ac */ /* 0x000ea20008000a00 */
[----:B0-----:R-:W-:-:S04]  /*15e0*/  IMAD.WIDE.U32 R2, R10, UR14, R2 ;  /* 0x0000000e0a027c25 */ /* 0x001fc8000f8e0002 */
[----:B------:R-:W-:Y:S01]  /*15f0*/  IMAD R3, R11, UR14, R3 ;  /* 0x0000000e0b037c24 */ /* 0x000fe2000f8e0203 */
[----:B---3--:R-:W-:Y:S01]  /*1600*/  ISETP.NE.U32.AND P0, PT, RZ, UR8, PT ;  /* 0x00000008ff007c0c */ /* 0x008fe2000bf05070 */
[----:B-1----:R-:W-:-:S03]  /*1610*/  IMAD.WIDE.U32 R2, R4, R12, R2 ;  /* 0x0000000c04027225 */ /* 0x002fc600078e0002 */
[----:B------:R-:W-:Y:S01]  /*1620*/  ISETP.NE.AND.EX P0, PT, RZ, UR9, PT, P0 ;  /* 0x00000009ff007c0c */ /* 0x000fe2000bf05300 */
[----:B------:R-:W-:-:S03]  /*1630*/  IMAD R3, R4, R13, R3 ;  /* 0x0000000d04037224 */ /* 0x000fc600078e0203 */
[----:B------:R-:W-:Y:S02]  /*1640*/  ISETP.NE.OR P0, PT, R0, RZ, !P0 ;  /* 0x000000ff0000720c */ /* 0x000fe40004705670 */
[----:B--2---:R-:W-:-:S04]  /*1650*/  LEA R6, P1, R2, UR4, 0x2 ;  /* 0x0000000402067c11 */ /* 0x004fc8000f8210ff */
[----:B------:R-:W-:-:S05]  /*1660*/  LEA.HI.X R7, R2, UR5, R3, 0x2, P1 ;  /* 0x0000000502077c11 */ /* 0x000fca00088f1403 */
[----:B------:R0:W-:Y:S04]  /*1670*/  STG.E.128 desc[UR12][R6.64], RZ ;  /* 0x000000ff06007986 */ /* 0x0001e8000c101d0c */
[----:B------:R0:W-:Y:S04]  /*1680*/  STG.E.128 desc[UR12][R6.64+0x1000], RZ ;  /* 0x001000ff06007986 */ /* 0x0001e8000c101d0c */
[----:B------:R0:W-:Y:S04]  /*1690*/  STG.E.128 desc[UR12][R6.64+0x2000], RZ ;  /* 0x002000ff06007986 */ /* 0x0001e8000c101d0c */
[----:B------:R0:W-:Y:S04]  /*16a0*/  STG.E.128 desc[UR12][R6.64+0x3000], RZ ;  /* 0x003000ff06007986 */ /* 0x0001e8000c101d0c */
[----:B------:R0:W-:Y:S04]  /*16b0*/  STG.E.128 desc[UR12][R6.64+0x4000], RZ ;  /* 0x004000ff06007986 */ /* 0x0001e8000c101d0c */
[----:B------:R0:W-:Y:S04]  /*16c0*/  STG.E.128 desc[UR12][R6.64+0x5000], RZ ;  /* 0x005000ff06007986 */ /* 0x0001e8000c101d0c */
[----:B------:R0:W-:Y:S04]  /*16d0*/  STG.E.128 desc[UR12][R6.64+0x6000], RZ ;  /* 0x006000ff06007986 */ /* 0x0001e8000c101d0c */
[----:B------:R0:W-:Y:S01]  /*16e0*/  STG.E.128 desc[UR12][R6.64+0x7000], RZ ;  /* 0x007000ff06007986 */ /* 0x0001e2000c101d0c */
[----:B------:R-:W-:Y:S05]  /*16f0*/  @P0 EXIT ;  /* 0x000000000000094d */ /* 0x000fea0003800000 */
[----:B------:R-:W1:Y:S08]  /*1700*/  LDC R5, c[0x0][0x450] ;  /* 0x00011400ff057b82 */ /* 0x000e700000000800 */
[----:B0-----:R-:W0:Y:S08]  /*1710*/  LDC R7, c[0x0][0x390] ;  /* 0x0000e400ff077b82 */ /* 0x001e300000000800 */
[----:B------:R-:W2:Y:S01]  /*1720*/  LDC.64 R2, c[0x0][0x458] ;  /* 0x00011600ff027b82 */ /* 0x000ea20000000a00 */
[----:B-1----:R-:W-:-:S04]  /*1730*/  IMAD R4, R5, UR11, R4 ;  /* 0x0000000b05047c24 */ /* 0x002fc8000f8e0204 */
[----:B0-----:R-:W-:-:S04]  /*1740*/  IMAD R5, R4, R7, UR14 ;  /* 0x0000000e04057e24 */ /* 0x001fc8000f8e0207 */
[----:B--2---:R-:W-:-:S05]  /*1750*/  IMAD.WIDE R2, R5, 0x4, R2 ;  /* 0x0000000405027825 */ /* 0x004fca00078e0202 */
[----:B------:R-:W-:Y:S01]  /*1760*/  STG.E desc[UR12][R2.64], RZ ;  /* 0x000000ff02007986 */ /* 0x000fe2000c10190c */
[----:B------:R-:W-:Y:S05]  /*1770*/  EXIT ;  /* 0x000000000000794d */ /* 0x000fea0003800000 */
.L_x_63:
        /* <DEDUP_REMOVED lines=16> */
.L_x_152:


//--------------------- .text._ZN7cutlass13device_kernelIN5flash19enable_sm80_to_sm89INS1_16FlashAttnBwdSm80INS1_25CollectiveMainloopBwdSm80ILi2ELi2EN4cute5tupleIJNS5_1CILi64EEENS7_ILi128EEES9_EEENS_6half_tEfNS_4arch4Sm80ELb1ELb0ELb1ELb1ELb0ELb0ELb0ELb0ELi2ELi2ELi2ELi2ELb0EEENS1_21CollectiveEpilogueBwdISA_SB_SD_Li256ELb1ELb0ELi4EEENS1_25SingleTileBwdLPTSchedulerILb1ELi128ELb0EEEEEEEEEvNT_6ParamsE --------------------------
	.section	.text._ZN7cutlass13device_kernelIN5flash19enable_sm80_to_sm89INS1_16FlashAttnBwdSm80INS1_25CollectiveMainloopBwdSm80ILi2ELi2EN4cute5tupleIJNS5_1CILi64EEENS7_ILi128EEES9_EEENS_6half_tEfNS_4arch4Sm80ELb1ELb0ELb1ELb1ELb0ELb0ELb0ELb0ELi2ELi2ELi2ELi2ELb0EEENS1_21CollectiveEpilogueBwdISA_SB_SD_Li256ELb1ELb0ELi4EEENS1_25SingleTileBwdLPTSchedulerILb1ELi128ELb0EEEEEEEEEvNT_6ParamsE,"ax",@progbits
	.align	128
.text._ZN7cutlass13device_kernelIN5flash19enable_sm80_to_sm89INS1_16FlashAttnBwdSm80INS1_25CollectiveMainloopBwdSm80ILi2ELi2EN4cute5tupleIJNS5_1CILi64EEENS7_ILi128EEES9_EEENS_6half_tEfNS_4arch4Sm80ELb1ELb0ELb1ELb1ELb0ELb0ELb0ELb0ELi2ELi2ELi2ELi2ELb0EEENS1_21CollectiveEpilogueBwdISA_SB_SD_Li256ELb1ELb0ELi4EEENS1_25SingleTileBwdLPTSchedulerILb1ELi128ELb0EEEEEEEEEvNT_6ParamsE:
        .type           _ZN7cutlass13device_kernelIN5flash19enable_sm80_to_sm89INS1_16FlashAttnBwdSm80INS1_25CollectiveMainloopBwdSm80ILi2ELi2EN4cute5tupleIJNS5_1CILi64EEENS7_ILi128EEES9_EEENS_6half_tEfNS_4arch4Sm80ELb1ELb0ELb1ELb1ELb0ELb0ELb0ELb0ELi2ELi2ELi2ELi2ELb0EEENS1_21CollectiveEpilogueBwdISA_SB_SD_Li256ELb1ELb0ELi4EEENS1_25SingleTileBwdLPTSchedulerILb1ELi128ELb0EEEEEEEEEvNT_6ParamsE,@function
        .size           _ZN7cutlass13device_kernelIN5flash19enable_sm80_to_sm89INS1_16FlashAttnBwdSm80INS1_25CollectiveMainloopBwdSm80ILi2ELi2EN4cute5tupleIJNS5_1CILi64EEENS7_ILi128EEES9_EEENS_6half_tEfNS_4arch4Sm80ELb1ELb0ELb1ELb1ELb0ELb0ELb0ELb0ELi2ELi2ELi2ELi2ELb0EEENS1_21CollectiveEpilogueBwdISA_SB_SD_Li256ELb1ELb0ELi4EEENS1_25SingleTileBwdLPTSchedulerILb1ELi128ELb0EEEEEEEEEvNT_6ParamsE,(.L_x_153 - _ZN7cutlass13device_kernelIN5flash19enable_sm80_to_sm89INS1_16FlashAttnBwdSm80INS1_25CollectiveMainloopBwdSm80ILi2ELi2EN4cute5tupleIJNS5_1CILi64EEENS7_ILi128EEES9_EEENS_6half_tEfNS_4arch4Sm80ELb1ELb0ELb1ELb1ELb0ELb0ELb0ELb0ELi2ELi2ELi2ELi2ELb0EEENS1_21CollectiveEpilogueBwdISA_SB_SD_Li256ELb1ELb0ELi4EEENS1_25SingleTileBwdLPTSchedulerILb1ELi128ELb0EEEEEEEEEvNT_6ParamsE)
        .other          _ZN7cutlass13device_kernelIN5flash19enable_sm80_to_sm89INS1_16FlashAttnBwdSm80INS1_25CollectiveMainloopBwdSm80ILi2ELi2EN4cute5tupleIJNS5_1CILi64EEENS7_ILi128EEES9_EEENS_6half_tEfNS_4arch4Sm80ELb1ELb0ELb1ELb1ELb0ELb0ELb0ELb0ELi2ELi2ELi2ELi2ELb0EEENS1_21CollectiveEpilogueBwdISA_SB_SD_Li256ELb1ELb0ELi4EEENS1_25SingleTileBwdLPTSchedulerILb1ELi128ELb0EEEEEEEEEvNT_6ParamsE,@"STO_CUDA_ENTRY STV_DEFAULT"
_ZN7cutlass13device_kernelIN5flash19enable_sm80_to_sm89INS1_16FlashAttnBwdSm80INS1_25CollectiveMainloopBwdSm80ILi2ELi2EN4cute5tupleIJNS5_1CILi64EEENS7_ILi128EEES9_EEENS_6half_tEfNS_4arch4Sm80ELb1ELb0ELb1ELb1ELb0ELb0ELb0ELb0ELi2ELi2ELi2ELi2ELb0EEENS1_21CollectiveEpilogueBwdISA_SB_SD_Li256ELb1ELb0ELi4EEENS1_25SingleTileBwdLPTSchedulerILb1ELi128ELb0EEEEEEEEEvNT_6ParamsE:
[----:B------:R-:W-:Y:S01]  /*0000*/  LDC R1, c[0x0][0x37c] ;  /* 0x0000df00ff017b82 */ /* 0x000fe20000000800 */
[----:B------:R-:W-:Y:S05]  /*0010*/  EXIT ;  /* 0x000000000000794d */ /* 0x000fea0003800000 */
.L_x_64:
        /* <DEDUP_REMOVED lines=14> */
.L_x_153:


//--------------------- .text._ZN7cutlass13device_kernelIN5flash19enable_sm80_to_sm89INS1_16FlashAttnBwdSm80INS1_25CollectiveMainloopBwdSm80ILi2ELi2EN4cute5tupleIJNS5_1CILi64EEENS7_ILi128EEES9_EEENS_6half_tEfNS_4arch4Sm80ELb1ELb0ELb1ELb1ELb1ELb0ELb0ELb0ELi2ELi2ELi2ELi2ELb0EEENS1_21CollectiveEpilogueBwdISA_SB_SD_Li256ELb1ELb0ELi4EEENS1_25SingleTileBwdLPTSchedulerILb1ELi128ELb1EEEEEEEEEvNT_6ParamsE --------------------------
	.section	.text._ZN7cutlass13device_kernelIN5flash19enable_sm80_to_sm89INS1_16FlashAttnBwdSm80INS1_25CollectiveMainloopBwdSm80ILi2ELi2EN4cute5tupleIJNS5_1CILi64EEENS7_ILi128EEES9_EEENS_6half_tEfNS_4arch4Sm80ELb1ELb0ELb1ELb1ELb1ELb0ELb0ELb0ELi2ELi2ELi2ELi2ELb0EEENS1_21CollectiveEpilogueBwdISA_SB_SD_Li256ELb1ELb0ELi4EEENS1_25SingleTileBwdLPTSchedulerILb1ELi128ELb1EEEEEEEEEvNT_6ParamsE,"ax",@progbits
	.align	128
.text._ZN7cutlass13device_kernelIN5flash19enable_sm80_to_sm89INS1_16FlashAttnBwdSm80INS1_25CollectiveMainloopBwdSm80ILi2ELi2EN4cute5tupleIJNS5_1CILi64EEENS7_ILi128EEES9_EEENS_6half_tEfNS_4arch4Sm80ELb1ELb0ELb1ELb1ELb1ELb0ELb0ELb0ELi2ELi2ELi2ELi2ELb0EEENS1_21CollectiveEpilogueBwdISA_SB_SD_Li256ELb1ELb0ELi4EEENS1_25SingleTileBwdLPTSchedulerILb1ELi128ELb1EEEEEEEEEvNT_6ParamsE:
        .type           _ZN7cutlass13device_kernelIN5flash19enable_sm80_to_sm89INS1_16FlashAttnBwdSm80INS1_25CollectiveMainloopBwdSm80ILi2ELi2EN4cute5tupleIJNS5_1CILi64EEENS7_ILi128EEES9_EEENS_6half_tEfNS_4arch4Sm80ELb1ELb0ELb1ELb1ELb1ELb0ELb0ELb0ELi2ELi2ELi2ELi2ELb0EEENS1_21CollectiveEpilogueBwdISA_SB_SD_Li256ELb1ELb0ELi4EEENS1_25SingleTileBwdLPTSchedulerILb1ELi128ELb1EEEEEEEEEvNT_6ParamsE,@function
        .size           _ZN7cutlass13device_kernelIN5flash19enable_sm80_to_sm89INS1_16FlashAttnBwdSm80INS1_25CollectiveMainloopBwdSm80ILi2ELi2EN4cute5tupleIJNS5_1CILi64EEENS7_ILi128EEES9_EEENS_6half_tEfNS_4arch4Sm80ELb1ELb0ELb1ELb1ELb1ELb0ELb0ELb0ELi2ELi2ELi2ELi2ELb0EEENS1_21CollectiveEpilogueBwdISA_SB_SD_Li256ELb1ELb0ELi4EEENS1_25SingleTileBwdLPTSchedulerILb1ELi128ELb1EEEEEEEEEvNT_6ParamsE,(.L_x_154 - _ZN7cutlass13device_kernelIN5flash19enable_sm80_to_sm89INS1_16FlashAttnBwdSm80INS1_25CollectiveMainloopBwdSm80ILi2ELi2EN4cute5tupleIJNS5_1CILi64EEENS7_ILi128EEES9_EEENS_6half_tEfNS_4arch4Sm80ELb1ELb0ELb1ELb1ELb1ELb0ELb0ELb0ELi2ELi2ELi2ELi2ELb0EEENS1_21CollectiveEpilogueBwdISA_SB_SD_Li256ELb1ELb0ELi4EEENS1_25SingleTileBwdLPTSchedulerILb1ELi128ELb1EEEEEEEEEvNT_6ParamsE)
        .other          _ZN7cutlass13device_kernelIN5flash19enable_sm80_to_sm89INS1_16FlashAttnBwdSm80INS1_25CollectiveMainloopBwdSm80ILi2ELi2EN4cute5tupleIJNS5_1CILi64EEENS7_ILi128EEES9_EEENS_6half_tEfNS_4arch4Sm80ELb1ELb0ELb1ELb1ELb1ELb0ELb0ELb0ELi2ELi2ELi2ELi2ELb0EEENS1_21CollectiveEpilogueBwdISA_SB_SD_Li256ELb1ELb0ELi4EEENS1_25SingleTileBwdLPTSchedulerILb1ELi128ELb1EEEEEEEEEvNT_6ParamsE,@"STO_CUDA_ENTRY STV_DEFAULT"
_ZN7cutlass13device_kernelIN5flash19enable_sm80_to_sm89INS1_16FlashAttnBwdSm80INS1_25CollectiveMainloopBwdSm80ILi2ELi2EN4cute5tupleIJNS5_1CILi64EEENS7_ILi128EEES9_EEENS_6half_tEfNS_4arch4Sm80ELb1ELb0ELb1ELb1ELb1ELb0ELb0ELb0ELi2ELi2ELi2ELi2ELb0EEENS1_21CollectiveEpilogueBwdISA_SB_SD_Li256ELb1ELb0ELi4EEENS1_25SingleTileBwdLPTSchedulerILb1ELi128ELb1EEEEEEEEEvNT_6ParamsE:
[----:B------:R-:W-:Y:S01]  /*0000*/  LDC R1, c[0x0][0x37c] ;  /* 0x0000df00ff017b82 */ /* 0x000fe20000000800 */
[----:B------:R-:W-:Y:S05]  /*0010*/  EXIT ;  /* 0x000000000000794d */ /* 0x000fea0003800000 */
.L_x_65:
        /* <DEDUP_REMOVED lines=14> */
.L_x_154:


//--------------------- .text._ZN7cutlass13device_kernelIN5flash19enable_sm80_to_sm89INS1_16FlashAttnBwdSm80INS1_25CollectiveMainloopBwdSm80ILi2ELi2EN4cute5tupleIJNS5_1CILi64EEENS7_ILi128EEES9_EEENS_6half_tEfNS_4arch4Sm80ELb1ELb0ELb1ELb1ELb0ELb0ELb0ELb0ELi2ELi2ELi2ELi2ELb0EEENS1_24CollectiveEpilogueBwdGQAISA_fSD_Li256ELb1ELb0EEENS1_25SingleTileBwdLPTSchedulerILb1ELi128ELb0EEEEEEEEEvNT_6ParamsE --------------------------
	.section	.text._ZN7cutlass13device_kernelIN5flash19enable_sm80_to_sm89INS1_16FlashAttnBwdSm80INS1_25CollectiveMainloopBwdSm80ILi2ELi2EN4cute5tupleIJNS5_1CILi64EEENS7_ILi128EEES9_EEENS_6half_tEfNS_4arch4Sm80ELb1ELb0ELb1ELb1ELb0ELb0ELb0ELb0ELi2ELi2ELi2ELi2ELb0EEENS1_24CollectiveEpilogueBwdGQAISA_fSD_Li256ELb1ELb0EEENS1_25SingleTileBwdLPTSchedulerILb1ELi128ELb0EEEEEEEEEvNT_6ParamsE,"ax",@progbits
	.align	128
.text._ZN7cutlass13device_kernelIN5flash19enable_sm80_to_sm89INS1_16FlashAttnBwdSm80INS1_25CollectiveMainloopBwdSm80ILi2ELi2EN4cute5tupleIJNS5_1CILi64EEENS7_ILi128EEES9_EEENS_6half_tEfNS_4arch4Sm80ELb1ELb0ELb1ELb1ELb0ELb0ELb0ELb0ELi2ELi2ELi2ELi2ELb0EEENS1_24CollectiveEpilogueBwdGQAISA_fSD_Li256ELb1ELb0EEENS1_25SingleTileBwdLPTSchedulerILb1ELi128ELb0EEEEEEEEEvNT_6ParamsE:
        .type           _ZN7cutlass13device_kernelIN5flash19enable_sm80_to_sm89INS1_16FlashAttnBwdSm80INS1_25CollectiveMainloopBwdSm80ILi2ELi2EN4cute5tupleIJNS5_1CILi64EEENS7_ILi128EEES9_EEENS_6half_tEfNS_4arch4Sm80ELb1ELb0ELb1ELb1ELb0ELb0ELb0ELb0ELi2ELi2ELi2ELi2ELb0EEENS1_24CollectiveEpilogueBwdGQAISA_fSD_Li256ELb1ELb0EEENS1_25SingleTileBwdLPTSchedulerILb1ELi128ELb0EEEEEEEEEvNT_6ParamsE,@function
        .size           _ZN7cutlass13device_kernelIN5flash19enable_sm80_to_sm89INS1_16FlashAttnBwdSm80INS1_25CollectiveMainloopBwdSm80ILi2ELi2EN4cute5tupleIJNS5_1CILi64EEENS7_ILi128EEES9_EEENS_6half_tEfNS_4arch4Sm80ELb1ELb0ELb1ELb1ELb0ELb0ELb0ELb0ELi2ELi2ELi2ELi2ELb0EEENS1_24CollectiveEpilogueBwdGQAISA_fSD_Li256ELb1ELb0EEENS1_25SingleTileBwdLPTSchedulerILb1ELi128ELb0EEEEEEEEEvNT_6ParamsE,(.L_x_155 - _ZN7cutlass13device_kernelIN5flash19enable_sm80_to_sm89INS1_16FlashAttnBwdSm80INS1_25CollectiveMainloopBwdSm80ILi2ELi2EN4cute5tupleIJNS5_1CILi64EEENS7_ILi128EEES9_EEENS_6half_tEfNS_4arch4Sm80ELb1ELb0ELb1ELb1ELb0ELb0ELb0ELb0ELi2ELi2ELi2ELi2ELb0EEENS1_24CollectiveEpilogueBwdGQAISA_fSD_Li256ELb1ELb0EEENS1_25SingleTileBwdLPTSchedulerILb1ELi128ELb0EEEEEEEEEvNT_6ParamsE)
        .other          _ZN7cutlass13device_kernelIN5flash19enable_sm80_to_sm89INS1_16FlashAttnBwdSm80INS1_25CollectiveMainloopBwdSm80ILi2ELi2EN4cute5tupleIJNS5_1CILi64EEENS7_ILi128EEES9_EEENS_6half_tEfNS_4arch4Sm80ELb1ELb0ELb1ELb1ELb0ELb0ELb0ELb0ELi2ELi2ELi2ELi2ELb0EEENS1_24CollectiveEpilogueBwdGQAISA_fSD_Li256ELb1ELb0EEENS1_25SingleTileBwdLPTSchedulerILb1ELi128ELb0EEEEEEEEEvNT_6ParamsE,@"STO_CUDA_ENTRY STV_DEFAULT"
_ZN7cutlass13device_kernelIN5flash19enable_sm80_to_sm89INS1_16FlashAttnBwdSm80INS1_25CollectiveMainloopBwdSm80ILi2ELi2EN4cute5tupleIJNS5_1CILi64EEENS7_ILi128EEES9_EEENS_6half_tEfNS_4arch4Sm80ELb1ELb0ELb1ELb1ELb0ELb0ELb0ELb0ELi2ELi2ELi2ELi2ELb0EEENS1_24CollectiveEpilogueBwdGQAISA_fSD_Li256ELb1ELb0EEENS1_25SingleTileBwdLPTSchedulerILb1ELi128ELb0EEEEEEEEEvNT_6ParamsE:
[----:B------:R-:W-:Y:S01]  /*0000*/  LDC R1, c[0x0][0x37c] ;  /* 0x0000df00ff017b82 */ /* 0x000fe20000000800 */
[----:B------:R-:W-:Y:S05]  /*0010*/  EXIT ;  /* 0x000000000000794d */ /* 0x000fea0003800000 */
.L_x_66:
        /* <DEDUP_REMOVED lines=14> */
.L_x_155:


//--------------------- .text._ZN7cutlass13device_kernelIN5flash32FlashAttnBwdPostprocessConvertdQIN4cute5tupleIJNS3_1CILi128EEES6_EEENS_6half_tEfNS_4arch4Sm80ELi256ENS3_8TiledMMAINS3_8MMA_AtomIJNS3_28SM80_16x8x16_F32F16F16F32_TNEEEENS3_6LayoutINS4_IJNS5_ILi2EEENS5_ILi4EEENS5_ILi1EEEEEENS4_IJSI_SG_NS5_ILi0EEEEEEEENS4_IJNS5_ILi32EEENS5_ILi64EEENS5_ILi16EEEEEEEELb0EEEEEvNT_6ParamsE --------------------------
	.section	.text._ZN7cutlass13device_kernelIN5flash32FlashAttnBwdPostprocessConvertdQIN4cute5tupleIJNS3_1CILi128EEES6_EEENS_6half_tEfNS_4arch4Sm80ELi256ENS3_8TiledMMAINS3_8MMA_AtomIJNS3_28SM80_16x8x16_F32F16F16F32_TNEEEENS3_6LayoutINS4_IJNS5_ILi2EEENS5_ILi4EEENS5_ILi1EEEEEENS4_IJSI_SG_NS5_ILi0EEEEEEEENS4_IJNS5_ILi32EEENS5_ILi64EEENS5_ILi16EEEEEEEELb0EEEEEvNT_6ParamsE,"ax",@progbits
	.align	128
.text._ZN7cutlass13device_kernelIN5flash32FlashAttnBwdPostprocessConvertdQIN4cute5tupleIJNS3_1CILi128EEES6_EEENS_6half_tEfNS_4arch4Sm80ELi256ENS3_8TiledMMAINS3_8MMA_AtomIJNS3_28SM80_16x8x16_F32F16F16F32_TNEEEENS3_6LayoutINS4_IJNS5_ILi2EEENS5_ILi4EEENS5_ILi1EEEEEENS4_IJSI_SG_NS5_ILi0EEEEEEEENS4_IJNS5_ILi32EEENS5_ILi64EEENS5_ILi16EEEEEEEELb0EEEEEvNT_6ParamsE:
        .type           _ZN7cutlass13device_kernelIN5flash32FlashAttnBwdPostprocessConvertdQIN4cute5tupleIJNS3_1CILi128EEES6_EEENS_6half_tEfNS_4arch4Sm80ELi256ENS3_8TiledMMAINS3_8MMA_AtomIJNS3_28SM80_16x8x16_F32F16F16F32_TNEEEENS3_6LayoutINS4_IJNS5_ILi2EEENS5_ILi4EEENS5_ILi1EEEEEENS4_IJSI_SG_NS5_ILi0EEEEEEEENS4_IJNS5_ILi32EEENS5_ILi64EEENS5_ILi16EEEEEEEELb0EEEEEvNT_6ParamsE,@function
        .size           _ZN7cutlass13device_kernelIN5flash32FlashAttnBwdPostprocessConvertdQIN4cute5tupleIJNS3_1CILi128EEES6_EEENS_6half_tEfNS_4arch4Sm80ELi256ENS3_8TiledMMAINS3_8MMA_AtomIJNS3_28SM80_16x8x16_F32F16F16F32_TNEEEENS3_6LayoutINS4_IJNS5_ILi2EEENS5_ILi4EEENS5_ILi1EEEEEENS4_IJSI_SG_NS5_ILi0EEEEEEEENS4_IJNS5_ILi32EEENS5_ILi64EEENS5_ILi16EEEEEEEELb0EEEEEvNT_6ParamsE,(.L_x_156 - _ZN7cutlass13device_kernelIN5flash32FlashAttnBwdPostprocessConvertdQIN4cute5tupleIJNS3_1CILi128EEES6_EEENS_6half_tEfNS_4arch4Sm80ELi256ENS3_8TiledMMAINS3_8MMA_AtomIJNS3_28SM80_16x8x16_F32F16F16F32_TNEEEENS3_6LayoutINS4_IJNS5_ILi2EEENS5_ILi4EEENS5_ILi1EEEEEENS4_IJSI_SG_NS5_ILi0EEEEEEEENS4_IJNS5_ILi32EEENS5_ILi64EEENS5_ILi16EEEEEEEELb0EEEEEvNT_6ParamsE)
        .other          _ZN7cutlass13device_kernelIN5flash32FlashAttnBwdPostprocessConvertdQIN4cute5tupleIJNS3_1CILi128EEES6_EEENS_6half_tEfNS_4arch4Sm80ELi256ENS3_8TiledMMAINS3_8MMA_AtomIJNS3_28SM80_16x8x16_F32F16F16F32_TNEEEENS3_6LayoutINS4_IJNS5_ILi2EEENS5_ILi4EEENS5_ILi1EEEEEENS4_IJSI_SG_NS5_ILi0EEEEEEEENS4_IJNS5_ILi32EEENS5_ILi64EEENS5_ILi16EEEEEEEELb0EEEEEvNT_6ParamsE,@"STO_CUDA_ENTRY STV_DEFAULT"
_ZN7cutlass13device_kernelIN5flash32FlashAttnBwdPostprocessConvertdQIN4cute5tupleIJNS3_1CILi128EEES6_EEENS_6half_tEfNS_4arch4Sm80ELi256ENS3_8TiledMMAINS3_8MMA_AtomIJNS3_28SM80_16x8x16_F32F16F16F32_TNEEEENS3_6LayoutINS4_IJNS5_ILi2EEENS5_ILi4EEENS5_ILi1EEEEEENS4_IJSI_SG_NS5_ILi0EEEEEEEENS4_IJNS5_ILi32EEENS5_ILi64EEENS5_ILi16EEEEEEEELb0EEEEEvNT_6ParamsE:
        /* <DEDUP_REMOVED lines=9> */
[----:B------:R-:W-:Y:S02]  /*0090*/  CS2R R4, SRZ ;  /* 0x0000000000047805 */ /* 0x000fe4000001ff00 */
[----:B------:R-:W-:Y:S01]  /*00a0*/  CS2R R2, SRZ ;  /* 0x0000000000027805 */ /* 0x000fe2000001ff00 */
[----:B------:R-:W1:Y:S01]  /*00b0*/  LDCU UR8, c[0x0][0x3b0] ;  /* 0x00007600ff0877ac */ /* 0x000e620008000800 */
[----:B0-----:R-:W-:-:S04]  /*00c0*/  UISETP.NE.U32.AND UP0, UPT, UR4, URZ, UPT ;  /* 0x000000ff0400728c */ /* 0x001fc8000bf05070 */
[----:B------:R-:W-:Y:S01]  /*00d0*/  UISETP.NE.AND.EX UP0, UPT, UR5, URZ, UPT, UP0 ;  /* 0x000000ff0500728c */ /* 0x000fe2000bf05300 */
[----:B-1----:R-:W-:-:S08]  /*00e0*/  IMAD.U32 R0, RZ, RZ, UR8 ;  /* 0x00000008ff007e24 */ /* 0x002fd0000f8e00ff */
[----:B------:R-:W-:Y:S05]  /*00f0*/  BRA.U !UP0, `(.L_x_68) ;  /* 0x0000000108547547 */ /* 0x000fea000b800000 */
[----:B------:R-:W-:Y:S05]  /*0100*/  BRA `(.L_x_69) ;  /* 0x0000000000387947 */ /* 0x000fea0003800000 */
.L_x_67:
[----:B------:R-:W0:Y:S01]  /*0110*/  LDC.64 R6, c[0x0][0x3e0] ;  /* 0x0000f800ff067b82 */ /* 0x000e220000000a00 */
[----:B------:R-:W1:Y:S01]  /*0120*/  LDCU.64 UR4, c[0x0][0x3e8] ;  /* 0x00007d00ff0477ac */ /* 0x000e620008000a00 */
[----:B0-----:R-:W-:-:S05]  /*0130*/  IMAD.WIDE.U32 R6, R9, 0x4, R6 ;  /* 0x0000000409067825 */ /* 0x001fca00078e0006 */
[----:B------:R-:W2:Y:S01]  /*0140*/  LDG.E R2, desc[UR6][R6.64] ;  /* 0x0000000606027981 */ /* 0x000ea2000c1e1900 */
[----:B-1----:R-:W-:-:S04]  /*0150*/  UISETP.NE.U32.AND UP0, UPT, UR4, URZ, UPT ;  /* 0x000000ff0400728c */ /* 0x002fc8000bf05070 */
[----:B------:R-:W-:Y:S01]  /*0160*/  UISETP.NE.AND.EX UP0, UPT, UR5, URZ, UPT, UP0 ;  /* 0x000000ff0500728c */ /* 0x000fe2000bf05300 */
[----:B--2---:R-:W-:-:S05]  /*0170*/  IMAD R0, R9, 0x80, R2 ;  /* 0x0000008009007824 */ /* 0x004fca00078e0202 */
[----:B------:R-:W-:-:S04]  /*0180*/  SHF.R.S32.HI R3, RZ, 0x1f, R0 ;  /* 0x0000001fff037819 */ /* 0x000fc80000011400 */
[----:B------:R-:W-:-:S04]  /*0190*/  LEA.HI R3, R3, R0, RZ, 0x7 ;  /* 0x0000000003037211 */ /* 0x000fc800078f38ff */
[----:B------:R-:W-:-:S04]  /*01a0*/  SHF.L.U32 R3, R3, 0x7, RZ ;  /* 0x0000000703037819 */ /* 0x000fc800000006ff */
[----:B------:R-:W-:Y:S02]  /*01b0*/  LOP3.LUT R4, R3, 0xffffc000, RZ, 0xc0, !PT ;  /* 0xffffc00003047812 */ /* 0x000fe400078ec0ff */
[----:B------:R-:W-:Y:S02]  /*01c0*/  SHF.R.S32.HI R3, RZ, 0x1f, R2 ;  /* 0x0000001fff037819 */ /* 0x000fe40000011402 */
[----:B------:R-:W-:Y:S01]  /*01d0*/  SHF.R.S32.HI R5, RZ, 0x1f, R4 ;  /* 0x0000001fff057819 */ /* 0x000fe20000011404 */
[----:B------:R-:W-:Y:S06]  /*01e0*/  BRA.U !UP0, `(.L_x_70) ;  /* 0x0000000108107547 */ /* 0x000fec000b800000 */
.L_x_69:
[----:B------:R-:W0:Y:S02]  /*01f0*/  LDC.64 R6, c[0x0][0x3e8] ;  /* 0x0000fa00ff067b82 */ /* 0x000e240000000a00 */
[----:B0-----:R-:W-:-:S05]  /*0200*/  IMAD.WIDE.U32 R6, R9, 0x4, R6 ;  /* 0x0000000409067825 */ /* 0x001fca00078e0006 */
[----:B------:R0:W5:Y:S01]  /*0210*/  LDG.E R0, desc[UR6][R6.64] ;  /* 0x0000000606007981 */ /* 0x000162000c1e1900 */
[----:B------:R-:W-:Y:S05]  /*0220*/  BRA `(.L_x_68) ;  /* 0x0000000000087947 */ /* 0x000fea0003800000 */
.L_x_70:
[----:B------:R-:W2:Y:S02]  /*0230*/  LDG.E R7, desc[UR6][R6.64+0x4] ;  /* 0x0000040606077981 */ /* 0x000ea4000c1e1900 */
[----:B--2---:R-:W-:-:S07]  /*0240*/  IMAD.IADD R0, R7, 0x1, -R2 ;  /* 0x0000000107007824 */ /* 0x004fce00078e0a02 */
.L_x_68:
[----:B------:R-:W-:Y:S02]  /*0250*/  SHF.L.U32 R77, R72, 0x7, RZ ;  /* 0x00000007484d7819 */ /* 0x000fe400000006ff */
[----:B------:R-:W-:Y:S02]  /*0260*/  ISETP.NE.AND.EX P0, PT, R11, RZ, PT, P0 ;  /* 0x000000ff0b00720c */ /* 0x000fe40003f05300 */
[----:B-----5:R-:W-:-:S13]  /*0270*/  ISETP.GT.AND P2, PT, R0, R77, PT ;  /* 0x0000004d0000720c */ /* 0x020fda0003f44270 */
[----:B------:R-:W-:Y:S05]  /*0280*/  @!P2 EXIT P0 ;  /* 0x000000000000a94d */ /* 0x000fea0000000000 */
[----:B------:R-:W1:Y:S01]  /*0290*/  S2R R70, SR_TID.X ;  /* 0x0000000000467919 */ /* 0x000e620000002100 */
[----:B------:R-:W2:Y:S01]  /*02a0*/  S2UR UR8, SR_CTAID.Y ;  /* 0x00000000000879c3 */ /* 0x000ea20000002600 */
[----:B------:R-:W3:Y:S01]  /*02b0*/  LDCU.64 UR4, c[0x0][0x3a0] ;  /* 0x00007400ff0477ac */ /* 0x000ee20008000a00 */
[----:B------:R-:W-:Y:S01]  /*02c0*/  SEL R68, R9, RZ, !P1 ;  /* 0x000000ff09447207 */ /* 0x000fe20004800000 */
[----:B------:R-:W4:Y:S05]  /*02d0*/  LDCU.64 UR10, c[0x0][0x380] ;  /* 0x00007000ff0a77ac */ /* 0x000f2a0008000a00 */
[----:B------:R-:W2:Y:S01]  /*02e0*/  LDC.64 R10, c[0x0][0x398] ;  /* 0x0000e600ff0a7b82 */ /* 0x000ea20000000a00 */
[----:B-1----:R-:W-:-:S05]  /*02f0*/  IMAD.SHL.U32 R71, R70, 0x4, RZ ;  /* 0x0000000446477824 */ /* 0x002fca00078e00ff */
[----:B0-----:R-:W-:-:S04]  /*0300*/  LEA R7, R72, R71, 0xe ;  /* 0x0000004748077211 */ /* 0x001fc800078e70ff */
[----:B------:R-:W-:-:S05]  /*0310*/  IADD3 R4, P0, PT, R7, R4, RZ ;  /* 0x0000000407047210 */ /* 0x000fca0007f1e0ff */
[----:B------:R-:W-:Y:S02]  /*0320*/  IMAD.X R5, RZ, RZ, R5, P0 ;  /* 0x000000ffff057224 */ /* 0x000fe400000e0605 */
[----:B--2---:R-:W-:-:S04]  /*0330*/  IMAD.WIDE.U32 R4, R10, UR8, R4 ;  /* 0x000000080a047c25 */ /* 0x004fc8000f8e0004 */
[----:B------:R-:W-:Y:S02]  /*0340*/  IMAD R5, R11, UR8, R5 ;  /* 0x000000080b057c24 */ /* 0x000fe4000f8e0205 */
[----:B---3--:R-:W-:-:S04]  /*0350*/  IMAD.WIDE.U32 R4, R68, UR4, R4 ;  /* 0x0000000444047c25 */ /* 0x008fc8000f8e0004 */
[----:B------:R-:W-:Y:S01]  /*0360*/  IMAD R5, R68, UR5, R5 ;  /* 0x0000000544057c24 */ /* 0x000fe2000f8e0205 */
[----:B----4-:R-:W-:-:S04]  /*0370*/  LEA R74, P0, R4, UR10, 0x2 ;  /* 0x0000000a044a7c11 */ /* 0x010fc8000f8010ff */
[----:B------:R-:W-:Y:S01]  /*0380*/  LEA.HI.X R75, R4, UR11, R5, 0x2, P0 ;  /* 0x0000000b044b7c11 */ /* 0x000fe200080f1405 */
[----:B------:R-:W0:Y:S01]  /*0390*/  S2UR UR5, SR_CgaCtaId ;  /* 0x00000000000579c3 */ /* 0x000e220000008800 */
[----:B------:R-:W-:Y:S01]  /*03a0*/  UMOV UR4, 0x400 ;  /* 0x0000040000047882 */ /* 0x000fe20000000000 */
[C---:B------:R-:W-:Y:S01]  /*03b0*/  SHF.L.U32 R69, R70.reuse, 0x4, RZ ;  /* 0x0000000446457819 */ /* 0x040fe200000006ff */
[----:B------:R-:W1:Y:S01]  /*03c0*/  LDCU.64 UR10, c[0x0][0x3d0] ;  /* 0x00007a00ff0a77ac */ /* 0x000e620008000a00 */
[----:B------:R-:W2:Y:S04]  /*03d0*/  LDG.E.128 R64, desc[UR6][R74.64] ;  /* 0x000000064a407981 */ /* 0x000ea8000c1e1d00 */
[----:B------:R-:W3:Y:S04]  /*03e0*/  LDG.E.128 R60, desc[UR6][R74.64+0x1000] ;  /* 0x001000064a3c7981 */ /* 0x000ee8000c1e1d00 */
        /* <DEDUP_REMOVED lines=14> */
[----:B0-----:R-:W-:Y:S01]  /*04d0*/  ULEA UR4, UR5, UR4, 0x18 ;  /* 0x0000000405047291 */ /* 0x001fe2000f8ec0ff */
[----:B------:R-:W-:Y:S01]  /*04e0*/  LOP3.LUT R76, R70, 0x3b0, RZ, 0xc0, !PT ;  /* 0x000003b0464c7812 */ /* 0x000fe200078ec0ff */
[----:B------:R-:W0:Y:S01]  /*04f0*/  LDCU UR5, c[0x0][0x3b4] ;  /* 0x00007680ff0577ac */ /* 0x000e220008000800 */
[----:B------:R-:W-:Y:S01]  /*0500*/  SHF.R.U32.HI R73, RZ, 0x1, R70 ;  /* 0x00000001ff497819 */ /* 0x000fe20000011646 */
[----:B------:R-:W-:Y:S01]  /*0510*/  BSSY.RECONVERGENT B0, `(.L_x_71) ;  /* 0x0000110000007945 */ /* 0x000fe20003800200 */
[----:B------:R-:W-:Y:S01]  /*0520*/  VIADDMNMX R0, R0, -R77, 0x80, PT ;  /* 0x0000008000007446 */ /* 0x000fe2000380094d */
[----:B-1----:R-:W-:Y:S01]  /*0530*/  IMAD.SHL.U32 R75, R70, 0x400, RZ ;  /* 0x00000400464b7824 */ /* 0x002fe200078e00ff */
[----:B------:R-:W-:-:S04]  /*0540*/  LOP3.LUT R74, R71, 0x40, RZ, 0xc0, !PT ;  /* 0x00000040474a7812 */ /* 0x000fc800078ec0ff */
[----:B------:R-:W-:Y:S02]  /*0550*/  LOP3.LUT R75, R76, 0x3800, R75, 0xf8, !PT ;  /* 0x000038004c4b7812 */ /* 0x000fe400078ef84b */
[----:B------:R-:W-:Y:S01]  /*0560*/  LOP3.LUT R73, R74, 0x8, R73, 0xf8, !PT ;  /* 0x000000084a497812 */ /* 0x000fe200078ef849 */
[----:B--2---:R-:W-:Y:S04]  /*0570*/  STS.128 [R69+UR4], R64 ;  /* 0x0000004045007988 */ /* 0x004fe80008000c04 */
[----:B---3--:R-:W-:Y:S04]  /*0580*/  STS.128 [R69+UR4+0x1000], R60 ;  /* 0x0010003c45007988 */ /* 0x008fe80008000c04 */
[----:B----4-:R-:W-:Y:S04]  /*0590*/  STS.128 [R69+UR4+0x2000], R56 ;  /* 0x0020003845007988 */ /* 0x010fe80008000c04 */
[----:B-----5:R-:W-:Y:S04]  /*05a0*/  STS.128 [R69+UR4+0x3000], R52 ;  /* 0x0030003445007988 */ /* 0x020fe80008000c04 */
[----:B------:R1:W-:Y:S04]  /*05b0*/  STS.128 [R69+UR4+0x4000], R48 ;  /* 0x0040003045007988 */ /* 0x0003e80008000c04 */
[----:B------:R2:W-:Y:S04]  /*05c0*/  STS.128 [R69+UR4+0x5000], R44 ;  /* 0x0050002c45007988 */ /* 0x0005e80008000c04 */
[----:B------:R3:W-:Y:S04]  /*05d0*/  STS.128 [R69+UR4+0x6000], R40 ;  /* 0x0060002845007988 */ /* 0x0007e80008000c04 */
[----:B------:R-:W-:Y:S04]  /*05e0*/  STS.128 [R69+UR4+0x7000], R36 ;  /* 0x0070002445007988 */ /* 0x000fe80008000c04 */
[----:B------:R4:W-:Y:S01]  /*05f0*/  STS.128 [R69+UR4+0x8000], R32 ;  /* 0x0080002045007988 */ /* 0x0009e20008000c04 */
[----:B-1----:R-:W-:-:S03]  /*0600*/  SHF.L.U32 R48, R70, 0x3, RZ ;  /* 0x0000000346307819 */ /* 0x002fc600000006ff */
[----:B------:R1:W-:Y:S01]  /*0610*/  STS.128 [R69+UR4+0x9000], R28 ;  /* 0x0090001c45007988 */ /* 0x0003e20008000c04 */
[----:B--2---:R-:W-:-:S03]  /*0620*/  IMAD.SHL.U32 R44, R70, 0x2, RZ ;  /* 0x00000002462c7824 */ /* 0x004fc600078e00ff */
[----:B------:R-:W-:Y:S01]  /*0630*/  STS.128 [R69+UR4+0xa000], R24 ;  /* 0x00a0001845007988 */ /* 0x000fe20008000c04 */
[----:B---3--:R-:W-:Y:S02]  /*0640*/  IADD3 R41, PT, PT, R69, UR4, RZ ;  /* 0x0000000445297c10 */ /* 0x008fe4000fffe0ff */
[----:B------:R-:W-:Y:S01]  /*0650*/  LOP3.LUT R44, R44, 0x6, RZ, 0xc0, !PT ;  /* 0x000000062c2c7812 */ /* 0x000fe200078ec0ff */
[----:B------:R2:W-:Y:S04]  /*0660*/  STS.128 [R69+UR4+0xb000], R20 ;  /* 0x00b0001445007988 */ /* 0x0005e80008000c04 */
[----:B------:R3:W-:Y:S01]  /*0670*/  STS.128 [R69+UR4+0xc000], R16 ;  /* 0x00c0001045007988 */ /* 0x0007e20008000c04 */
[----:B----4-:R-:W-:-:S03]  /*0680*/  LOP3.LUT R33, R48, 0x8, RZ, 0xc0, !PT ;  /* 0x0000000830217812 */ /* 0x010fc600078ec0ff */
[----:B------:R4:W-:Y:S01]  /*0690*/  STS.128 [R69+UR4+0xd000], R12 ;  /* 0x00d0000c45007988 */ /* 0x0009e20008000c04 */
[--C-:B-1----:R-:W-:Y:S02]  /*06a0*/  SHF.R.U32.HI R28, RZ, 0x3, R70.reuse ;  /* 0x00000003ff1c7819 */ /* 0x102fe40000011646 */
[----:B------:R-:W-:Y:S01]  /*06b0*/  LOP3.LUT R33, R33, 0x40, R70, 0xf8, !PT ;  /* 0x0000004021217812 */ /* 0x000fe200078ef846 */
[----:B------:R1:W-:Y:S04]  /*06c0*/  STS.128 [R69+UR4+0xe000], R8 ;  /* 0x00e0000845007988 */ /* 0x0003e80008000c04 */
[----:B------:R5:W-:Y:S01]  /*06d0*/  STS.128 [R69+UR4+0xf000], R4 ;  /* 0x00f0000445007988 */ /* 0x000be20008000c04 */
[----:B--2---:R-:W-:Y:S01]  /*06e0*/  IMAD R20, R70, -0xc, R41 ;  /* 0xfffffff446147824 */ /* 0x004fe200078e0229 */
[----:B------:R-:W-:Y:S01]  /*06f0*/  BAR.SYNC.DEFER_BLOCKING 0x0 ;  /* 0x0000000000007b1d */ /* 0x000fe20000010000 */
[----:B---3--:R-:W-:-:S02]  /*0700*/  LOP3.LUT R16, R28, 0x8, RZ, 0xc0, !PT ;  /* 0x000000081c107812 */ /* 0x008fc400078ec0ff */
[----:B----4-:R-:W-:Y:S02]  /*0710*/  SHF.R.U32.HI R13, RZ, 0x4, R70 ;  /* 0x00000004ff0d7819 */ /* 0x010fe40000011646 */
[----:B------:R-:W-:Y:S02]  /*0720*/  LOP3.LUT R15, R44, 0x3800, R69, 0xf8, !PT ;  /* 0x000038002c0f7812 */ /* 0x000fe400078ef845 */
[----:B-1----:R-:W-:Y:S01]  /*0730*/  LOP3.LUT R8, R48, 0x78, RZ, 0xc0, !PT ;  /* 0x0000007830087812 */ /* 0x002fe200078ec0ff */
[----:B------:R-:W-:Y:S01]  /*0740*/  VIADD R17, R13, 0x10 ;  /* 0x000000100d117836 */ /* 0x000fe20000000000 */
[----:B------:R-:W-:Y:S02]  /*0750*/  LOP3.LUT R48, R15, 0x100, R48, 0xf8, !PT ;  /* 0x000001000f307812 */ /* 0x000fe400078ef830 */
[----:B0-----:R-:W-:Y:S01]  /*0760*/  ISETP.GE.AND P0, PT, R8, UR5, PT ;  /* 0x0000000508007c0c */ /* 0x001fe2000bf06270 */
[----:B------:R-:W0:Y:S01]  /*0770*/  LDCU UR5, c[0x0][0x3d8] ;  /* 0x00007b00ff0577ac */ /* 0x000e220008000800 */
[----:B-----5:R-:W-:Y:S01]  /*0780*/  VIADD R5, R13, 0x20 ;  /* 0x000000200d057836 */ /* 0x020fe20000000000 */
[----:B------:R-:W-:-:S02]  /*0790*/  LOP3.LUT R75, R75, R33, R16, 0xf6, !PT ;  /* 0x000000214b4b7212 */ /* 0x000fc400078ef610 */
[-C--:B------:R-:W-:Y:S01]  /*07a0*/  ISETP.GE.OR P6, PT, R17, R0.reuse, P0 ;  /* 0x000000001100720c */ /* 0x080fe200007c6670 */
[C---:B------:R-:W-:Y:S01]  /*07b0*/  VIADD R17, R13.reuse, 0x40 ;  /* 0x000000400d117836 */ /* 0x040fe20000000000 */
[----:B------:R-:W-:Y:S02]  /*07c0*/  IADD3 R15, PT, PT, R13, 0x30, RZ ;  /* 0x000000300d0f7810 */ /* 0x000fe40007ffe0ff */
[-C--:B------:R-:W-:Y:S02]  /*07d0*/  ISETP.GE.OR P5, PT, R5, R0.reuse, P0 ;  /* 0x000000000500720c */ /* 0x080fe400007a6670 */
[----:B------:R-:W-:Y:S01]  /*07e0*/  LOP3.LUT R48, R48, 0x30, R71, 0xf8, !PT ;  /* 0x0000003030307812 */ /* 0x000fe200078ef847 */
[----:B------:R-:W0:Y:S01]  /*07f0*/  LDS R9, [R20] ;  /* 0x0000000014097984 */ /* 0x000e220000000800 */
[----:B------:R-:W-:Y:S02]  /*0800*/  IADD3 R19, PT, PT, R13, 0x50, RZ ;  /* 0x000000500d137810 */ /* 0x000fe40007ffe0ff */
[----:B------:R-:W-:Y:S01]  /*0810*/  LOP3.LUT R73, R48, R73, R16, 0xf6, !PT ;  /* 0x0000004930497212 */ /* 0x000fe200078ef610 */
[----:B------:R-:W1:Y:S01]  /*0820*/  LDS R10, [R20+0x400] ;  /* 0x00040000140a7984 */ /* 0x000e620000000800 */
[----:B------:R-:W-:-:S02]  /*0830*/  ISETP.GE.OR P4, PT, R15, R0, P0 ;  /* 0x000000000f00720c */ /* 0x000fc40000786670 */
[-C--:B------:R-:W-:Y:S01]  /*0840*/  ISETP.GE.OR P3, PT, R17, R0.reuse, P0 ;  /* 0x000000001100720c */ /* 0x080fe20000766670 */
[----:B------:R-:W2:Y:S01]  /*0850*/  LDS R11, [R20+0x800] ;  /* 0x00080000140b7984 */ /* 0x000ea20000000800 */
[----:B------:R-:W-:Y:S02]  /*0860*/  ISETP.GE.OR P2, PT, R19, R0, P0 ;  /* 0x000000001300720c */ /* 0x000fe40000746670 */
[----:B------:R-:W-:Y:S01]  /*0870*/  LEA R73, R73, UR4, 0x1 ;  /* 0x0000000449497c11 */ /* 0x000fe2000f8e08ff */
[----:B------:R-:W3:Y:S01]  /*0880*/  LDS R14, [R20+0xc00] ;  /* 0x000c0000140e7984 */ /* 0x000ee20000000800 */
[----:B------:R-:W-:-:S03]  /*0890*/  IADD3 R2, P1, PT, R13, R2, RZ ;  /* 0x000000020d027210 */ /* 0x000fc60007f3e0ff */
[----:B------:R-:W4:Y:S01]  /*08a0*/  LDS R26, [R20+0x2c00] ;  /* 0x002c0000141a7984 */ /* 0x000f220000000800 */
[----:B------:R-:W-:Y:S02]  /*08b0*/  IADD3.X R3, PT, PT, RZ, R3, RZ, P1, !PT ;  /* 0x00000003ff037210 */ /* 0x000fe40000ffe4ff */
[----:B------:R-:W-:Y:S01]  /*08c0*/  ISETP.GE.OR P1, PT, R13, R0, P0 ;  /* 0x000000000d00720c */ /* 0x000fe20000726670 */
[----:B------:R-:W5:Y:S01]  /*08d0*/  LDS R6, [R20+0x1000] ;  /* 0x0010000014067984 */ /* 0x000f620000000800 */
[----:B------:R-:W-:-:S03]  /*08e0*/  IMAD.WIDE.U32 R2, R72, 0x80, R2 ;  /* 0x0000008048027825 */ /* 0x000fc600078e0002 */
        /* <DEDUP_REMOVED lines=39> */
[----:B---3--:R-:W-:-:S03]  /*0b60*/  FMUL.FTZ R28, R28, UR5 ;  /* 0x000000051c1c7c20 */ /* 0x008fc60008410000 */
[----:B------:R-:W3:Y:S01]  /*0b70*/  LDS R15, [R20+0x6c00] ;  /* 0x006c0000140f7984 */ /* 0x000ee20000000800 */
[----:B----4-:R-:W-:Y:S01]  /*0b80*/  FMUL.FTZ R35, R35, UR5 ;  /* 0x0000000523237c20 */ /* 0x010fe20008410000 */
[----:B------:R-:W-:Y:S02]  /*0b90*/  F2FP.F16.F32.PACK_AB R11, R28, R27 ;  /* 0x0000001b1c0b723e */ /* 0x000fe400000000ff */
        /* <DEDUP_REMOVED lines=33> */
[----:B------:R-:W-:Y:S01]  /*0db0*/  FMUL.FTZ R24, R37, UR5 ;  /* 0x0000000525187c20 */ /* 0x000fe20008410000 */
[----:B------:R-:W-:Y:S02]  /*0dc0*/  F2FP.F16.F32.PACK_AB R14, R35, R14 ;  /* 0x0000000e230e723e */ /* 0x000fe400000000ff */
[----:B------:R-:W5:Y:S01]  /*0dd0*/  LDS R28, [R20+0xa800] ;  /* 0x00a80000141c7984 */ /* 0x000f620000000800 */
[----:B------:R-:W-:Y:S01]  /*0de0*/  FMUL.FTZ R40, R26, UR5 ;  /* 0x000000051a287c20 */ /* 0x000fe20008410000 */
[----:B------:R-:W-:-:S02]  /*0df0*/  F2FP.F16.F32.PACK_AB R24, R27, R24 ;  /* 0x000000181b18723e */ /* 0x000fc400000000ff */
[----:B------:R-:W5:Y:S01]  /*0e00*/  LDS R31, [R20+0xac00] ;  /* 0x00ac0000141f7984 */ /* 0x000f620000000800 */
[----:B------:R-:W-:-:S03]  /*0e10*/  FMUL.FTZ R43, R25, UR5 ;  /* 0x00000005192b7c20 */ /* 0x000fc60008410000 */
[----:B------:R-:W5:Y:S01]  /*0e20*/  LDS R33, [R20+0x9c00] ;  /* 0x009c000014217984 */ /* 0x000f620000000800 */
[----:B------:R-:W-:Y:S01]  /*0e30*/  FMUL.FTZ R52, R48, UR5 ;  /* 0x0000000530347c20 */ /* 0x000fe20008410000 */
[----:B------:R-:W-:Y:S02]  /*0e40*/  F2FP.F16.F32.PACK_AB R40, R43, R40 ;  /* 0x000000282b28723e */ /* 0x000fe400000000ff */
        /* <DEDUP_REMOVED lines=13> */
[----:B-----5:R-:W-:-:S03]  /*0f20*/  FMUL.FTZ R30, R30, UR5 ;  /* 0x000000051e1e7c20 */ /* 0x020fc60008410000 */
        /* <DEDUP_REMOVED lines=10> */
[----:B------:R-:W-:Y:S01]  /*0fd0*/  FMUL.FTZ R54, R18, UR5 ;  /* 0x0000000512367c20 */ /* 0x000fe20008410000 */
[----:B------:R-:W-:Y:S02]  /*0fe0*/  F2FP.F16.F32.PACK_AB R18, R32, R29 ;  /* 0x0000001d2012723e */ /* 0x000fe400000000ff */
[----:B------:R-:W5:Y:S01]  /*0ff0*/  LDS R25, [R20+0xd800] ;  /* 0x00d8000014197984 */ /* 0x000f620000000800 */
[----:B0-----:R-:W-:Y:S01]  /*1000*/  FMUL.FTZ R33, R17, UR5 ;  /* 0x0000000511217c20 */ /* 0x001fe20008410000 */
[----:B------:R-:W-:-:S02]  /*1010*/  F2FP.F16.F32.PACK_AB R17, R53, R30 ;  /* 0x0000001e3511723e */ /* 0x000fc400000000ff */
[----:B------:R-:W0:Y:S01]  /*1020*/  LDS R41, [R20+0xdc00] ;  /* 0x00dc000014297984 */ /* 0x000e220000000800 */
[----:B-1----:R-:W-:-:S03]  /*1030*/  FMUL.FTZ R19, R19, UR5 ;  /* 0x0000000513137c20 */ /* 0x002fc60008410000 */
[----:B------:R-:W1:Y:S01]  /*1040*/  LDS R44, [R20+0xe000] ;  /* 0x00e00000142c7984 */ /* 0x000e620000000800 */
[----:B--2---:R-:W-:-:S03]  /*1050*/  FMUL.FTZ R32, R37, UR5 ;  /* 0x0000000525207c20 */ /* 0x004fc60008410000 */
        /* <DEDUP_REMOVED lines=15> */
[----:B------:R-:W-:Y:S02]  /*1150*/  FMUL.FTZ R36, R36, UR5 ;  /* 0x0000000524247c20 */ /* 0x000fe40008410000 */
[----:B------:R0:W5:Y:S01]  /*1160*/  LDS R51, [R20+0xfc00] ;  /* 0x00fc000014337984 */ /* 0x0001620000000800 */
[----:B------:R-:W-:-:S03]  /*1170*/  FMUL.FTZ R29, R38, UR5 ;  /* 0x00000005261d7c20 */ /* 0x000fc60008410000 */
[----:B------:R1:W-:Y:S01]  /*1180*/  STS [R73+0x10800], R9 ;  /* 0x0108000949007388 */ /* 0x0003e20000000800 */
[----:B------:R-:W-:Y:S01]  /*1190*/  FMUL.FTZ R25, R25, UR5 ;  /* 0x0000000519197c20 */ /* 0x000fe20008410000 */
[----:B------:R-:W-:Y:S02]  /*11a0*/  F2FP.F16.F32.PACK_AB R29, R29, R36 ;  /* 0x000000241d1d723e */ /* 0x000fe400000000ff */
[----:B0-----:R-:W-:Y:S01]  /*11b0*/  F2FP.F16.F32.PACK_AB R20, R34, R27 ;  /* 0x0000001b2214723e */ /* 0x001fe200000000ff */
[----:B------:R-:W-:Y:S01]  /*11c0*/  FMUL.FTZ R34, R41, UR5 ;  /* 0x0000000529227c20 */ /* 0x000fe20008410000 */
[----:B------:R-:W-:Y:S01]  /*11d0*/  F2FP.F16.F32.PACK_AB R27, R54, R33 ;  /* 0x00000021361b723e */ /* 0x000fe200000000ff */
[----:B------:R-:W-:Y:S01]  /*11e0*/  STS [R73+0x10000], R4 ;  /* 0x0100000449007388 */ /* 0x000fe20000000800 */
[----:B-1----:R-:W-:Y:S01]  /*11f0*/  FMUL.FTZ R44, R44, UR5 ;  /* 0x000000052c2c7c20 */ /* 0x002fe20008410000 */
[----:B------:R-:W-:Y:S01]  /*1200*/  IMAD.MOV.U32 R9, RZ, RZ, RZ ;  /* 0x000000ffff097224 */ /* 0x000fe200078e00ff */
[----:B------:R-:W-:Y:S01]  /*1210*/  F2FP.F16.F32.PACK_AB R25, R34, R25 ;  /* 0x000000192219723e */ /* 0x000fe200000000ff */
[----:B--2---:R-:W-:Y:S01]  /*1220*/  FMUL.FTZ R47, R47, UR5 ;  /* 0x000000052f2f7c20 */ /* 0x004fe20008410000 */
[----:B------:R0:W-:Y:S01]  /*1230*/  STS [R73+0x10100], R5 ;  /* 0x0101000549007388 */ /* 0x0001e20000000800 */
[----:B---3--:R-:W-:Y:S01]  /*1240*/  FMUL.FTZ R43, R43, UR5 ;  /* 0x000000052b2b7c20 */ /* 0x008fe20008410000 */
[----:B----4-:R-:W-:-:S02]  /*1250*/  IMAD.WIDE.U32 R8, R30, UR8, R8 ;  /* 0x000000081e087c25 */ /* 0x010fc4000f8e0008 */
[----:B------:R-:W-:Y:S01]  /*1260*/  F2FP.F16.F32.PACK_AB R44, R47, R44 ;  /* 0x0000002c2f2c723e */ /* 0x000fe200000000ff */
[----:B------:R-:W-:Y:S01]  /*1270*/  STS [R73+0x12000], R21 ;  /* 0x0120001549007388 */ /* 0x000fe20000000800 */
[----:B------:R-:W-:Y:S01]  /*1280*/  FMUL.FTZ R46, R46, UR5 ;  /* 0x000000052e2e7c20 */ /* 0x000fe20008410000 */
[----:B------:R-:W-:Y:S02]  /*1290*/  IMAD R9, R31, UR8, R9 ;  /* 0x000000081f097c24 */ /* 0x000fe4000f8e0209 */
[----:B------:R-:W-:Y:S01]  /*12a0*/  STS [R73+0x12100], R22 ;  /* 0x0121001649007388 */ /* 0x000fe20000000800 */
[----:B-----5:R-:W-:Y:S01]  /*12b0*/  FMUL.FTZ R45, R45, UR5 ;  /* 0x000000052d2d7c20 */ /* 0x020fe20008410000 */
[----:B------:R-:W-:Y:S01]  /*12c0*/  F2FP.F16.F32.PACK_AB R43, R46, R43 ;  /* 0x0000002b2e2b723e */ /* 0x000fe200000000ff */
[C---:B0-----:R-:W-:Y:S01]  /*12d0*/  IMAD.WIDE.U32 R4, R68.reuse, UR10, R8 ;  /* 0x0000000a44047c25 */ /* 0x041fe2000f8e0008 */
[----:B------:R-:W-:Y:S03]  /*12e0*/  STS [R73+0x10400], R6 ;  /* 0x0104000649007388 */ /* 0x000fe60000000800 */
[----:B------:R-:W-:Y:S01]  /*12f0*/  FMUL.FTZ R26, R49, UR5 ;  /* 0x00000005311a7c20 */ /* 0x000fe20008410000 */
[----:B------:R-:W-:Y:S01]  /*1300*/  IMAD R69, R68, UR11, R5 ;  /* 0x0000000b44457c24 */ /* 0x000fe2000f8e0205 */
[----:B------:R-:W-:Y:S01]  /*1310*/  STS [R73+0x10500], R7 ;  /* 0x0105000749007388 */ /* 0x000fe20000000800 */
[----:B------:R-:W-:-:S02]  /*1320*/  FMUL.FTZ R48, R48, UR5 ;  /* 0x0000000530307c20 */ /* 0x000fc40008410000 */
[----:B------:R-:W-:Y:S01]  /*1330*/  F2FP.F16.F32.PACK_AB R26, R26, R45 ;  /* 0x0000002d1a1a723e */ /* 0x000fe200000000ff */
[----:B------:R-:W-:Y:S01]  /*1340*/  STS [R73+0x12400], R23 ;  /* 0x0124001749007388 */ /* 0x000fe20000000800 */
[----:B------:R-:W-:Y:S01]  /*1350*/  FMUL.FTZ R51, R51, UR5 ;  /* 0x0000000533337c20 */ /* 0x000fe20008410000 */
[----:B------:R-:W-:Y:S02]  /*1360*/  UIADD3 UR5, UPT, UPT, UR4, 0x10000, URZ ;  /* 0x0001000004057890 */ /* 0x000fe4000fffe0ff */
[----:B------:R-:W-:Y:S02]  /*1370*/  STS [R73+0x12500], R24 ;  /* 0x0125001849007388 */ /* 0x000fe40000000800 */
[----:B------:R-:W-:Y:S02]  /*1380*/  F2FP.F16.F32.PACK_AB R48, R51, R48 ;  /* 0x000000303330723e */ /* 0x000fe400000000ff */
[----:B------:R-:W-:Y:S01]  /*1390*/  STS [R73+0x10900], R10 ;  /* 0x0109000a49007388 */ /* 0x000fe20000000800 */
[----:B------:R-:W-:-:S02]  /*13a0*/  LEA R8, R75, UR5, 0x1 ;  /* 0x000000054b087c11 */ /* 0x000fc4000f8e08ff */
[----:B------:R-:W-:Y:S01]  /*13b0*/  LEA R75, R75, UR4, 0x1 ;  /* 0x000000044b4b7c11 */ /* 0x000fe2000f8e08ff */
[----:B------:R-:W-:Y:S04]  /*13c0*/  STS [R73+0x12800], R14 ;  /* 0x0128000e49007388 */ /* 0x000fe80000000800 */
[----:B------:R0:W-:Y:S04]  /*13d0*/  STS [R73+0x12900], R15 ;  /* 0x0129000f49007388 */ /* 0x0001e80000000800 */
[----:B------:R-:W-:Y:S04]  /*13e0*/  STS [R73+0x10c00], R11 ;  /* 0x010c000b49007388 */ /* 0x000fe80000000800 */
[----:B------:R-:W-:Y:S01]  /*13f0*/  STS [R73+0x10d00], R12 ;  /* 0x010d000c49007388 */ /* 0x000fe20000000800 */
[----:B0-----:R-:W-:-:S03]  /*1400*/  IADD3 R15, PT, PT, R13, 0x60, RZ ;  /* 0x000000600d0f7810 */ /* 0x001fc60007ffe0ff */
[----:B------:R-:W-:Y:S04]  /*1410*/  STS [R73+0x12c00], R16 ;  /* 0x012c001049007388 */ /* 0x000fe80000000800 */
[----:B------:R-:W-:Y:S04]  /*1420*/  STS [R73+0x12d00], R40 ;  /* 0x012d002849007388 */ /* 0x000fe80000000800 */
[----:B------:R-:W-:Y:S04]  /*1430*/  STS [R73+0x14000], R50 ;  /* 0x0140003249007388 */ /* 0x000fe80000000800 */
[----:B------:R-:W-:Y:S04]  /*1440*/  STS [R73+0x14100], R52 ;  /* 0x0141003449007388 */ /* 0x000fe80000000800 */
[----:B------:R-:W-:Y:S04]  /*1450*/  STS [R73+0x16000], R29 ;  /* 0x0160001d49007388 */ /* 0x000fe80000000800 */
[----:B------:R-:W-:Y:S04]  /*1460*/  STS [R73+0x16100], R19 ;  /* 0x0161001349007388 */ /* 0x000fe80000000800 */
[----:B------:R0:W-:Y:S04]  /*1470*/  STS [R73+0x14400], R17 ;  /* 0x0144001149007388 */ /* 0x0001e80000000800 */
[----:B------:R1:W-:Y:S04]  /*1480*/  STS [R73+0x14500], R20 ;  /* 0x0145001449007388 */ /* 0x0003e80000000800 */
[----:B------:R1:W-:Y:S01]  /*1490*/  STS [R73+0x16400], R32 ;  /* 0x0164002049007388 */ /* 0x0003e20000000800 */
[----:B0-----:R-:W-:-:S03]  /*14a0*/  VIADD R17, R13, 0x70 ;  /* 0x000000700d117836 */ /* 0x001fc60000000000 */
        /* <DEDUP_REMOVED lines=11> */
[----:B------:R-:W0:Y:S01]  /*1560*/  LDS.128 R8, [R8] ;  /* 0x0000000008087984 */ /* 0x000e220000000c00 */
[----:B------:R-:W2:Y:S01]  /*1570*/  LDCU.64 UR4, c[0x0][0x3c0] ;  /* 0x00007800ff0477ac */ /* 0x000ea20008000a00 */
[----:B------:R-:W-:Y:S01]  /*1580*/  MOV R68, R4 ;  /* 0x0000000400447202 */ /* 0x000fe20000000f00 */
[----:B------:R-:W3:Y:S01]  /*1590*/  LDCU.64 UR8, c[0x0][0x3a8] ;  /* 0x00007500ff0877ac */ /* 0x000ee20008000a00 */
[----:B--2---:R-:W-:-:S03]  /*15a0*/  IMAD R13, R3, UR4, RZ ;  /* 0x00000004030d7c24 */ /* 0x004fc6000f8e02ff */
[----:B------:R-:W-:-:S04]  /*15b0*/  IMAD.WIDE.U32 R6, R2, UR4, R68 ;  /* 0x0000000402067c25 */ /* 0x000fc8000f8e0044 */
[----:B------:R-:W-:Y:S01]  /*15c0*/  IMAD R13, R2, UR5, R13 ;  /* 0x00000005020d7c24 */ /* 0x000fe2000f8e020d */
[----:B---3--:R-:W-:-:S03]  /*15d0*/  LEA R12, P1, R6, UR8, 0x1 ;  /* 0x00000008060c7c11 */ /* 0x008fc6000f8208ff */
[----:B------:R-:W-:-:S05]  /*15e0*/  IMAD.IADD R7, R7, 0x1, R13 ;  /* 0x0000000107077824 */ /* 0x000fca00078e020d */
[----:B------:R-:W-:-:S05]  /*15f0*/  LEA.HI.X R13, R6, UR9, R7, 0x1, P1 ;  /* 0x00000009060d7c11 */ /* 0x000fca00088f0c07 */
[----:B0-----:R0:W-:Y:S02]  /*1600*/  STG.E.128 desc[UR6][R12.64], R8 ;  /* 0x000000080c007986 */ /* 0x0011e4000c101d06 */
.L_x_72:
[----:B------:R-:W-:Y:S05]  /*1610*/  BSYNC.RECONVERGENT B0 ;  /* 0x0000000000007941 */ /* 0x000fea0003800200 */
.L_x_71:
[----:B0-----:R0:W2:Y:S01]  /*1620*/  LDS.128 R8, [R75+0x10200] ;  /* 0x010200004b087984 */ /* 0x0010a20000000c00 */
[----:B------:R-:W-:Y:S01]  /*1630*/  BSSY.RECONVERGENT B0, `(.L_x_73) ;  /* 0x0000011000007945 */ /* 0x000fe20003800200 */
[-C--:B------:R-:W-:Y:S02]  /*1640*/  ISETP.GE.OR P1, PT, R15, R0.reuse, P0 ;  /* 0x000000000f00720c */ /* 0x080fe40000726670 */
[----:B------:R-:W-:Y:S01]  /*1650*/  ISETP.GE.OR P0, PT, R17, R0, P0 ;  /* 0x000000001100720c */ /* 0x000fe20000706670 */
[----:B------:R-:W-:-:S12]  /*1660*/  @P6 BRA `(.L_x_74) ;  /* 0x0000000000346947 */ /* 0x000fd80003800000 */
        /* <DEDUP_REMOVED lines=13> */
.L_x_74:
[----:B------:R-:W-:Y:S05]  /*1740*/  BSYNC.RECONVERGENT B0 ;  /* 0x0000000000007941 */ /* 0x000fea0003800200 */
.L_x_73:
        /* <DEDUP_REMOVED lines=16> */
.L_x_76:
[----:B------:R-:W-:Y:S05]  /*1850*/  BSYNC.RECONVERGENT B0 ;  /* 0x0000000000007941 */ /* 0x000fea0003800200 */
.L_x_75:
        /* <DEDUP_REMOVED lines=16> */
.L_x_78:
[----:B------:R-:W-:Y:S05]  /*1960*/  BSYNC.RECONVERGENT B0 ;  /* 0x0000000000007941 */ /* 0x000fea0003800200 */
.L_x_77:
[----:B0---4-:R0:W4:Y:S01]  /*1970*/  LDS.128 R8, [R75+0x10800] ;  /* 0x010800004b087984 */ /* 0x0111220000000c00 */
[----:B------:R-:W-:Y:S04]  /*1980*/  BSSY.RECONVERGENT B0, `(.L_x_79) ;  /* 0x000000f000007945 */ /* 0x000fe80003800200 */
[----:B------:R-:W-:Y:S05]  /*1990*/  @P3 BRA `(.L_x_80) ;  /* 0x0000000000343947 */ /* 0x000fea0003800000 */
[----:B------:R-:W5:Y:S01]  /*19a0*/  LDCU.64 UR4, c[0x0][0x3c0] ;  /* 0x00007800ff0477ac */ /* 0x000f620008000a00 */
[----:B------:R-:W-:Y:S01]  /*19b0*/  IADD3 R13, P3, PT, R2, 0x40, RZ ;  /* 0x00000040020d7810 */ /* 0x000fe20007f7e0ff */
[----:B------:R-:W-:Y:S01]  /*19c0*/  IMAD.MOV.U32 R6, RZ, RZ, R4 ;  /* 0x000000ffff067224 */ /* 0x000fe200078e0004 */
[----:B------:R-:W-:Y:S01]  /*19d0*/  MOV R7, R69 ;  /* 0x0000004500077202 */ /* 0x000fe20000000f00 */
[----:B------:R-:W1:Y:S01]  /*19e0*/  LDCU.64 UR8, c[0x0][0x3a8] ;  /* 0x00007500ff0877ac */ /* 0x000e620008000a00 */
[----:B------:R-:W-:-:S05]  /*19f0*/  IADD3.X R0, PT, PT, RZ, R3, RZ, P3, !PT ;  /* 0x00000003ff007210 */ /* 0x000fca0001ffe4ff */
[----:B-----5:R-:W-:Y:S02]  /*1a00*/  IMAD R0, R0, UR4, RZ ;  /* 0x0000000400007c24 */ /* 0x020fe4000f8e02ff */
[----:B------:R-:W-:-:S04]  /*1a10*/  IMAD.WIDE.U32 R6, R13, UR4, R6 ;  /* 0x000000040d067c25 */ /* 0x000fc8000f8e0006 */
[----:B------:R-:W-:Y:S01]  /*1a20*/  IMAD R13, R13, UR5, R0 ;  /* 0x000000050d0d7c24 */ /* 0x000fe2000f8e0200 */
[----:B-1----:R-:W-:-:S03]  /*1a30*/  LEA R12, P3, R6, UR8, 0x1 ;  /* 0x00000008060c7c11 */ /* 0x002fc6000f8608ff */
[----:B------:R-:W-:-:S05]  /*1a40*/  IMAD.IADD R7, R7, 0x1, R13 ;  /* 0x0000000107077824 */ /* 0x000fca00078e020d */
[----:B------:R-:W-:-:S05]  /*1a50*/  LEA.HI.X R13, R6, UR9, R7, 0x1, P3 ;  /* 0x00000009060d7c11 */ /* 0x000fca00098f0c07 */
[----:B----4-:R1:W-:Y:S02]  /*1a60*/  STG.E.128 desc[UR6][R12.64], R8 ;  /* 0x000000080c007986 */ /* 0x0103e4000c101d06 */
.L_x_80:
[----:B------:R-:W-:Y:S05]  /*1a70*/  BSYNC.RECONVERGENT B0 ;  /* 0x0000000000007941 */ /* 0x000fea0003800200 */
.L_x_79:
[----:B-1--4-:R1:W4:Y:S01]  /*1a80*/  LDS.128 R8, [R75+0x10a00] ;  /* 0x010a00004b087984 */ /* 0x0123220000000c00 */
        /* <DEDUP_REMOVED lines=15> */
.L_x_82:
[----:B------:R-:W-:Y:S05]  /*1b80*/  BSYNC.RECONVERGENT B0 ;  /* 0x0000000000007941 */ /* 0x000fea0003800200 */
.L_x_81:
        /* <DEDUP_REMOVED lines=16> */
.L_x_84:
[----:B------:R-:W-:Y:S05]  /*1c90*/  BSYNC.RECONVERGENT B0 ;  /* 0x0000000000007941 */ /* 0x000fea0003800200 */
.L_x_83:
[----:B-1--4-:R1:W4:Y:S01]  /*1ca0*/  LDS.128 R8, [R75+0x10e00] ;  /* 0x010e00004b087984 */ /* 0x0123220000000c00 */
        /* <DEDUP_REMOVED lines=15> */
.L_x_85:
        /* <DEDUP_REMOVED lines=14> */
.L_x_156:


//--------------------- .text._ZN7cutlass13device_kernelIN5flash32FlashAttnBwdPostprocessConvertdQIN4cute5tupleIJNS3_1CILi64EEENS5_ILi128EEEEEENS_6half_tEfNS_4arch4Sm80ELi256ENS3_8TiledMMAINS3_8MMA_AtomIJNS3_28SM80_16x8x16_F32F16F16F32_TNEEEENS3_6LayoutINS4_IJNS5_ILi2EEENS5_ILi4EEENS5_ILi1EEEEEENS4_IJSJ_SH_NS5_ILi0EEEEEEEENS4_IJNS5_ILi32EEES6_NS5_ILi16EEEEEEEELb0EEEEEvNT_6ParamsE --------------------------
	.section	.text._ZN7cutlass13device_kernelIN5flash32FlashAttnBwdPostprocessConvertdQIN4cute5tupleIJNS3_1CILi64EEENS5_ILi128EEEEEENS_6half_tEfNS_4arch4Sm80ELi256ENS3_8TiledMMAINS3_8MMA_AtomIJNS3_28SM80_16x8x16_F32F16F16F32_TNEEEENS3_6LayoutINS4_IJNS5_ILi2EEENS5_ILi4EEENS5_ILi1EEEEEENS4_IJSJ_SH_NS5_ILi0EEEEEEEENS4_IJNS5_ILi32EEES6_NS5_ILi16EEEEEEEELb0EEEEEvNT_6ParamsE,"ax",@progbits
	.align	128
.text._ZN7cutlass13device_kernelIN5flash32FlashAttnBwdPostprocessConvertdQIN4cute5tupleIJNS3_1CILi64EEENS5_ILi128EEEEEENS_6half_tEfNS_4arch4Sm80ELi256ENS3_8TiledMMAINS3_8MMA_AtomIJNS3_28SM80_16x8x16_F32F16F16F32_TNEEEENS3_6LayoutINS4_IJNS5_ILi2EEENS5_ILi4EEENS5_ILi1EEEEEENS4_IJSJ_SH_NS5_ILi0EEEEEEEENS4_IJNS5_ILi32EEES6_NS5_ILi16EEEEEEEELb0EEEEEvNT_6ParamsE:
        .type           _ZN7cutlass13device_kernelIN5flash32FlashAttnBwdPostprocessConvertdQIN4cute5tupleIJNS3_1CILi64EEENS5_ILi128EEEEEENS_6half_tEfNS_4arch4Sm80ELi256ENS3_8TiledMMAINS3_8MMA_AtomIJNS3_28SM80_16x8x16_F32F16F16F32_TNEEEENS3_6LayoutINS4_IJNS5_ILi2EEENS5_ILi4EEENS5_ILi1EEEEEENS4_IJSJ_SH_NS5_ILi0EEEEEEEENS4_IJNS5_ILi32EEES6_NS5_ILi16EEEEEEEELb0EEEEEvNT_6ParamsE,@function
        .size           _ZN7cutlass13device_kernelIN5flash32FlashAttnBwdPostprocessConvertdQIN4cute5tupleIJNS3_1CILi64EEENS5_ILi128EEEEEENS_6half_tEfNS_4arch4Sm80ELi256ENS3_8TiledMMAINS3_8MMA_AtomIJNS3_28SM80_16x8x16_F32F16F16F32_TNEEEENS3_6LayoutINS4_IJNS5_ILi2EEENS5_ILi4EEENS5_ILi1EEEEEENS4_IJSJ_SH_NS5_ILi0EEEEEEEENS4_IJNS5_ILi32EEES6_NS5_ILi16EEEEEEEELb0EEEEEvNT_6ParamsE,(.L_x_157 - _ZN7cutlass13device_kernelIN5flash32FlashAttnBwdPostprocessConvertdQIN4cute5tupleIJNS3_1CILi64EEENS5_ILi128EEEEEENS_6half_tEfNS_4arch4Sm80ELi256ENS3_8TiledMMAINS3_8MMA_AtomIJNS3_28SM80_16x8x16_F32F16F16F32_TNEEEENS3_6LayoutINS4_IJNS5_ILi2EEENS5_ILi4EEENS5_ILi1EEEEEENS4_IJSJ_SH_NS5_ILi0EEEEEEEENS4_IJNS5_ILi32EEES6_NS5_ILi16EEEEEEEELb0EEEEEvNT_6ParamsE)
        .other          _ZN7cutlass13device_kernelIN5flash32FlashAttnBwdPostprocessConvertdQIN4cute5tupleIJNS3_1CILi64EEENS5_ILi128EEEEEENS_6half_tEfNS_4arch4Sm80ELi256ENS3_8TiledMMAINS3_8MMA_AtomIJNS3_28SM80_16x8x16_F32F16F16F32_TNEEEENS3_6LayoutINS4_IJNS5_ILi2EEENS5_ILi4EEENS5_ILi1EEEEEENS4_IJSJ_SH_NS5_ILi0EEEEEEEENS4_IJNS5_ILi32EEES6_NS5_ILi16EEEEEEEELb0EEEEEvNT_6ParamsE,@"STO_CUDA_ENTRY STV_DEFAULT"
_ZN7cutlass13device_kernelIN5flash32FlashAttnBwdPostprocessConvertdQIN4cute5tupleIJNS3_1CILi64EEENS5_ILi128EEEEEENS_6half_tEfNS_4arch4Sm80ELi256ENS3_8TiledMMAINS3_8MMA_AtomIJNS3_28SM80_16x8x16_F32F16F16F32_TNEEEENS3_6LayoutINS4_IJNS5_ILi2EEENS5_ILi4EEENS5_ILi1EEEEEENS4_IJSJ_SH_NS5_ILi0EEEEEEEENS4_IJNS5_ILi32EEES6_NS5_ILi16EEEEEEEELb0EEEEEvNT_6ParamsE:
        /* <DEDUP_REMOVED lines=17> */
.L_x_86:
[----:B------:R-:W0:Y:S01]  /*0110*/  LDC.64 R2, c[0x0][0x3e0] ;  /* 0x0000f800ff027b82 */ /* 0x000e220000000a00 */
[----:B------:R-:W1:Y:S01]  /*0120*/  LDCU.64 UR4, c[0x0][0x3e8] ;  /* 0x00007d00ff0477ac */ /* 0x000e620008000a00 */
[----:B0-----:R-:W-:-:S05]  /*0130*/  IMAD.WIDE.U32 R2, R9, 0x4, R2 ;  /* 0x0000000409027825 */ /* 0x001fca00078e0002 */
[----:B------:R-:W2:Y:S01]  /*0140*/  LDG.E R36, desc[UR6][R2.64] ;  /* 0x0000000602247981 */ /* 0x000ea2000c1e1900 */
[----:B-1----:R-:W-:-:S04]  /*0150*/  UISETP.NE.U32.AND UP0, UPT, UR4, URZ, UPT ;  /* 0x000000ff0400728c */ /* 0x002fc8000bf05070 */
[----:B------:R-:W-:Y:S01]  /*0160*/  UISETP.NE.AND.EX UP0, UPT, UR5, URZ, UPT, UP0 ;  /* 0x000000ff0500728c */ /* 0x000fe2000bf05300 */
[--C-:B--2---:R-:W-:Y:S01]  /*0170*/  IMAD R0, R9, 0x40, R36.reuse ;  /* 0x0000004009007824 */ /* 0x104fe200078e0224 */
[----:B------:R-:W-:-:S04]  /*0180*/  SHF.R.S32.HI R37, RZ, 0x1f, R36 ;  /* 0x0000001fff257819 */ /* 0x000fc80000011424 */
[----:B------:R-:W-:-:S04]  /*0190*/  SHF.R.S32.HI R5, RZ, 0x1f, R0 ;  /* 0x0000001fff057819 */ /* 0x000fc80000011400 */
[----:B------:R-:W-:-:S05]  /*01a0*/  LEA.HI R5, R5, R0, RZ, 0x6 ;  /* 0x0000000005057211 */ /* 0x000fca00078f30ff */
[----:B------:R-:W-:-:S05]  /*01b0*/  IMAD.SHL.U32 R5, R5, 0x80, RZ ;  /* 0x0000008005057824 */ /* 0x000fca00078e00ff */
[----:B------:R-:W-:-:S04]  /*01c0*/  LOP3.LUT R4, R5, 0xffffe000, RZ, 0xc0, !PT ;  /* 0xffffe00005047812 */ /* 0x000fc800078ec0ff */
[----:B------:R-:W-:Y:S01]  /*01d0*/  SHF.R.S32.HI R5, RZ, 0x1f, R4 ;  /* 0x0000001fff057819 */ /* 0x000fe20000011404 */
[----:B------:R-:W-:Y:S06]  /*01e0*/  BRA.U !UP0, `(.L_x_89) ;  /* 0x0000000108107547 */ /* 0x000fec000b800000 */
.L_x_88:
[----:B------:R-:W0:Y:S02]  /*01f0*/  LDC.64 R40, c[0x0][0x3e8] ;  /* 0x0000fa00ff287b82 */ /* 0x000e240000000a00 */
[----:B0-----:R-:W-:-:S06]  /*0200*/  IMAD.WIDE.U32 R40, R9, 0x4, R40 ;  /* 0x0000000409287825 */ /* 0x001fcc00078e0028 */
[----:B------:R0:W5:Y:S01]  /*0210*/  LDG.E R40, desc[UR6][R40.64] ;  /* 0x0000000628287981 */ /* 0x000162000c1e1900 */
[----:B------:R-:W-:Y:S05]  /*0220*/  BRA `(.L_x_87) ;  /* 0x0000000000087947 */ /* 0x000fea0003800000 */
.L_x_89:
[----:B------:R-:W2:Y:S02]  /*0230*/  LDG.E R3, desc[UR6][R2.64+0x4] ;  /* 0x0000040602037981 */ /* 0x000ea4000c1e1900 */
[----:B--2---:R-:W-:-:S07]  /*0240*/  IADD3 R40, PT, PT, -R36, R3, RZ ;  /* 0x0000000324287210 */ /* 0x004fce0007ffe1ff */
.L_x_87:
[----:B------:R-:W-:Y:S01]  /*0250*/  IMAD.SHL.U32 R3, R39, 0x40, RZ ;  /* 0x0000004027037824 */ /* 0x000fe200078e00ff */
[----:B------:R-:W-:-:S04]  /*0260*/  ISETP.NE.AND.EX P0, PT, R7, RZ, PT, P0 ;  /* 0x000000ff0700720c */ /* 0x000fc80003f05300 */
        /* <DEDUP_REMOVED lines=8> */
[----:B------:R-:W5:Y:S01]  /*02f0*/  LDCU UR9, c[0x0][0x3b4] ;  /* 0x00007680ff0977ac */ /* 0x000f620008000800 */
[----:B-1----:R-:W-:-:S05]  /*0300*/  IMAD.SHL.U32 R38, R43, 0x4, RZ ;  /* 0x000000042b267824 */ /* 0x002fca00078e00ff */
[----:B------:R-:W-:-:S04]  /*0310*/  LEA R7, R39, R38, 0xd ;  /* 0x0000002627077211 */ /* 0x000fc800078e68ff */
        /* <DEDUP_REMOVED lines=10> */
[----:B------:R-:W-:Y:S01]  /*03c0*/  VIADDMNMX R40, R40, -R3, 0x40, PT ;  /* 0x0000004028287446 */ /* 0x000fe20003800903 */
[----:B0-----:R-:W-:Y:S01]  /*03d0*/  IMAD.SHL.U32 R41, R43, 0x8, RZ ;  /* 0x000000082b297824 */ /* 0x001fe200078e00ff */
[----:B------:R-:W2:Y:S01]  /*03e0*/  LDG.E.128 R4, desc[UR6][R46.64] ;  /* 0x000000062e047981 */ /* 0x000ea2000c1e1d00 */
[----:B------:R-:W-:Y:S01]  /*03f0*/  SHF.R.U32.HI R44, RZ, 0x1, R43 ;  /* 0x00000001ff2c7819 */ /* 0x000fe2000001162b */
[----:B------:R-:W0:Y:S02]  /*0400*/  LDCU.64 UR10, c[0x0][0x3d0] ;  /* 0x00007a00ff0a77ac */ /* 0x000e240008000a00 */
[----:B------:R-:W3:Y:S04]  /*0410*/  LDG.E.128 R8, desc[UR6][R46.64+0x1000] ;  /* 0x001000062e087981 */ /* 0x000ee8000c1e1d00 */
[----:B------:R-:W4:Y:S04]  /*0420*/  LDG.E.128 R12, desc[UR6][R46.64+0x2000] ;  /* 0x002000062e0c7981 */ /* 0x000f28000c1e1d00 */
[----:B------:R-:W4:Y:S04]  /*0430*/  LDG.E.128 R16, desc[UR6][R46.64+0x3000] ;  /* 0x003000062e107981 */ /* 0x000f28000c1e1d00 */
[----:B------:R-:W4:Y:S04]  /*0440*/  LDG.E.128 R20, desc[UR6][R46.64+0x4000] ;  /* 0x004000062e147981 */ /* 0x000f28000c1e1d00 */
[----:B------:R-:W4:Y:S04]  /*0450*/  LDG.E.128 R24, desc[UR6][R46.64+0x5000] ;  /* 0x005000062e187981 */ /* 0x000f28000c1e1d00 */
[----:B------:R-:W4:Y:S04]  /*0460*/  LDG.E.128 R28, desc[UR6][R46.64+0x6000] ;  /* 0x006000062e1c7981 */ /* 0x000f28000c1e1d00 */
[----:B------:R5:W4:Y:S01]  /*0470*/  LDG.E.128 R32, desc[UR6][R46.64+0x7000] ;  /* 0x007000062e207981 */ /* 0x000b22000c1e1d00 */
[----:B-1----:R-:W-:Y:S01]  /*0480*/  ULEA UR4, UR5, UR4, 0x18 ;  /* 0x0000000405047291 */ /* 0x002fe2000f8ec0ff */
[----:B------:R-:W-:Y:S01]  /*0490*/  LOP3.LUT R3, R38, 0x40, RZ, 0xc0, !PT ;  /* 0x0000004026037812 */ /* 0x000fe200078ec0ff */
[----:B------:R-:W1:Y:S01]  /*04a0*/  LDCU UR5, c[0x0][0x3d8] ;  /* 0x00007b00ff0577ac */ /* 0x000e620008000800 */
[----:B------:R-:W-:Y:S01]  /*04b0*/  LOP3.LUT R2, R41, 0x78, RZ, 0xc0, !PT ;  /* 0x0000007829027812 */ /* 0x000fe200078ec0ff */
[----:B------:R-:W-:Y:S01]  /*04c0*/  BSSY.RECONVERGENT B0, `(.L_x_90) ;  /* 0x000009e000007945 */ /* 0x000fe20003800200 */
[----:B------:R-:W-:-:S02]  /*04d0*/  LOP3.LUT R3, R3, 0x8, R44, 0xf8, !PT ;  /* 0x0000000803037812 */ /* 0x000fc400078ef82c */
[----:B------:R-:W-:Y:S02]  /*04e0*/  SHF.R.U32.HI R45, RZ, 0x4, R43 ;  /* 0x00000004ff2d7819 */ /* 0x000fe4000001162b */
[----:B-----5:R-:W-:Y:S02]  /*04f0*/  LEA R47, R43, UR4, 0x4 ;  /* 0x000000042b2f7c11 */ /* 0x020fe4000f8e20ff */
[----:B------:R-:W-:Y:S01]  /*0500*/  ISETP.GE.AND P0, PT, R2, UR9, PT ;  /* 0x0000000902007c0c */ /* 0x000fe2000bf06270 */
[----:B------:R-:W-:Y:S01]  /*0510*/  VIADD R51, R45, 0x10 ;  /* 0x000000102d337836 */ /* 0x000fe20000000000 */
[C---:B------:R-:W-:Y:S01]  /*0520*/  SHF.L.U32 R46, R43.reuse, 0x1, RZ ;  /* 0x000000012b2e7819 */ /* 0x040fe200000006ff */
[----:B------:R-:W-:Y:S01]  /*0530*/  IMAD R44, R43, -0xc, R47 ;  /* 0xfffffff42b2c7824 */ /* 0x000fe200078e022f */
[----:B------:R-:W-:Y:S02]  /*0540*/  LOP3.LUT R48, R41, 0x8, RZ, 0xc0, !PT ;  /* 0x0000000829307812 */ /* 0x000fe400078ec0ff */
[----:B------:R-:W-:-:S02]  /*0550*/  SHF.L.U32 R42, R43, 0x9, RZ ;  /* 0x000000092b2a7819 */ /* 0x000fc400000006ff */
[----:B------:R-:W-:Y:S02]  /*0560*/  LOP3.LUT R49, R43, 0x3b0, RZ, 0xc0, !PT ;  /* 0x000003b02b317812 */ /* 0x000fe400078ec0ff */
[C---:B------:R-:W-:Y:S02]  /*0570*/  IADD3 R36, P1, PT, R45.reuse, R36, RZ ;  /* 0x000000242d247210 */ /* 0x040fe40007f3e0ff */
[-C--:B------:R-:W-:Y:S02]  /*0580*/  ISETP.GE.OR P3, PT, R45, R40.reuse, P0 ;  /* 0x000000282d00720c */ /* 0x080fe40000766670 */
[----:B------:R-:W-:Y:S01]  /*0590*/  LOP3.LUT R46, R46, 0x6, RZ, 0xc0, !PT ;  /* 0x000000062e2e7812 */ /* 0x000fe200078ec0ff */
[----:B------:R-:W-:Y:S01]  /*05a0*/  IMAD.X R37, RZ, RZ, R37, P1 ;  /* 0x000000ffff257224 */ /* 0x000fe200008e0625 */
[----:B------:R-:W-:Y:S02]  /*05b0*/  LOP3.LUT R42, R49, 0x1c00, R42, 0xf8, !PT ;  /* 0x00001c00312a7812 */ /* 0x000fe400078ef82a */
[----:B------:R-:W-:Y:S01]  /*05c0*/  ISETP.GE.OR P2, PT, R51, R40, P0 ;  /* 0x000000283300720c */ /* 0x000fe20000746670 */
[----:B------:R-:W-:Y:S01]  /*05d0*/  IMAD.WIDE.U32 R36, R39, 0x40, R36 ;  /* 0x0000004027247825 */ /* 0x000fe200078e0024 */
[----:B------:R-:W-:-:S04]  /*05e0*/  LOP3.LUT R46, R46, 0x1c00, R41, 0xf8, !PT ;  /* 0x00001c002e2e7812 */ /* 0x000fc800078ef829 */
[----:B------:R-:W-:-:S04]  /*05f0*/  LOP3.LUT R41, R46, 0x100, R41, 0xf8, !PT ;  /* 0x000001002e297812 */ /* 0x000fc800078ef829 */
[----:B------:R-:W-:Y:S01]  /*0600*/  LOP3.LUT R41, R41, 0x30, R38, 0xf8, !PT ;  /* 0x0000003029297812 */ /* 0x000fe200078ef826 */
[----:B--2---:R2:W-:Y:S04]  /*0610*/  STS.128 [R47], R4 ;  /* 0x000000042f007388 */ /* 0x0045e80000000c00 */
[----:B---3--:R-:W-:Y:S04]  /*0620*/  STS.128 [R47+0x1000], R8 ;  /* 0x001000082f007388 */ /* 0x008fe80000000c00 */
[----:B----4-:R-:W-:Y:S04]  /*0630*/  STS.128 [R47+0x2000], R12 ;  /* 0x0020000c2f007388 */ /* 0x010fe80000000c00 */
[----:B------:R-:W-:Y:S04]  /*0640*/  STS.128 [R47+0x3000], R16 ;  /* 0x003000102f007388 */ /* 0x000fe80000000c00 */
[----:B------:R-:W-:Y:S01]  /*0650*/  STS.128 [R47+0x4000], R20 ;  /* 0x004000142f007388 */ /* 0x000fe20000000c00 */
[--C-:B--2---:R-:W-:Y:S01]  /*0660*/  SHF.R.U32.HI R4, RZ, 0x3, R43.reuse ;  /* 0x00000003ff047819 */ /* 0x104fe2000001162b */
[C---:B------:R-:W-:Y:S01]  /*0670*/  VIADD R7, R45.reuse, 0x20 ;  /* 0x000000202d077836 */ /* 0x040fe20000000000 */
[----:B------:R-:W-:Y:S01]  /*0680*/  LOP3.LUT R5, R48, 0x40, R43, 0xf8, !PT ;  /* 0x0000004030057812 */ /* 0x000fe200078ef82b */
[----:B------:R-:W-:Y:S01]  /*0690*/  STS.128 [R47+0x5000], R24 ;  /* 0x005000182f007388 */ /* 0x000fe20000000c00 */
[----:B------:R-:W-:-:S02]  /*06a0*/  VIADD R45, R45, 0x30 ;  /* 0x000000302d2d7836 */ /* 0x000fc40000000000 */
[-C--:B------:R-:W-:Y:S01]  /*06b0*/  ISETP.GE.OR P1, PT, R7, R40.reuse, P0 ;  /* 0x000000280700720c */ /* 0x080fe20000726670 */
[----:B------:R2:W-:Y:S02]  /*06c0*/  STS.128 [R47+0x6000], R28 ;  /* 0x0060001c2f007388 */ /* 0x0005e40000000c00 */
[----:B------:R-:W-:Y:S02]  /*06d0*/  ISETP.GE.OR P0, PT, R45, R40, P0 ;  /* 0x000000282d00720c */ /* 0x000fe40000706670 */
[----:B------:R-:W-:Y:S01]  /*06e0*/  STS.128 [R47+0x7000], R32 ;  /* 0x007000202f007388 */ /* 0x000fe20000000c00 */
[----:B------:R-:W-:Y:S01]  /*06f0*/  BAR.SYNC.DEFER_BLOCKING 0x0 ;  /* 0x0000000000007b1d */ /* 0x000fe20000010000 */
[----:B--2---:R-:W-:-:S04]  /*0700*/  LOP3.LUT R30, R4, 0x8, RZ, 0xc0, !PT ;  /* 0x00000008041e7812 */ /* 0x004fc800078ec0ff */
[--C-:B------:R-:W-:Y:S02]  /*0710*/  LOP3.LUT R4, R42, R5, R30.reuse, 0xf6, !PT ;  /* 0x000000052a047212 */ /* 0x100fe400078ef61e */
[----:B------:R-:W-:Y:S01]  /*0720*/  LOP3.LUT R3, R41, R3, R30, 0xf6, !PT ;  /* 0x0000000329037212 */ /* 0x000fe200078ef61e */
[----:B------:R-:W1:Y:S04]  /*0730*/  LDS R31, [R44+0x1400] ;  /* 0x001400002c1f7984 */ /* 0x000e680000000800 */
[----:B------:R-:W2:Y:S04]  /*0740*/  LDS R34, [R44+0x800] ;  /* 0x000800002c227984 */ /* 0x000ea80000000800 */
[----:B------:R-:W3:Y:S04]  /*0750*/  LDS R33, [R44+0xc00] ;  /* 0x000c00002c217984 */ /* 0x000ee80000000800 */
[----:B------:R-:W4:Y:S04]  /*0760*/  LDS R22, [R44+0x1800] ;  /* 0x001800002c167984 */ /* 0x000f280000000800 */
[----:B------:R-:W5:Y:S04]  /*0770*/  LDS R29, [R44+0x1c00] ;  /* 0x001c00002c1d7984 */ /* 0x000f680000000800 */
[----:B------:R-:W0:Y:S04]  /*0780*/  LDS R35, [R44+0x400] ;  /* 0x000400002c237984 */ /* 0x000e280000000800 */
[----:B------:R-:W0:Y:S04]  /*0790*/  LDS R24, [R44+0x3000] ;  /* 0x003000002c187984 */ /* 0x000e280000000800 */
[----:B------:R-:W0:Y:S04]  /*07a0*/  LDS R26, [R44+0x3400] ;  /* 0x003400002c1a7984 */ /* 0x000e280000000800 */
[----:B------:R-:W0:Y:S04]  /*07b0*/  LDS R32, [R44+0x1000] ;  /* 0x001000002c207984 */ /* 0x000e280000000800 */
[----:B------:R-:W0:Y:S04]  /*07c0*/  LDS R23, [R44+0x3800] ;  /* 0x003800002c177984 */ /* 0x000e280000000800 */
        /* <DEDUP_REMOVED lines=11> */
[----:B0-----:R-:W-:-:S03]  /*0880*/  FMUL.FTZ R38, R35, UR5 ;  /* 0x0000000523267c20 */ /* 0x001fc60008410000 */
[----:B------:R-:W0:Y:S01]  /*0890*/  LDS R19, [R44+0x4400] ;  /* 0x004400002c137984 */ /* 0x000e220000000800 */
[----:B------:R-:W-:-:S03]  /*08a0*/  FMUL.FTZ R24, R24, UR5 ;  /* 0x0000000518187c20 */ /* 0x000fc60008410000 */
[----:B------:R-:W0:Y:S01]  /*08b0*/  LDS R15, [R44+0x5000] ;  /* 0x005000002c0f7984 */ /* 0x000e220000000800 */
[----:B------:R-:W-:-:S03]  /*08c0*/  FMUL.FTZ R39, R26, UR5 ;  /* 0x000000051a277c20 */ /* 0x000fc60008410000 */
[----:B------:R-:W0:Y:S01]  /*08d0*/  LDS R14, [R44+0x5400] ;  /* 0x005400002c0e7984 */ /* 0x000e220000000800 */
[----:B------:R-:W-:Y:S01]  /*08e0*/  FMUL.FTZ R35, R32, UR5 ;  /* 0x0000000520237c20 */ /* 0x000fe20008410000 */
[----:B------:R-:W-:Y:S02]  /*08f0*/  F2FP.F16.F32.PACK_AB R32, R33, R34 ;  /* 0x000000222120723e */ /* 0x000fe400000000ff */
[----:B------:R-:W0:Y:S01]  /*0900*/  LDS R11, [R44+0x6400] ;  /* 0x006400002c0b7984 */ /* 0x000e220000000800 */
[----:B------:R-:W-:Y:S01]  /*0910*/  FMUL.FTZ R26, R23, UR5 ;  /* 0x00000005171a7c20 */ /* 0x000fe20008410000 */
[----:B------:R-:W-:Y:S02]  /*0920*/  F2FP.F16.F32.PACK_AB R33, R40, R35 ;  /* 0x000000232821723e */ /* 0x000fe400000000ff */
[----:B------:R-:W0:Y:S01]  /*0930*/  LDS R28, [R44+0x2400] ;  /* 0x002400002c1c7984 */ /* 0x000e220000000800 */
[----:B------:R-:W-:-:S03]  /*0940*/  FMUL.FTZ R25, R25, UR5 ;  /* 0x0000000519197c20 */ /* 0x000fc60008410000 */
[----:B------:R-:W0:Y:S01]  /*0950*/  LDS R10, [R44+0x6c00] ;  /* 0x006c00002c0a7984 */ /* 0x000e220000000800 */
[----:B-1----:R-:W-:-:S03]  /*0960*/  FMUL.FTZ R13, R13, UR5 ;  /* 0x000000050d0d7c20 */ /* 0x002fc60008410000 */
[----:B------:R-:W1:Y:S01]  /*0970*/  LDS R43, [R44] ;  /* 0x000000002c2b7984 */ /* 0x000e620000000800 */
[----:B--2---:R-:W-:-:S03]  /*0980*/  FMUL.FTZ R18, R18, UR5 ;  /* 0x0000000512127c20 */ /* 0x004fc60008410000 */
[----:B------:R-:W2:Y:S01]  /*0990*/  LDS R21, [R44+0x2800] ;  /* 0x002800002c157984 */ /* 0x000ea20000000800 */
[----:B---3--:R-:W-:Y:S01]  /*09a0*/  FMUL.FTZ R34, R20, UR5 ;  /* 0x0000000514227c20 */ /* 0x008fe20008410000 */
[----:B------:R-:W-:Y:S02]  /*09b0*/  F2FP.F16.F32.PACK_AB R20, R29, R22 ;  /* 0x000000161d14723e */ /* 0x000fe400000000ff */
[----:B------:R-:W3:Y:S01]  /*09c0*/  LDS R27, [R44+0x2c00] ;  /* 0x002c00002c1b7984 */ /* 0x000ee20000000800 */
[----:B------:R-:W-:Y:S02]  /*09d0*/  F2FP.F16.F32.PACK_AB R22, R39, R24 ;  /* 0x000000182716723e */ /* 0x000fe400000000ff */
[----:B------:R-:W-:Y:S01]  /*09e0*/  F2FP.F16.F32.PACK_AB R24, R25, R26 ;  /* 0x0000001a1918723e */ /* 0x000fe200000000ff */
[----:B------:R-:W3:Y:S01]  /*09f0*/  LDS R17, [R44+0x5800] ;  /* 0x005800002c117984 */ /* 0x000ee20000000800 */
[----:B----4-:R-:W-:Y:S01]  /*0a00*/  FMUL.FTZ R26, R12, UR5 ;  /* 0x000000050c1a7c20 */ /* 0x010fe20008410000 */
[----:B------:R-:W-:Y:S01]  /*0a10*/  F2FP.F16.F32.PACK_AB R18, R18, R13 ;  /* 0x0000000d1212723e */ /* 0x000fe200000000ff */
[----:B-----5:R-:W-:Y:S01]  /*0a20*/  FMUL.FTZ R16, R16, UR5 ;  /* 0x0000000510107c20 */ /* 0x020fe20008410000 */
[----:B------:R-:W4:Y:S01]  /*0a30*/  LDS R5, [R44+0x6000] ;  /* 0x006000002c057984 */ /* 0x000f220000000800 */
[----:B------:R-:W5:Y:S01]  /*0a40*/  LDC.64 R12, c[0x0][0x3c8] ;  /* 0x0000f200ff0c7b82 */ /* 0x000f620000000a00 */
[----:B0-----:R-:W-:-:S02]  /*0a50*/  FMUL.FTZ R19, R19, UR5 ;  /* 0x0000000513137c20 */ /* 0x001fc40008410000 */
[----:B------:R-:W0:Y:S01]  /*0a60*/  LDS R6, [R44+0x6800] ;  /* 0x006800002c067984 */ /* 0x000e220000000800 */
[----:B------:R-:W-:Y:S02]  /*0a70*/  FMUL.FTZ R15, R15, UR5 ;  /* 0x000000050f0f7c20 */ /* 0x000fe40008410000 */
[----:B------:R-:W-:Y:S01]  /*0a80*/  F2FP.F16.F32.PACK_AB R16, R19, R16 ;  /* 0x000000101310723e */ /* 0x000fe200000000ff */
[----:B------:R-:W0:Y:S01]  /*0a90*/  LDS R8, [R44+0x7000] ;  /* 0x007000002c087984 */ /* 0x000e220000000800 */
[----:B------:R-:W-:Y:S01]  /*0aa0*/  FMUL.FTZ R14, R14, UR5 ;  /* 0x000000050e0e7c20 */ /* 0x000fe20008410000 */
[----:B------:R-:W-:Y:S01]  /*0ab0*/  LEA R19, R3, UR4, 0x1 ;  /* 0x0000000403137c11 */ /* 0x000fe2000f8e08ff */
[----:B------:R-:W-:Y:S01]  /*0ac0*/  HFMA2 R3, -RZ, RZ, 0, 0 ;  /* 0x00000000ff037431 */ /* 0x000fe200000001ff */
[----:B------:R-:W0:Y:S02]  /*0ad0*/  LDS R9, [R44+0x7400] ;  /* 0x007400002c097984 */ /* 0x000e240000000800 */
[----:B------:R-:W-:Y:S01]  /*0ae0*/  F2FP.F16.F32.PACK_AB R15, R14, R15 ;  /* 0x0000000f0e0f723e */ /* 0x000fe200000000ff */
[----:B------:R-:W-:Y:S01]  /*0af0*/  FMUL.FTZ R14, R11, UR5 ;  /* 0x000000050b0e7c20 */ /* 0x000fe20008410000 */
[----:B------:R-:W0:Y:S01]  /*0b00*/  LDS R7, [R44+0x7800] ;  /* 0x007800002c077984 */ /* 0x000e220000000800 */
[----:B------:R-:W-:-:S03]  /*0b10*/  FMUL.FTZ R35, R28, UR5 ;  /* 0x000000051c237c20 */ /* 0x000fc60008410000 */
[----:B------:R-:W0:Y:S01]  /*0b20*/  LDS R31, [R44+0x7c00] ;  /* 0x007c00002c1f7984 */ /* 0x000e220000000800 */
[----:B------:R-:W-:Y:S01]  /*0b30*/  FMUL.FTZ R11, R10, UR5 ;  /* 0x000000050a0b7c20 */ /* 0x000fe20008410000 */
[----:B-1----:R-:W-:Y:S01]  /*0b40*/  FMUL.FTZ R43, R43, UR5 ;  /* 0x000000052b2b7c20 */ /* 0x002fe20008410000 */
[----:B-----5:R-:W-:Y:S01]  /*0b50*/  IMAD.WIDE.U32 R2, R12, UR8, R2 ;  /* 0x000000080c027c25 */ /* 0x020fe2000f8e0002 */
[----:B------:R1:W-:Y:S03]  /*0b60*/  STS [R19+0x8100], R32 ;  /* 0x0081002013007388 */ /* 0x0003e60000000800 */
[----:B--2---:R-:W-:Y:S01]  /*0b70*/  FMUL.FTZ R28, R21, UR5 ;  /* 0x00000005151c7c20 */ /* 0x004fe20008410000 */
[----:B------:R-:W-:Y:S01]  /*0b80*/  IMAD R3, R13, UR8, R3 ;  /* 0x000000080d037c24 */ /* 0x000fe2000f8e0203 */
[----:B------:R-:W-:Y:S01]  /*0b90*/  F2FP.F16.F32.PACK_AB R30, R38, R43 ;  /* 0x0000002b261e723e */ /* 0x000fe200000000ff */
[----:B------:R1:W-:Y:S01]  /*0ba0*/  STS [R19+0x8400], R33 ;  /* 0x0084002113007388 */ /* 0x0003e20000000800 */
[----:B---3--:R-:W-:Y:S01]  /*0bb0*/  FMUL.FTZ R27, R27, UR5 ;  /* 0x000000051b1b7c20 */ /* 0x008fe20008410000 */
[----:B------:R-:W-:Y:S01]  /*0bc0*/  F2FP.F16.F32.PACK_AB R21, R35, R34 ;  /* 0x000000222315723e */ /* 0x000fe200000000ff */
[----:B------:R-:W-:Y:S01]  /*0bd0*/  IMAD.WIDE.U32 R2, R0, UR10, R2 ;  /* 0x0000000a00027c25 */ /* 0x000fe2000f8e0002 */
[----:B------:R1:W-:Y:S03]  /*0be0*/  STS [R19+0x8000], R30 ;  /* 0x0080001e13007388 */ /* 0x0003e60000000800 */
[----:B------:R-:W-:Y:S01]  /*0bf0*/  FMUL.FTZ R17, R17, UR5 ;  /* 0x0000000511117c20 */ /* 0x000fe20008410000 */
[----:B------:R-:W-:Y:S01]  /*0c00*/  F2FP.F16.F32.PACK_AB R23, R27, R28 ;  /* 0x0000001c1b17723e */ /* 0x000fe200000000ff */
[----:B------:R1:W-:Y:S01]  /*0c10*/  STS [R19+0x9000], R21 ;  /* 0x0090001513007388 */ /* 0x0003e20000000800 */
[----:B----4-:R-:W-:-:S02]  /*0c20*/  FMUL.FTZ R5, R5, UR5 ;  /* 0x0000000505057c20 */ /* 0x010fc40008410000 */
[----:B------:R-:W-:Y:S01]  /*0c30*/  F2FP.F16.F32.PACK_AB R17, R26, R17 ;  /* 0x000000111a11723e */ /* 0x000fe200000000ff */
[----:B------:R1:W-:Y:S01]  /*0c40*/  STS [R19+0x9100], R23 ;  /* 0x0091001713007388 */ /* 0x0003e20000000800 */
[----:B0-----:R-:W-:Y:S01]  /*0c50*/  FMUL.FTZ R6, R6, UR5 ;  /* 0x0000000506067c20 */ /* 0x001fe20008410000 */
[----:B------:R-:W-:Y:S01]  /*0c60*/  F2FP.F16.F32.PACK_AB R14, R14, R5 ;  /* 0x000000050e0e723e */ /* 0x000fe200000000ff */
[----:B------:R-:W-:Y:S01]  /*0c70*/  IMAD R5, R0, UR11, R3 ;  /* 0x0000000b00057c24 */ /* 0x000fe2000f8e0203 */
[----:B------:R1:W-:Y:S01]  /*0c80*/  STS [R19+0x8500], R20 ;  /* 0x0085001413007388 */ /* 0x0003e20000000800 */
[----:B------:R-:W-:Y:S01]  /*0c90*/  FMUL.FTZ R8, R8, UR5 ;  /* 0x0000000508087c20 */ /* 0x000fe20008410000 */
[----:B------:R-:W-:Y:S02]  /*0ca0*/  F2FP.F16.F32.PACK_AB R6, R11, R6 ;  /* 0x000000060b06723e */ /* 0x000fe400000000ff */
[----:B------:R1:W-:Y:S01]  /*0cb0*/  STS [R19+0x9400], R22 ;  /* 0x0094001613007388 */ /* 0x0003e20000000800 */
[----:B------:R-:W-:Y:S01]  /*0cc0*/  FMUL.FTZ R9, R9, UR5 ;  /* 0x0000000509097c20 */ /* 0x000fe20008410000 */
[----:B------:R-:W-:-:S02]  /*0cd0*/  LEA R0, R4, UR4, 0x1 ;  /* 0x0000000404007c11 */ /* 0x000fc4000f8e08ff */
[----:B------:R1:W-:Y:S01]  /*0ce0*/  STS [R19+0x9500], R24 ;  /* 0x0095001813007388 */ /* 0x0003e20000000800 */
[----:B------:R-:W-:Y:S01]  /*0cf0*/  FMUL.FTZ R7, R7, UR5 ;  /* 0x0000000507077c20 */ /* 0x000fe20008410000 */
[----:B------:R-:W-:Y:S02]  /*0d00*/  F2FP.F16.F32.PACK_AB R8, R9, R8 ;  /* 0x000000080908723e */ /* 0x000fe400000000ff */
[----:B------:R1:W-:Y:S01]  /*0d10*/  STS [R19+0xa000], R16 ;  /* 0x00a0001013007388 */ /* 0x0003e20000000800 */
[----:B------:R-:W-:Y:S01]  /*0d20*/  FMUL.FTZ R10, R31, UR5 ;  /* 0x000000051f0a7c20 */ /* 0x000fe20008410000 */
[----:B------:R-:W-:Y:S02]  /*0d30*/  UIADD3 UR5, UPT, UPT, UR4, 0x8000, URZ ;  /* 0x0000800004057890 */ /* 0x000fe4000fffe0ff */
[----:B------:R1:W-:Y:S02]  /*0d40*/  STS [R19+0xa100], R18 ;  /* 0x00a1001213007388 */ /* 0x0003e40000000800 */
[----:B------:R-:W-:-:S02]  /*0d50*/  F2FP.F16.F32.PACK_AB R7, R10, R7 ;  /* 0x000000070a07723e */ /* 0x000fc400000000ff */
[----:B------:R1:W-:Y:S01]  /*0d60*/  STS [R19+0xb000], R14 ;  /* 0x00b0000e13007388 */ /* 0x0003e20000000800 */
[----:B------:R-:W-:-:S03]  /*0d70*/  LEA R9, R4, UR5, 0x1 ;  /* 0x0000000504097c11 */ /* 0x000fc6000f8e08ff */
[----:B------:R1:W-:Y:S04]  /*0d80*/  STS [R19+0xb100], R6 ;  /* 0x00b1000613007388 */ /* 0x0003e80000000800 */
[----:B------:R1:W-:Y:S04]  /*0d90*/  STS [R19+0xa400], R15 ;  /* 0x00a4000f13007388 */ /* 0x0003e80000000800 */
[----:B------:R1:W-:Y:S04]  /*0da0*/  STS [R19+0xa500], R17 ;  /* 0x00a5001113007388 */ /* 0x0003e80000000800 */
[----:B------:R1:W-:Y:S04]  /*0db0*/  STS [R19+0xb400], R8 ;  /* 0x00b4000813007388 */ /* 0x0003e80000000800 */
[----:B------:R1:W-:Y:S01]  /*0dc0*/  STS [R19+0xb500], R7 ;  /* 0x00b5000713007388 */ /* 0x0003e20000000800 */
[----:B------:R-:W-:Y:S06]  /*0dd0*/  BAR.SYNC.DEFER_BLOCKING 0x0 ;  /* 0x0000000000007b1d */ /* 0x000fec0000010000 */
[----:B------:R-:W-:Y:S05]  /*0de0*/  @P3 BRA `(.L_x_91) ;  /* 0x00000000002c3947 */ /* 0x000fea0003800000 */
[----:B-1----:R-:W0:Y:S01]  /*0df0*/  LDS.128 R8, [R9] ;  /* 0x0000000009087984 */ /* 0x002e220000000c00 */
[----:B------:R-:W1:Y:S01]  /*0e00*/  LDCU.64 UR4, c[0x0][0x3c0] ;  /* 0x00007800ff0477ac */ /* 0x000e620008000a00 */
[----:B------:R-:W-:Y:S01]  /*0e10*/  IMAD.MOV.U32 R4, RZ, RZ, R2 ;  /* 0x000000ffff047224 */ /* 0x000fe200078e0002 */
[----:B------:R-:W2:Y:S01]  /*0e20*/  LDCU.64 UR8, c[0x0][0x3a8] ;  /* 0x00007500ff0877ac */ /* 0x000ea20008000a00 */
[----:B-1----:R-:W-:Y:S02]  /*0e30*/  IMAD R13, R37, UR4, RZ ;  /* 0x00000004250d7c24 */ /* 0x002fe4000f8e02ff */
[----:B------:R-:W-:-:S04]  /*0e40*/  IMAD.WIDE.U32 R6, R36, UR4, R4 ;  /* 0x0000000424067c25 */ /* 0x000fc8000f8e0004 */
[----:B------:R-:W-:Y:S01]  /*0e50*/  IMAD R13, R36, UR5, R13 ;  /* 0x00000005240d7c24 */ /* 0x000fe2000f8e020d */
[----:B--2---:R-:W-:-:S03]  /*0e60*/  LEA R12, P3, R6, UR8, 0x1 ;  /* 0x00000008060c7c11 */ /* 0x004fc6000f8608ff */
[----:B------:R-:W-:-:S05]  /*0e70*/  IMAD.IADD R7, R7, 0x1, R13 ;  /* 0x0000000107077824 */ /* 0x000fca00078e020d */
[----:B------:R-:W-:-:S05]  /*0e80*/  LEA.HI.X R13, R6, UR9, R7, 0x1, P3 ;  /* 0x00000009060d7c11 */ /* 0x000fca00098f0c07 */
[----:B0-----:R0:W-:Y:S02]  /*0e90*/  STG.E.128 desc[UR6][R12.64], R8 ;  /* 0x000000080c007986 */ /* 0x0011e4000c101d06 */
.L_x_91:
[----:B------:R-:W-:Y:S05]  /*0ea0*/  BSYNC.RECONVERGENT B0 ;  /* 0x0000000000007941 */ /* 0x000fea0003800200 */
.L_x_90:
[----:B01----:R0:W1:Y:S01]  /*0eb0*/  LDS.128 R8, [R0+0x8200] ;  /* 0x0082000000087984 */ /* 0x0030620000000c00 */
[----:B------:R-:W-:Y:S04]  /*0ec0*/  BSSY.RECONVERGENT B0, `(.L_x_92) ;  /* 0x000000f000007945 */ /* 0x000fe80003800200 */
[----:B------:R-:W-:Y:S05]  /*0ed0*/  @P2 BRA `(.L_x_93) ;  /* 0x0000000000342947 */ /* 0x000fea0003800000 */
[----:B------:R-:W2:Y:S01]  /*0ee0*/  LDCU.64 UR4, c[0x0][0x3c0] ;  /* 0x00007800ff0477ac */ /* 0x000ea20008000a00 */
[----:B------:R-:W-:Y:S01]  /*0ef0*/  IADD3 R13, P2, PT, R36, 0x10, RZ ;  /* 0x00000010240d7810 */ /* 0x000fe20007f5e0ff */
[----:B------:R-:W-:Y:S01]  /*0f00*/  IMAD.MOV.U32 R7, RZ, RZ, R5 ;  /* 0x000000ffff077224 */ /* 0x000fe200078e0005 */
[----:B------:R-:W3:Y:S02]  /*0f10*/  LDCU.64 UR8, c[0x0][0x3a8] ;  /* 0x00007500ff0877ac */ /* 0x000ee40008000a00 */
[----:B------:R-:W-:-:S05]  /*0f20*/  IADD3.X R6, PT, PT, RZ, R37, RZ, P2, !PT ;  /* 0x00000025ff067210 */ /* 0x000fca00017fe4ff */
[----:B--2---:R-:W-:Y:S02]  /*0f30*/  IMAD R12, R6, UR4, RZ ;  /* 0x00000004060c7c24 */ /* 0x004fe4000f8e02ff */
[----:B------:R-:W-:-:S04]  /*0f40*/  IMAD.MOV.U32 R6, RZ, RZ, R2 ;  /* 0x000000ffff067224 */ /* 0x000fc800078e0002 */
[----:B------:R-:W-:-:S04]  /*0f50*/  IMAD.WIDE.U32 R6, R13, UR4, R6 ;  /* 0x000000040d067c25 */ /* 0x000fc8000f8e0006 */
[----:B------:R-:W-:Y:S01]  /*0f60*/  IMAD R13, R13, UR5, R12 ;  /* 0x000000050d0d7c24 */ /* 0x000fe2000f8e020c */
[----:B---3--:R-:W-:-:S04]  /*0f70*/  LEA R12, P2, R6, UR8, 0x1 ;  /* 0x00000008060c7c11 */ /* 0x008fc8000f8408ff */
[----:B------:R-:W-:-:S04]  /*0f80*/  IADD3 R7, PT, PT, R7, R13, RZ ;  /* 0x0000000d07077210 */ /* 0x000fc80007ffe0ff */
[----:B------:R-:W-:-:S05]  /*0f90*/  LEA.HI.X R13, R6, UR9, R7, 0x1, P2 ;  /* 0x00000009060d7c11 */ /* 0x000fca00090f0c07 */
[----:B-1----:R2:W-:Y:S02]  /*0fa0*/  STG.E.128 desc[UR6][R12.64], R8 ;  /* 0x000000080c007986 */ /* 0x0025e4000c101d06 */
.L_x_93:
[----:B------:R-:W-:Y:S05]  /*0fb0*/  BSYNC.RECONVERGENT B0 ;  /* 0x0000000000007941 */ /* 0x000fea0003800200 */
.L_x_92:
[----:B-12---:R1:W2:Y:S01]  /*0fc0*/  LDS.128 R8, [R0+0x8400] ;  /* 0x0084000000087984 */ /* 0x0062a20000000c00 */
[----:B------:R-:W-:Y:S04]  /*0fd0*/  BSSY.RECONVERGENT B0, `(.L_x_94) ;  /* 0x000000f000007945 */ /* 0x000fe80003800200 */
[----:B------:R-:W-:Y:S05]  /*0fe0*/  @P1 BRA `(.L_x_95) ;  /* 0x0000000000341947 */ /* 0x000fea0003800000 */
[----:B------:R-:W3:Y:S01]  /*0ff0*/  LDCU.64 UR4, c[0x0][0x3c0] ;  /* 0x00007800ff0477ac */ /* 0x000ee20008000a00 */
[----:B------:R-:W-:Y:S02]  /*1000*/  IADD3 R13, P1, PT, R36, 0x20, RZ ;  /* 0x00000020240d7810 */ /* 0x000fe40007f3e0ff */
[----:B------:R-:W-:Y:S01]  /*1010*/  MOV R7, R5 ;  /* 0x0000000500077202 */ /* 0x000fe20000000f00 */
[----:B------:R-:W4:Y:S02]  /*1020*/  LDCU.64 UR8, c[0x0][0x3a8] ;  /* 0x00007500ff0877ac */ /* 0x000f240008000a00 */
[----:B------:R-:W-:-:S04]  /*1030*/  IMAD.X R6, RZ, RZ, R37, P1 ;  /* 0x000000ffff067224 */ /* 0x000fc800008e0625 */
[----:B---3--:R-:W-:Y:S02]  /*1040*/  IMAD R12, R6, UR4, RZ ;  /* 0x00000004060c7c24 */ /* 0x008fe4000f8e02ff */
[----:B------:R-:W-:-:S04]  /*1050*/  IMAD.MOV.U32 R6, RZ, RZ, R2 ;  /* 0x000000ffff067224 */ /* 0x000fc800078e0002 */
[----:B------:R-:W-:-:S04]  /*1060*/  IMAD.WIDE.U32 R6, R13, UR4, R6 ;  /* 0x000000040d067c25 */ /* 0x000fc8000f8e0006 */
[----:B------:R-:W-:Y:S01]  /*1070*/  IMAD R13, R13, UR5, R12 ;  /* 0x000000050d0d7c24 */ /* 0x000fe2000f8e020c */
[----:B----4-:R-:W-:-:S03]  /*1080*/  LEA R12, P1, R6, UR8, 0x1 ;  /* 0x00000008060c7c11 */ /* 0x010fc6000f8208ff */
[----:B------:R-:W-:-:S05]  /*1090*/  IMAD.IADD R7, R7, 0x1, R13 ;  /* 0x0000000107077824 */ /* 0x000fca00078e020d */
[----:B------:R-:W-:-:S05]  /*10a0*/  LEA.HI.X R13, R6, UR9, R7, 0x1, P1 ;  /* 0x00000009060d7c11 */ /* 0x000fca00088f0c07 */
[----:B--2---:R3:W-:Y:S02]  /*10b0*/  STG.E.128 desc[UR6][R12.64], R8 ;  /* 0x000000080c007986 */ /* 0x0047e4000c101d06 */
.L_x_95:
[----:B------:R-:W-:Y:S05]  /*10c0*/  BSYNC.RECONVERGENT B0 ;  /* 0x0000000000007941 */ /* 0x000fea0003800200 */
.L_x_94:
[----:B--23--:R2:W3:Y:S01]  /*10d0*/  LDS.128 R8, [R0+0x8600] ;  /* 0x0086000000087984 */ /* 0x00c4e20000000c00 */
[----:B------:R-:W-:Y:S05]  /*10e0*/  @P0 EXIT ;  /* 0x000000000000094d */ /* 0x000fea0003800000 */
[----:B------:R-:W4:Y:S01]  /*10f0*/  LDCU.64 UR4, c[0x0][0x3c0] ;  /* 0x00007800ff0477ac */ /* 0x000f220008000a00 */
[----:B------:R-:W-:Y:S02]  /*1100*/  IADD3 R7, P0, PT, R36, 0x30, RZ ;  /* 0x0000003024077810 */ /* 0x000fe40007f1e0ff */
[----:B------:R-:W-:Y:S01]  /*1110*/  MOV R3, R5 ;  /* 0x0000000500037202 */ /* 0x000fe20000000f00 */
[----:B------:R-:W5:Y:S02]  /*1120*/  LDCU.64 UR8, c[0x0][0x3a8] ;  /* 0x00007500ff0877ac */ /* 0x000f640008000a00 */
[----:B------:R-:W-:-:S04]  /*1130*/  IMAD.X R36, RZ, RZ, R37, P0 ;  /* 0x000000ffff247224 */ /* 0x000fc800000e0625 */
[----:B----4-:R-:W-:Y:S02]  /*1140*/  IMAD R36, R36, UR4, RZ ;  /* 0x0000000424247c24 */ /* 0x010fe4000f8e02ff */
[----:B------:R-:W-:-:S04]  /*1150*/  IMAD.WIDE.U32 R2, R7, UR4, R2 ;  /* 0x0000000407027c25 */ /* 0x000fc8000f8e0002 */
[----:B------:R-:W-:Y:S01]  /*1160*/  IMAD R7, R7, UR5, R36 ;  /* 0x0000000507077c24 */ /* 0x000fe2000f8e0224 */
[----:B-----5:R-:W-:-:S03]  /*1170*/  LEA R4, P0, R2, UR8, 0x1 ;  /* 0x0000000802047c11 */ /* 0x020fc6000f8008ff */
[----:B------:R-:W-:-:S05]  /*1180*/  IMAD.IADD R3, R3, 0x1, R7 ;  /* 0x0000000103037824 */ /* 0x000fca00078e0207 */
[----:B------:R-:W-:-:S05]  /*1190*/  LEA.HI.X R5, R2, UR9, R3, 0x1, P0 ;  /* 0x0000000902057c11 */ /* 0x000fca00080f0c03 */
[----:B---3--:R-:W-:Y:S01]  /*11a0*/  STG.E.128 desc[UR6][R4.64], R8 ;  /* 0x0000000804007986 */ /* 0x008fe2000c101d06 */
[----:B------:R-:W-:Y:S05]  /*11b0*/  EXIT ;  /* 0x000000000000794d */ /* 0x000fea0003800000 */
.L_x_96:
        /* <DEDUP_REMOVED lines=12> */
.L_x_157:


//--------------------- .text._ZN7cutlass13device_kernelIN5flash19enable_sm80_to_sm89INS1_16FlashAttnBwdSm80INS1_25CollectiveMainloopBwdSm80ILi2ELi2EN4cute5tupleIJNS5_1CILi64EEENS7_ILi128EEES9_EEENS_6half_tEfNS_4arch4Sm80ELb1ELb0ELb1ELb1ELb1ELb0ELb0ELb0ELi2ELi2ELi2ELi2ELb0EEENS1_24CollectiveEpilogueBwdGQAISA_fSD_Li256ELb1ELb1EEENS1_25SingleTileBwdLPTSchedulerILb1ELi128ELb1EEEEEEEEEvNT_6ParamsE --------------------------
	.section	.text._ZN7cutlass13device_kernelIN5flash19enable_sm80_to_sm89INS1_16FlashAttnBwdSm80INS1_25CollectiveMainloopBwdSm80ILi2ELi2EN4cute5tupleIJNS5_1CILi64EEENS7_ILi128EEES9_EEENS_6half_tEfNS_4arch4Sm80ELb1ELb0ELb1ELb1ELb1ELb0ELb0ELb0ELi2ELi2ELi2ELi2ELb0EEENS1_24CollectiveEpilogueBwdGQAISA_fSD_Li256ELb1ELb1EEENS1_25SingleTileBwdLPTSchedulerILb1ELi128ELb1EEEEEEEEEvNT_6ParamsE,"ax",@progbits
	.align	128
.text._ZN7cutlass13device_kernelIN5flash19enable_sm80_to_sm89INS1_16FlashAttnBwdSm80INS1_25CollectiveMainloopBwdSm80ILi2ELi2EN4cute5tupleIJNS5_1CILi64EEENS7_ILi128EEES9_EEENS_6half_tEfNS_4arch4Sm80ELb1ELb0ELb1ELb1ELb1ELb0ELb0ELb0ELi2ELi2ELi2ELi2ELb0EEENS1_24CollectiveEpilogueBwdGQAISA_fSD_Li256ELb1ELb1EEENS1_25SingleTileBwdLPTSchedulerILb1ELi128ELb1EEEEEEEEEvNT_6ParamsE:
        .type           _ZN7cutlass13device_kernelIN5flash19enable_sm80_to_sm89INS1_16FlashAttnBwdSm80INS1_25CollectiveMainloopBwdSm80ILi2ELi2EN4cute5tupleIJNS5_1CILi64EEENS7_ILi128EEES9_EEENS_6half_tEfNS_4arch4Sm80ELb1ELb0ELb1ELb1ELb1ELb0ELb0ELb0ELi2ELi2ELi2ELi2ELb0EEENS1_24CollectiveEpilogueBwdGQAISA_fSD_Li256ELb1ELb1EEENS1_25SingleTileBwdLPTSchedulerILb1ELi128ELb1EEEEEEEEEvNT_6ParamsE,@function
        .size           _ZN7cutlass13device_kernelIN5flash19enable_sm80_to_sm89INS1_16FlashAttnBwdSm80INS1_25CollectiveMainloopBwdSm80ILi2ELi2EN4cute5tupleIJNS5_1CILi64EEENS7_ILi128EEES9_EEENS_6half_tEfNS_4arch4Sm80ELb1ELb0ELb1ELb1ELb1ELb0ELb0ELb0ELi2ELi2ELi2ELi2ELb0EEENS1_24CollectiveEpilogueBwdGQAISA_fSD_Li256ELb1ELb1EEENS1_25SingleTileBwdLPTSchedulerILb1ELi128ELb1EEEEEEEEEvNT_6ParamsE,(.L_x_158 - _ZN7cutlass13device_kernelIN5flash19enable_sm80_to_sm89INS1_16FlashAttnBwdSm80INS1_25CollectiveMainloopBwdSm80ILi2ELi2EN4cute5tupleIJNS5_1CILi64EEENS7_ILi128EEES9_EEENS_6half_tEfNS_4arch4Sm80ELb1ELb0ELb1ELb1ELb1ELb0ELb0ELb0ELi2ELi2ELi2ELi2ELb0EEENS1_24CollectiveEpilogueBwdGQAISA_fSD_Li256ELb1ELb1EEENS1_25SingleTileBwdLPTSchedulerILb1ELi128ELb1EEEEEEEEEvNT_6ParamsE)
        .other          _ZN7cutlass13device_kernelIN5flash19enable_sm80_to_sm89INS1_16FlashAttnBwdSm80INS1_25CollectiveMainloopBwdSm80ILi2ELi2EN4cute5tupleIJNS5_1CILi64EEENS7_ILi128EEES9_EEENS_6half_tEfNS_4arch4Sm80ELb1ELb0ELb1ELb1ELb1ELb0ELb0ELb0ELi2ELi2ELi2ELi2ELb0EEENS1_24CollectiveEpilogueBwdGQAISA_fSD_Li256ELb1ELb1EEENS1_25SingleTileBwdLPTSchedulerILb1ELi128ELb1EEEEEEEEEvNT_6ParamsE,@"STO_CUDA_ENTRY STV_DEFAULT"
_ZN7cutlass13device_kernelIN5flash19enable_sm80_to_sm89INS1_16FlashAttnBwdSm80INS1_25CollectiveMainloopBwdSm80ILi2ELi2EN4cute5tupleIJNS5_1CILi64EEENS7_ILi128EEES9_EEENS_6half_tEfNS_4arch4Sm80ELb1ELb0ELb1ELb1ELb1ELb0ELb0ELb0ELi2ELi2ELi2ELi2ELb0EEENS1_24CollectiveEpilogueBwdGQAISA_fSD_Li256ELb1ELb1EEENS1_25SingleTileBwdLPTSchedulerILb1ELi128ELb1EEEEEEEEEvNT_6ParamsE:
[----:B------:R-:W-:Y:S01]  /*0000*/  LDC R1, c[0x0][0x37c] ;  /* 0x0000df00ff017b82 */ /* 0x000fe20000000800 */
[----:B------:R-:W-:Y:S05]  /*0010*/  EXIT ;  /* 0x000000000000794d */ /* 0x000fea0003800000 */
.L_x_97:
        /* <DEDUP_REMOVED lines=14> */
.L_x_158:


//--------------------- .text._ZN7cutlass13device_kernelIN5flash22FlashAttnBwdPreprocessIN4cute5tupleIJNS3_1CILi64EEENS5_ILi128EEEEEENS_6half_tEfNS_4arch4Sm80ELb1ELb1EEEEEvNT_6ParamsE --------------------------
	.section	.text._ZN7cutlass13device_kernelIN5flash22FlashAttnBwdPreprocessIN4cute5tupleIJNS3_1CILi64EEENS5_ILi128EEEEEENS_6half_tEfNS_4arch4Sm80ELb1ELb1EEEEEvNT_6ParamsE,"ax",@progbits
	.align	128
.text._ZN7cutlass13device_kernelIN5flash22FlashAttnBwdPreprocessIN4cute5tupleIJNS3_1CILi64EEENS5_ILi128EEEEEENS_6half_tEfNS_4arch4Sm80ELb1ELb1EEEEEvNT_6ParamsE:
        .type           _ZN7cutlass13device_kernelIN5flash22FlashAttnBwdPreprocessIN4cute5tupleIJNS3_1CILi64EEENS5_ILi128EEEEEENS_6half_tEfNS_4arch4Sm80ELb1ELb1EEEEEvNT_6ParamsE,@function
        .size           _ZN7cutlass13device_kernelIN5flash22FlashAttnBwdPreprocessIN4cute5tupleIJNS3_1CILi64EEENS5_ILi128EEEEEENS_6half_tEfNS_4arch4Sm80ELb1ELb1EEEEEvNT_6ParamsE,(.L_x_159 - _ZN7cutlass13device_kernelIN5flash22FlashAttnBwdPreprocessIN4cute5tupleIJNS3_1CILi64EEENS5_ILi128EEEEEENS_6half_tEfNS_4arch4Sm80ELb1ELb1EEEEEvNT_6ParamsE)
        .other          _ZN7cutlass13device_kernelIN5flash22FlashAttnBwdPreprocessIN4cute5tupleIJNS3_1CILi64EEENS5_ILi128EEEEEENS_6half_tEfNS_4arch4Sm80ELb1ELb1EEEEEvNT_6ParamsE,@"STO_CUDA_ENTRY STV_DEFAULT"
_ZN7cutlass13device_kernelIN5flash22FlashAttnBwdPreprocessIN4cute5tupleIJNS3_1CILi64EEENS5_ILi128EEEEEENS_6half_tEfNS_4arch4Sm80ELb1ELb1EEEEEvNT_6ParamsE:
[----:B------:R-:W-:Y:S08]  /*0000*/  LDC R1, c[0x0][0x37c] ;  /* 0x0000df00ff017b82 */ /* 0x000ff00000000800 */
[----:B------:R-:W0:Y:S01]  /*0010*/  LDC.64 R6, c[0x0][0x460] ;  /* 0x00011800ff067b82 */ /* 0x000e220000000a00 */
[----:B------:R-:W1:Y:S01]  /*0020*/  S2R R0, SR_CTAID.X ;  /* 0x0000000000007919 */ /* 0x000e620000002500 */
[----:B------:R-:W2:Y:S01]  /*0030*/  LDCU.64 UR4, c[0x0][0x358] ;  /* 0x00006b00ff0477ac */ /* 0x000ea20008000a00 */
[----:B------:R-:W3:Y:S05]  /*0040*/  S2R R2, SR_CTAID.Z ;  /* 0x0000000000027919 */ /* 0x000eea0000002700 */
[----:B------:R-:W4:Y:S01]  /*0050*/  S2UR UR6, SR_CTAID.Y ;  /* 0x00000000000679c3 */ /* 0x000f220000002600 */
[----:B0-----:R-:W-:-:S04]  /*0060*/  ISETP.NE.U32.AND P0, PT, R6, RZ, PT ;  /* 0x000000ff0600720c */ /* 0x001fc80003f05070 */
[----:B------:R-:W-:-:S13]  /*0070*/  ISETP.NE.AND.EX P3, PT, R7, RZ, PT, P0 ;  /* 0x000000ff0700720c */ /* 0x000fda0003f65300 */
[----:B-1234-:R-:W-:Y:S05]  /*0080*/  @P3 BRA `(.L_x_98) ;  /* 0x0000000000243947 */ /* 0x01efea0003800000 */
[----:B------:R-:W0:Y:S01]  /*0090*/  LDCU.64 UR8, c[0x0][0x468] ;  /* 0x00008d00ff0877ac */ /* 0x000e220008000a00 */
[----:B------:R-:W-:Y:S01]  /*00a0*/  HFMA2 R3, -RZ, RZ, 0, 0 ;  /* 0x00000000ff037431 */ /* 0x000fe200000001ff */
[----:B------:R-:W-:Y:S01]  /*00b0*/  CS2R R42, SRZ ;  /* 0x00000000002a7805 */ /* 0x000fe2000001ff00 */
[----:B------:R-:W1:Y:S01]  /*00c0*/  LDCU UR7, c[0x0][0x388] ;  /* 0x00007100ff0777ac */ /* 0x000e620008000800 */
[----:B0-----:R-:W-:-:S04]  /*00d0*/  UISETP.NE.U32.AND UP0, UPT, UR8, URZ, UPT ;  /* 0x000000ff0800728c */ /* 0x001fc8000bf05070 */
[----:B------:R-:W-:Y:S01]  /*00e0*/  UISETP.NE.AND.EX UP0, UPT, UR9, URZ, UPT, UP0 ;  /* 0x000000ff0900728c */ /* 0x000fe2000bf05300 */
[----:B-1----:R-:W-:-:S08]  /*00f0*/  MOV R53, UR7 ;  /* 0x0000000700357c02 */ /* 0x002fd00008000f00 */
[----:B------:R-:W-:Y:S05]  /*0100*/  BRA.U !UP0, `(.L_x_99) ;  /* 0x00000001084c7547 */ /* 0x000fea000b800000 */
[----:B------:R-:W-:Y:S05]  /*0110*/  BRA `(.L_x_100) ;  /* 0x0000000000307947 */ /* 0x000fea0003800000 */
.L_x_98:
[----:B------:R-:W0:Y:S01]  /*0120*/  LDC.64 R4, c[0x0][0x460] ;  /* 0x00011800ff047b82 */ /* 0x000e220000000a00 */
[----:B------:R-:W1:Y:S01]  /*0130*/  LDCU.64 UR8, c[0x0][0x468] ;  /* 0x00008d00ff0877ac */ /* 0x000e620008000a00 */
[----:B0-----:R-:W-:-:S05]  /*0140*/  IMAD.WIDE.U32 R4, R2, 0x4, R4 ;  /* 0x0000000402047825 */ /* 0x001fca00078e0004 */
[----:B------:R-:W2:Y:S01]  /*0150*/  LDG.E R42, desc[UR4][R4.64] ;  /* 0x00000004042a7981 */ /* 0x000ea2000c1e1900 */
[----:B-1----:R-:W-:-:S04]  /*0160*/  UISETP.NE.U32.AND UP0, UPT, UR8, URZ, UPT ;  /* 0x000000ff0800728c */ /* 0x002fc8000bf05070 */
[----:B------:R-:W-:Y:S01]  /*0170*/  UISETP.NE.AND.EX UP0, UPT, UR9, URZ, UPT, UP0 ;  /* 0x000000ff0900728c */ /* 0x000fe2000bf05300 */
[----:B--2---:R-:W-:Y:S02]  /*0180*/  LEA R3, R2, R42, 0x6 ;  /* 0x0000002a02037211 */ /* 0x004fe400078e30ff */
[----:B------:R-:W-:Y:S02]  /*0190*/  SHF.R.S32.HI R43, RZ, 0x1f, R42 ;  /* 0x0000001fff2b7819 */ /* 0x000fe4000001142a */
[----:B------:R-:W-:-:S04]  /*01a0*/  SHF.R.S32.HI R6, RZ, 0x1f, R3 ;  /* 0x0000001fff067819 */ /* 0x000fc80000011403 */
[----:B------:R-:W-:-:S04]  /*01b0*/  LEA.HI R3, R6, R3, RZ, 0x6 ;  /* 0x0000000306037211 */ /* 0x000fc800078f30ff */
[----:B------:R-:W-:Y:S01]  /*01c0*/  LOP3.LUT R3, R3, 0xffffffc0, RZ, 0xc0, !PT ;  /* 0xffffffc003037812 */ /* 0x000fe200078ec0ff */
[----:B------:R-:W-:Y:S06]  /*01d0*/  BRA.U !UP0, `(.L_x_101) ;  /* 0x0000000108107547 */ /* 0x000fec000b800000 */
.L_x_100:
[----:B------:R-:W0:Y:S02]  /*01e0*/  LDC.64 R4, c[0x0][0x468] ;  /* 0x00011a00ff047b82 */ /* 0x000e240000000a00 */
[----:B0-----:R-:W-:-:S05]  /*01f0*/  IMAD.WIDE.U32 R4, R2, 0x4, R4 ;  /* 0x0000000402047825 */ /* 0x001fca00078e0004 */
[----:B------:R0:W5:Y:S01]  /*0200*/  LDG.E R53, desc[UR4][R4.64] ;  /* 0x0000000404357981 */ /* 0x000162000c1e1900 */
[----:B------:R-:W-:Y:S05]  /*0210*/  BRA `(.L_x_99) ;  /* 0x0000000000087947 */ /* 0x000fea0003800000 */
.L_x_101:
[----:B------:R-:W2:Y:S02]  /*0220*/  LDG.E R5, desc[UR4][R4.64+0x4] ;  /* 0x0000040404057981 */ /* 0x000ea4000c1e1900 */
[----:B--2---:R-:W-:-:S07]  /*0230*/  IADD3 R53, PT, PT, -R42, R5, RZ ;  /* 0x000000052a357210 */ /* 0x004fce0007ffe1ff */
.L_x_99:
[----:B0-----:R-:W0:Y:S01]  /*0240*/  S2R R4, SR_TID.X ;  /* 0x0000000000047919 */ /* 0x001e220000002100 */
[----:B------:R-:W-:Y:S02]  /*0250*/  SHF.L.U32 R5, R0, 0x6, RZ ;  /* 0x0000000600057819 */ /* 0x000fe400000006ff */
[----:B------:R-:W-:Y:S02]  /*0260*/  ISETP.NE.AND.EX P0, PT, R7, RZ, PT, P0 ;  /* 0x000000ff0700720c */ /* 0x000fe40003f05300 */
[----:B-----5:R-:W-:-:S13]  /*0270*/  ISETP.GT.AND P1, PT, R53, R5, PT ;  /* 0x000000053500720c */ /* 0x020fda0003f24270 */
[----:B------:R-:W-:Y:S05]  /*0280*/  @!P1 EXIT P0 ;  /* 0x000000000000994d */ /* 0x000fea0000000000 */
[----:B------:R-:W1:Y:S01]  /*0290*/  LDCU UR7, c[0x0][0x38c] ;  /* 0x00007180ff0777ac */ /* 0x000e620008000800 */
[----:B------:R-:W2:Y:S01]  /*02a0*/  LDC.64 R10, c[0x0][0x3a0] ;  /* 0x0000e800ff0a7b82 */ /* 0x000ea20000000a00 */
[----:B0-----:R-:W-:Y:S02]  /*02b0*/  SHF.L.U32 R44, R4, 0x3, RZ ;  /* 0x00000003042c7819 */ /* 0x001fe400000006ff */
[----:B------:R-:W-:Y:S02]  /*02c0*/  SHF.R.U32.HI R6, RZ, 0x4, R4 ;  /* 0x00000004ff067819 */ /* 0x000fe40000011604 */
[----:B------:R-:W-:Y:S02]  /*02d0*/  LOP3.LUT R44, R44, 0x78, RZ, 0xc0, !PT ;  /* 0x000000782c2c7812 */ /* 0x000fe400078ec0ff */
[----:B------:R-:W-:Y:S01]  /*02e0*/  IADD3 R7, PT, PT, -R5, R53, RZ ;  /* 0x0000003505077210 */ /* 0x000fe20007ffe1ff */
[----:B------:R-:W0:Y:S01]  /*02f0*/  LDC.64 R14, c[0x0][0x3c0] ;  /* 0x0000f000ff0e7b82 */ /* 0x000e220000000a00 */
[----:B------:R-:W-:-:S02]  /*0300*/  IADD3 R40, PT, PT, R6, 0x10, RZ ;  /* 0x0000001006287810 */ /* 0x000fc40007ffe0ff */
[----:B------:R-:W-:Y:S02]  /*0310*/  MOV R45, RZ ;  /* 0x000000ff002d7202 */ /* 0x000fe40000000f00 */
[----:B------:R-:W-:Y:S02]  /*0320*/  IADD3 R34, P4, PT, R6, R42, RZ ;  /* 0x0000002a06227210 */ /* 0x000fe40007f9e0ff */
[----:B------:R-:W-:Y:S01]  /*0330*/  SEL R41, R2, RZ, !P3 ;  /* 0x000000ff02297207 */ /* 0x000fe20005800000 */
[----:B------:R-:W3:Y:S01]  /*0340*/  LDC.64 R22, c[0x0][0x3a8] ;  /* 0x0000ea00ff167b82 */ /* 0x000ee20000000a00 */
[----:B-1----:R-:W-:Y:S02]  /*0350*/  ISETP.GE.AND P0, PT, R44, UR7, PT ;  /* 0x000000072c007c0c */ /* 0x002fe4000bf06270 */
[----:B------:R-:W-:Y:S02]  /*0360*/  IADD3.X R35, PT, PT, RZ, R43, RZ, P4, !PT ;  /* 0x0000002bff237210 */ /* 0x000fe400027fe4ff */
[----:B------:R-:W-:-:S02]  /*0370*/  ISETP.GE.OR P1, PT, R40, R7, P0 ;  /* 0x000000072800720c */ /* 0x000fc40000726670 */
[----:B------:R-:W-:Y:S01]  /*0380*/  ISETP.GE.OR P2, PT, R6, R7, P0 ;  /* 0x000000070600720c */ /* 0x000fe20000746670 */
[----:B--2---:R-:W-:Y:S01]  /*0390*/  IMAD.WIDE.U32 R8, R10, UR6, R44 ;  /* 0x000000060a087c25 */ /* 0x004fe2000f8e002c */
[----:B------:R-:W1:Y:S01]  /*03a0*/  LDC.64 R30, c[0x0][0x3b8] ;  /* 0x0000ee00ff1e7b82 */ /* 0x000e620000000a00 */
[----:B------:R-:W-:Y:S02]  /*03b0*/  IADD3 R52, PT, PT, R6, 0x30, RZ ;  /* 0x0000003006347810 */ /* 0x000fe40007ffe0ff */
[----:B------:R-:W-:Y:S02]  /*03c0*/  IMAD R9, R11, UR6, R9 ;  /* 0x000000060b097c24 */ /* 0x000fe4000f8e0209 */
[----:B------:R-:W-:-:S03]  /*03d0*/  IMAD.WIDE.U32 R34, R0, 0x40, R34 ;  /* 0x0000004000227825 */ /* 0x000fc600078e0022 */
[----:B------:R-:W2:Y:S01]  /*03e0*/  LDC.64 R10, c[0x0][0x3c8] ;  /* 0x0000f200ff0a7b82 */ /* 0x000ea20000000a00 */
[----:B0-----:R-:W-:Y:S01]  /*03f0*/  IMAD.WIDE.U32 R12, R14, UR6, R44 ;  /* 0x000000060e0c7c25 */ /* 0x001fe2000f8e002c */
[----:B------:R-:W-:Y:S02]  /*0400*/  IADD3 R45, PT, PT, R6, 0x20, RZ ;  /* 0x00000020062d7810 */ /* 0x000fe40007ffe0ff */
[----:B------:R-:W-:Y:S01]  /*0410*/  @!P1 IADD3 R19, P4, PT, R34, 0x10, RZ ;  /* 0x0000001022139810 */ /* 0x000fe20007f9e0ff */
[----:B------:R-:W-:Y:S01]  /*0420*/  IMAD R13, R15, UR6, R13 ;  /* 0x000000060f0d7c24 */ /* 0x000fe2000f8e020d */
[-C--:B------:R-:W-:Y:S01]  /*0430*/  ISETP.GE.OR P3, PT, R45, R7.reuse, P0 ;  /* 0x000000072d00720c */ /* 0x080fe20000766670 */
[C---:B---3--:R-:W-:Y:S01]  /*0440*/  IMAD.WIDE.U32 R32, R41.reuse, R22, R8 ;  /* 0x0000001629207225 */ /* 0x048fe200078e0008 */
[----:B------:R-:W0:Y:S01]  /*0450*/  @!P1 LDC.64 R36, c[0x0][0x398] ;  /* 0x0000e600ff249b82 */ /* 0x000e220000000a00 */
[----:B------:R-:W-:Y:S02]  /*0460*/  ISETP.GE.OR P0, PT, R52, R7, P0 ;  /* 0x000000073400720c */ /* 0x000fe40000706670 */
[----:B------:R-:W-:Y:S01]  /*0470*/  @!P1 IADD3.X R9, PT, PT, RZ, R35, RZ, P4, !PT ;  /* 0x00000023ff099210 */ /* 0x000fe200027fe4ff */
[----:B------:R-:W-:Y:S01]  /*0480*/  IMAD R23, R41, R23, R33 ;  /* 0x0000001729177224 */ /* 0x000fe200078e0221 */
[----:B------:R-:W-:-:S02]  /*0490*/  @!P1 IADD3 R27, P5, PT, R34, 0x10, RZ ;  /* 0x00000010221b9810 */ /* 0x000fc40007fbe0ff */
[-C--:B------:R-:W-:Y:S01]  /*04a0*/  @!P1 MOV R22, R32.reuse ;  /* 0x0000002000169202 */ /* 0x080fe20000000f00 */
[----:B------:R-:W3:Y:S01]  /*04b0*/  @!P2 LDC.64 R20, c[0x0][0x398] ;  /* 0x0000e600ff14ab82 */ /* 0x000ee20000000a00 */
[----:B------:R-:W-:Y:S02]  /*04c0*/  @!P2 MOV R8, R32 ;  /* 0x000000200008a202 */ /* 0x000fe40000000f00 */
[-C--:B------:R-:W-:Y:S02]  /*04d0*/  @!P3 MOV R59, R23.reuse ;  /* 0x00000017003bb202 */ /* 0x080fe40000000f00 */
[C---:B------:R-:W-:Y:S02]  /*04e0*/  @!P3 IADD3 R26, P6, PT, R34.reuse, 0x20, RZ ;  /* 0x00000020221ab810 */ /* 0x040fe40007fde0ff */
[----:B------:R-:W-:Y:S01]  /*04f0*/  @!P0 MOV R33, R23 ;  /* 0x0000001700218202 */ /* 0x000fe20000000f00 */
[C---:B--2---:R-:W-:Y:S01]  /*0500*/  IMAD.WIDE.U32 R24, R41.reuse, R10, R12 ;  /* 0x0000000a29187225 */ /* 0x044fe200078e000c */
[----:B------:R-:W-:Y:S01]  /*0510*/  @!P1 IADD3.X R13, PT, PT, RZ, R35, RZ, P5, !PT ;  /* 0x00000023ff0d9210 */ /* 0x000fe20002ffe4ff */
[----:B------:R-:W2:Y:S01]  /*0520*/  LDC.64 R14, c[0x0][0x3b8] ;  /* 0x0000ee00ff0e7b82 */ /* 0x000ea20000000a00 */
[C---:B------:R-:W-:Y:S01]  /*0530*/  @!P3 IADD3 R48, P4, PT, R34.reuse, 0x20, RZ ;  /* 0x000000202230b810 */ /* 0x040fe20007f9e0ff */
[----:B------:R-:W-:Y:S01]  /*0540*/  IMAD R25, R41, R11, R25 ;  /* 0x0000000b29197224 */ /* 0x000fe200078e0219 */
[----:B------:R-:W-:Y:S01]  /*0550*/  @!P0 IADD3 R55, P5, PT, R34, 0x30, RZ ;  /* 0x0000003022378810 */ /* 0x000fe20007fbe0ff */
[----:B-1----:R-:W-:Y:S01]  /*0560*/  @!P1 IMAD R12, R13, R30, RZ ;  /* 0x0000001e0d0c9224 */ /* 0x002fe200078e02ff */
[----:B------:R-:W-:Y:S01]  /*0570*/  @!P3 IADD3.X R50, PT, PT, RZ, R35, RZ, P4, !PT ;  /* 0x00000023ff32b210 */ /* 0x000fe200027fe4ff */
[-C--:B0-----:R-:W-:Y:S01]  /*0580*/  @!P1 IMAD R10, R9, R36.reuse, RZ ;  /* 0x00000024090a9224 */ /* 0x081fe200078e02ff */
[----:B------:R-:W-:Y:S01]  /*0590*/  @!P2 MOV R9, R23 ;  /* 0x000000170009a202 */ /* 0x000fe20000000f00 */
[----:B------:R-:W-:Y:S01]  /*05a0*/  @!P1 IMAD.WIDE.U32 R22, R19, R36, R22 ;  /* 0x0000002413169225 */ /* 0x000fe200078e0016 */
[----:B------:R-:W0:Y:S01]  /*05b0*/  @!P1 LDC.64 R16, c[0x0][0x380] ;  /* 0x0000e000ff109b82 */ /* 0x000e220000000a00 */
[----:B------:R-:W-:-:S02]  /*05c0*/  @!P0 IADD3.X R28, PT, PT, RZ, R35, RZ, P5, !PT ;  /* 0x00000023ff1c8210 */ /* 0x000fc40002ffe4ff */
[----:B------:R-:W-:Y:S01]  /*05d0*/  @!P1 IMAD R37, R19, R37, R10 ;  /* 0x0000002513259224 */ /* 0x000fe200078e020a */
[----:B------:R-:W-:Y:S01]  /*05e0*/  @!P3 MOV R58, R32 ;  /* 0x00000020003ab202 */ /* 0x000fe20000000f00 */
[----:B---3--:R-:W-:Y:S02]  /*05f0*/  @!P2 IMAD R10, R35, R20, RZ ;  /* 0x00000014230aa224 */ /* 0x008fe400078e02ff */
[----:B------:R-:W-:Y:S01]  /*0600*/  @!P1 IMAD.WIDE.U32 R18, R27, R30, R24 ;  /* 0x0000001e1b129225 */ /* 0x000fe200078e0018 */
[----:B------:R-:W1:Y:S01]  /*0610*/  LDC.64 R46, c[0x0][0x3b0] ;  /* 0x0000ec00ff2e7b82 */ /* 0x000e620000000a00 */
[----:B------:R-:W-:Y:S02]  /*0620*/  @!P1 IADD3 R23, PT, PT, R23, R37, RZ ;  /* 0x0000002517179210 */ /* 0x000fe40007ffe0ff */
[C---:B------:R-:W-:Y:S02]  /*0630*/  @!P2 IMAD R30, R34.reuse, R21, R10 ;  /* 0x00000015221ea224 */ /* 0x040fe400078e020a */
[----:B------:R-:W-:-:S03]  /*0640*/  @!P2 IMAD.WIDE.U32 R20, R34, R20, R8 ;  /* 0x000000142214a225 */ /* 0x000fc600078e0008 */
[----:B------:R-:W3:Y:S01]  /*0650*/  @!P3 LDC.64 R8, c[0x0][0x398] ;  /* 0x0000e600ff08bb82 */ /* 0x000ee20000000a00 */
[----:B------:R-:W-:Y:S01]  /*0660*/  @!P1 IMAD R31, R27, R31, R12 ;  /* 0x0000001f1b1f9224 */ /* 0x000fe200078e020c */
[----:B------:R-:W-:Y:S01]  /*0670*/  @!P3 IADD3.X R27, PT, PT, RZ, R35, RZ, P6, !PT ;  /* 0x00000023ff1bb210 */ /* 0x000fe200037fe4ff */
[----:B--2---:R-:W-:Y:S01]  /*0680*/  @!P2 IMAD R29, R35, R14, RZ ;  /* 0x0000000e231da224 */ /* 0x004fe200078e02ff */
[----:B------:R-:W-:Y:S02]  /*0690*/  @!P2 IADD3 R30, PT, PT, R21, R30, RZ ;  /* 0x0000001e151ea210 */ /* 0x000fe40007ffe0ff */
[C---:B------:R-:W-:Y:S01]  /*06a0*/  @!P0 IADD3 R49, P6, PT, R34.reuse, 0x30, RZ ;  /* 0x0000003022318810 */ /* 0x040fe20007fde0ff */
[----:B------:R-:W-:Y:S01]  /*06b0*/  @!P2 IMAD R29, R34, R15, R29 ;  /* 0x0000000f221da224 */ /* 0x000fe200078e021d */
[----:B------:R-:W2:Y:S01]  /*06c0*/  @!P2 LDC.64 R12, c[0x0][0x380] ;  /* 0x0000e000ff0cab82 */ /* 0x000ea20000000a00 */
[----:B0-----:R-:W-:Y:S01]  /*06d0*/  @!P1 LEA R56, P4, R22, R16, 0x1 ;  /* 0x0000001016389211 */ /* 0x001fe200078808ff */
[----:B------:R-:W-:Y:S01]  /*06e0*/  @!P2 IMAD.WIDE.U32 R14, R34, R14, R24 ;  /* 0x0000000e220ea225 */ /* 0x000fe200078e0018 */
[----:B------:R-:W-:-:S02]  /*06f0*/  @!P1 IADD3 R16, PT, PT, R19, R31, RZ ;  /* 0x0000001f13109210 */ /* 0x000fc40007ffe0ff */
[----:B------:R-:W-:Y:S02]  /*0700*/  @!P1 LEA.HI.X R57, R22, R17, R23, 0x1, P4 ;  /* 0x0000001116399211 */ /* 0x000fe400020f0c17 */
[----:B------:R-:W-:Y:S01]  /*0710*/  @!P2 IADD3 R29, PT, PT, R15, R29, RZ ;  /* 0x0000001d0f1da210 */ /* 0x000fe20007ffe0ff */
[----:B------:R-:W0:Y:S01]  /*0720*/  @!P0 LDC.64 R38, c[0x0][0x398] ;  /* 0x0000e600ff268b82 */ /* 0x000e220000000a00 */
[C---:B-1----:R-:W-:Y:S02]  /*0730*/  @!P1 LEA R46, P5, R18.reuse, R46, 0x1 ;  /* 0x0000002e122e9211 */ /* 0x042fe400078a08ff */
[----:B------:R-:W-:Y:S02]  /*0740*/  @!P0 IADD3.X R51, PT, PT, RZ, R35, RZ, P6, !PT ;  /* 0x00000023ff338210 */ /* 0x000fe400037fe4ff */
[----:B------:R-:W-:-:S03]  /*0750*/  @!P1 LEA.HI.X R47, R18, R47, R16, 0x1, P5 ;  /* 0x0000002f122f9211 */ /* 0x000fc600028f0c10 */
[----:B------:R-:W1:Y:S01]  /*0760*/  LDC.64 R10, c[0x0][0x3b0] ;  /* 0x0000ec00ff0a7b82 */ /* 0x000e620000000a00 */
[-C--:B---3--:R-:W-:Y:S02]  /*0770*/  @!P3 IMAD R27, R27, R8.reuse, RZ ;  /* 0x000000081b1bb224 */ /* 0x088fe400078e02ff */
[----:B------:R-:W-:-:S04]  /*0780*/  @!P3 IMAD.WIDE.U32 R58, R26, R8, R58 ;  /* 0x000000081a3ab225 */ /* 0x000fc800078e003a */
[----:B------:R-:W-:Y:S01]  /*0790*/  @!P3 IMAD R54, R26, R9, R27 ;  /* 0x000000091a36b224 */ /* 0x000fe200078e021b */
[C---:B--2---:R-:W-:Y:S01]  /*07a0*/  @!P2 LEA R18, P4, R20.reuse, R12, 0x1 ;  /* 0x0000000c1412a211 */ /* 0x044fe200078808ff */
[----:B------:R-:W2:Y:S01]  /*07b0*/  LDC.64 R26, c[0x0][0x3b8] ;  /* 0x0000ee00ff1a7b82 */ /* 0x000ea20000000a00 */
[----:B------:R-:W-:Y:S02]  /*07c0*/  CS2R R8, SRZ ;  /* 0x0000000000087805 */ /* 0x000fe4000001ff00 */
[----:B------:R-:W-:Y:S02]  /*07d0*/  @!P2 LEA.HI.X R19, R20, R13, R30, 0x1, P4 ;  /* 0x0000000d1413a211 */ /* 0x000fe400020f0c1e */
[----:B------:R-:W-:Y:S01]  /*07e0*/  CS2R R12, SRZ ;  /* 0x00000000000c7805 */ /* 0x000fe2000001ff00 */
[----:B0-----:R-:W-:Y:S02]  /*07f0*/  @!P0 IMAD R28, R28, R38, RZ ;  /* 0x000000261c1c8224 */ /* 0x001fe400078e02ff */
[----:B------:R-:W0:Y:S02]  /*0800*/  LDC.64 R30, c[0x0][0x3b8] ;  /* 0x0000ee00ff1e7b82 */ /* 0x000e240000000a00 */
[----:B------:R-:W-:Y:S01]  /*0810*/  @!P0 IMAD R39, R55, R39, R28 ;  /* 0x0000002737278224 */ /* 0x000fe200078e021c */
[----:B-1----:R-:W-:-:S05]  /*0820*/  @!P2 LEA R16, P5, R14, R10, 0x1 ;  /* 0x0000000a0e10a211 */ /* 0x002fca00078a08ff */
[----:B------:R-:W1:Y:S01]  /*0830*/  LDC.64 R34, c[0x0][0x3b0] ;  /* 0x0000ec00ff227b82 */ /* 0x000e620000000a00 */
[----:B------:R-:W-:Y:S02]  /*0840*/  @!P2 LEA.HI.X R17, R14, R11, R29, 0x1, P5 ;  /* 0x0000000b0e11a211 */ /* 0x000fe400028f0c1d */
[----:B------:R-:W-:Y:S02]  /*0850*/  CS2R R10, SRZ ;  /* 0x00000000000a7805 */ /* 0x000fe4000001ff00 */
[----:B------:R-:W-:-:S03]  /*0860*/  CS2R R14, SRZ ;  /* 0x00000000000e7805 */ /* 0x000fc6000001ff00 */
[----:B------:R-:W3:Y:S01]  /*0870*/  @!P3 LDC.64 R28, c[0x0][0x380] ;  /* 0x0000e000ff1cbb82 */ /* 0x000ee20000000a00 */
[----:B------:R-:W-:Y:S01]  /*0880*/  @!P0 IMAD.WIDE.U32 R60, R55, R38, R32 ;  /* 0x00000026373c8225 */ /* 0x000fe200078e0020 */
[----:B------:R4:W3:Y:S01]  /*0890*/  @!P2 LDG.E.128 R8, desc[UR4][R18.64] ;  /* 0x000000041208a981 */ /* 0x0008e2000c1e1d00 */
[----:B------:R-:W-:-:S05]  /*08a0*/  CS2R R20, SRZ ;  /* 0x0000000000147805 */ /* 0x000fca000001ff00 */
[----:B------:R-:W1:Y:S01]  /*08b0*/  @!P0 LDC.64 R36, c[0x0][0x380] ;  /* 0x0000e000ff248b82 */ /* 0x000e620000000a00 */
[----:B------:R2:W3:Y:S01]  /*08c0*/  @!P2 LDG.E.128 R12, desc[UR4][R16.64] ;  /* 0x00000004100ca981 */ /* 0x0004e2000c1e1d00 */
[----:B------:R-:W-:Y:S02]  /*08d0*/  CS2R R22, SRZ ;  /* 0x0000000000167805 */ /* 0x000fe4000001ff00 */
[----:B----4-:R-:W-:-:S04]  /*08e0*/  CS2R R18, SRZ ;  /* 0x0000000000127805 */ /* 0x010fc8000001ff00 */
[----:B------:R-:W4:Y:S01]  /*08f0*/  LDC.64 R32, c[0x0][0x3b0] ;  /* 0x0000ec00ff207b82 */ /* 0x000f220000000a00 */
[----:B------:R3:W4:Y:S01]  /*0900*/  @!P1 LDG.E.128 R20, desc[UR4][R46.64] ;  /* 0x000000042e149981 */ /* 0x000722000c1e1d00 */
[----:B--2---:R-:W-:Y:S01]  /*0910*/  CS2R R16, SRZ ;  /* 0x0000000000107805 */ /* 0x004fe2000001ff00 */
[----:B------:R-:W-:-:S05]  /*0920*/  @!P3 IMAD R50, R50, R26, RZ ;  /* 0x0000001a3232b224 */ /* 0x000fca00078e02ff */
[----:B------:R2:W4:Y:S01]  /*0930*/  @!P1 LDG.E.128 R16, desc[UR4][R56.64] ;  /* 0x0000000438109981 */ /* 0x000522000c1e1d00 */
[----:B------:R-:W-:Y:S01]  /*0940*/  @!P3 IADD3 R54, PT, PT, R59, R54, RZ ;  /* 0x000000363b36b210 */ /* 0x000fe20007ffe0ff */
[----:B------:R-:W-:Y:S01]  /*0950*/  @!P3 IMAD R27, R48, R27, R50 ;  /* 0x0000001b301bb224 */ /* 0x000fe200078e0232 */
[----:B---3--:R-:W-:Y:S02]  /*0960*/  @!P3 LEA R46, P1, R58, R28, 0x1 ;  /* 0x0000001c3a2eb211 */ /* 0x008fe400078208ff */
[----:B--2---:R-:W-:Y:S02]  /*0970*/  @!P0 MOV R56, R24 ;  /* 0x0000001800388202 */ /* 0x004fe40000000f00 */
[----:B------:R-:W-:Y:S01]  /*0980*/  @!P0 MOV R57, R25 ;  /* 0x0000001900398202 */ /* 0x000fe20000000f00 */
[----:B------:R-:W-:-:S04]  /*0990*/  @!P3 IMAD.WIDE.U32 R24, R48, R26, R24 ;  /* 0x0000001a3018b225 */ /* 0x000fc800078e0018 */
[-C--:B0-----:R-:W-:Y:S02]  /*09a0*/  @!P0 IMAD R26, R51, R30.reuse, RZ ;  /* 0x0000001e331a8224 */ /* 0x081fe400078e02ff */
[----:B------:R-:W-:Y:S01]  /*09b0*/  @!P0 IMAD.WIDE.U32 R56, R49, R30, R56 ;  /* 0x0000001e31388225 */ /* 0x000fe200078e0038 */
[----:B------:R-:W-:-:S03]  /*09c0*/  @!P3 LEA.HI.X R47, R58, R29, R54, 0x1, P1 ;  /* 0x0000001d3a2fb211 */ /* 0x000fc600008f0c36 */
[----:B------:R-:W-:Y:S01]  /*09d0*/  @!P0 IMAD R31, R49, R31, R26 ;  /* 0x0000001f311f8224 */ /* 0x000fe200078e021a */
[----:B------:R-:W-:Y:S02]  /*09e0*/  @!P0 IADD3 R39, PT, PT, R61, R39, RZ ;  /* 0x000000273d278210 */ /* 0x000fe40007ffe0ff */
[----:B-1----:R-:W-:Y:S02]  /*09f0*/  @!P0 LEA R50, P1, R60, R36, 0x1 ;  /* 0x000000243c328211 */ /* 0x002fe400078208ff */
[----:B------:R-:W-:Y:S02]  /*0a00*/  @!P3 IADD3 R27, PT, PT, R25, R27, RZ ;  /* 0x0000001b191bb210 */ /* 0x000fe40007ffe0ff */
[----:B------:R-:W-:Y:S02]  /*0a10*/  @!P3 LEA R34, P2, R24, R34, 0x1 ;  /* 0x000000221822b211 */ /* 0x000fe400078408ff */
[----:B------:R-:W-:Y:S02]  /*0a20*/  CS2R R28, SRZ ;  /* 0x00000000001c7805 */ /* 0x000fe4000001ff00 */
[----:B------:R-:W-:-:S02]  /*0a30*/  @!P0 IADD3 R36, PT, PT, R57, R31, RZ ;  /* 0x0000001f39248210 */ /* 0x000fc40007ffe0ff */
[----:B------:R-:W-:Y:S02]  /*0a40*/  CS2R R30, SRZ ;  /* 0x00000000001e7805 */ /* 0x000fe4000001ff00 */
[----:B------:R-:W-:Y:S02]  /*0a50*/  @!P0 LEA.HI.X R51, R60, R37, R39, 0x1, P1 ;  /* 0x000000253c338211 */ /* 0x000fe400008f0c27 */
[----:B------:R-:W-:Y:S02]  /*0a60*/  @!P3 LEA.HI.X R35, R24, R35, R27, 0x1, P2 ;  /* 0x000000231823b211 */ /* 0x000fe400010f0c1b */
[C---:B----4-:R-:W-:Y:S02]  /*0a70*/  @!P0 LEA R48, P1, R56.reuse, R32, 0x1 ;  /* 0x0000002038308211 */ /* 0x050fe400078208ff */
[----:B------:R-:W-:Y:S02]  /*0a80*/  CS2R R24, SRZ ;  /* 0x0000000000187805 */ /* 0x000fe4000001ff00 */
[----:B------:R-:W-:Y:S01]  /*0a90*/  CS2R R26, SRZ ;  /* 0x00000000001a7805 */ /* 0x000fe2000001ff00 */
[----:B------:R0:W2:Y:S01]  /*0aa0*/  @!P3 LDG.E.128 R28, desc[UR4][R34.64] ;  /* 0x00000004221cb981 */ /* 0x0000a2000c1e1d00 */
[----:B------:R-:W-:-:S02]  /*0ab0*/  @!P0 LEA.HI.X R49, R56, R33, R36, 0x1, P1 ;  /* 0x0000002138318211 */ /* 0x000fc400008f0c24 */
[----:B------:R-:W-:Y:S02]  /*0ac0*/  CS2R R32, SRZ ;  /* 0x0000000000207805 */ /* 0x000fe4000001ff00 */
[----:B------:R-:W-:Y:S02]  /*0ad0*/  CS2R R36, SRZ ;  /* 0x0000000000247805 */ /* 0x000fe4000001ff00 */
[----:B------:R-:W-:Y:S01]  /*0ae0*/  CS2R R38, SRZ ;  /* 0x0000000000267805 */ /* 0x000fe2000001ff00 */
[----:B------:R1:W3:Y:S01]  /*0af0*/  @!P3 LDG.E.128 R24, desc[UR4][R46.64] ;  /* 0x000000042e18b981 */ /* 0x0002e2000c1e1d00 */
[----:B0-----:R-:W-:-:S04]  /*0b00*/  CS2R R34, SRZ ;  /* 0x0000000000227805 */ /* 0x001fc8000001ff00 */
[----:B------:R0:W4:Y:S01]  /*0b10*/  @!P0 LDG.E.128 R36, desc[UR4][R48.64] ;  /* 0x0000000430248981 */ /* 0x000122000c1e1d00 */
[----:B-1----:R-:W1:Y:S03]  /*0b20*/  LDC.64 R46, c[0x0][0x400] ;  /* 0x00010000ff2e7b82 */ /* 0x002e660000000a00 */
[----:B------:R0:W4:Y:S01]  /*0b30*/  @!P0 LDG.E.128 R32, desc[UR4][R50.64] ;  /* 0x0000000432208981 */ /* 0x000122000c1e1d00 */
[----:B------:R-:W-:-:S04]  /*0b40*/  ISETP.GE.AND P0, PT, R4, R7, PT ;  /* 0x000000070400720c */ /* 0x000fc80003f06270 */
[----:B------:R-:W-:Y:S01]  /*0b50*/  ISETP.GT.U32.OR P0, PT, R4, 0x3f, P0 ;  /* 0x0000003f0400780c */ /* 0x000fe20000704470 */
[----:B0-----:R-:W0:-:S12]  /*0b60*/  LDC.64 R48, c[0x0][0x408] ;  /* 0x00010200ff307b82 */ /* 0x001e180000000a00 */
[----:B------:R-:W-:Y:S01]  /*0b70*/  @!P0 IADD3 R55, PT, PT, R5, R4, RZ ;  /* 0x0000000405378210 */ /* 0x000fe20007ffe0ff */
[----:B------:R-:W0:Y:S03]  /*0b80*/  @!P0 LDC.64 R50, c[0x0][0x3f8] ;  /* 0x0000fe00ff328b82 */ /* 0x000e260000000a00 */
[----:B------:R-:W-:-:S04]  /*0b90*/  @!P0 IADD3 R42, P1, PT, R55, R42, RZ ;  /* 0x0000002a372a8210 */ /* 0x000fc80007f3e0ff */
[----:B------:R-:W-:-:S03]  /*0ba0*/  @!P0 IADD3.X R43, PT, PT, RZ, R43, RZ, P1, !PT ;  /* 0x0000002bff2b8210 */ /* 0x000fc60000ffe4ff */
[----:B-1----:R-:W-:-:S04]  /*0bb0*/  @!P0 IMAD.WIDE.U32 R42, R46, UR6, R42 ;  /* 0x000000062e2a8c25 */ /* 0x002fc8000f8e002a */
[----:B------:R-:W-:Y:S02]  /*0bc0*/  @!P0 IMAD R43, R47, UR6, R43 ;  /* 0x000000062f2b8c24 */ /* 0x000fe4000f8e022b */
[----:B0-----:R-:W-:-:S04]  /*0bd0*/  @!P0 IMAD.WIDE.U32 R42, R41, R48, R42 ;  /* 0x00000030292a8225 */ /* 0x001fc800078e002a */
[----:B------:R-:W-:Y:S01]  /*0be0*/  @!P0 IMAD R49, R41, R49, R43 ;  /* 0x0000003129318224 */ /* 0x000fe200078e022b */
[----:B------:R-:W-:-:S04]  /*0bf0*/  @!P0 LEA R50, P1, R42, R50, 0x2 ;  /* 0x000000322a328211 */ /* 0x000fc800078210ff */
[----:B------:R-:W-:Y:S02]  /*0c00*/  @!P0 LEA.HI.X R51, R42, R51, R49, 0x2, P1 ;  /* 0x000000332a338211 */ /* 0x000fe400008f1431 */
[----:B------:R-:W-:-:S06]  /*0c10*/  MOV R49, 0x7f800000 ;  /* 0x7f80000000317802 */ /* 0x000fcc0000000f00 */
[----:B------:R0:W5:Y:S01]  /*0c20*/  @!P0 LDG.E R49, desc[UR4][R50.64] ;  /* 0x0000000432318981 */ /* 0x000162000c1e1900 */
[--C-:B------:R-:W-:Y:S02]  /*0c30*/  HADD2.F32 R47, -RZ, R8.reuse.H1_H1 ;  /* 0x30000008ff2f7230 */ /* 0x100fe40000004100 */
[----:B------:R-:W-:Y:S02]  /*0c40*/  HADD2.F32 R42, -RZ, R8.H0_H0 ;  /* 0x20000008ff2a7230 */ /* 0x000fe40000004100 */
[--C-:B------:R-:W-:Y:S02]  /*0c50*/  HADD2.F32 R48, -RZ, R12.reuse.H1_H1 ;  /* 0x3000000cff307230 */ /* 0x100fe40000004100 */
[----:B------:R-:W-:-:S03]  /*0c60*/  HADD2.F32 R55, -RZ, R12.H0_H0 ;  /* 0x2000000cff377230 */ /* 0x000fc60000004100 */
[----:B------:R-:W-:Y:S01]  /*0c70*/  FMUL.FTZ R59, R47, R48 ;  /* 0x000000302f3b7220 */ /* 0x000fe20000410000 */
[--C-:B------:R-:W-:Y:S02]  /*0c80*/  HADD2.F32 R48, -RZ, R14.reuse.H0_H0 ;  /* 0x2000000eff307230 */ /* 0x100fe40000004100 */
[----:B------:R-:W-:Y:S02]  /*0c90*/  HADD2.F32 R47, -RZ, R14.H1_H1 ;  /* 0x3000000eff2f7230 */ /* 0x000fe40000004100 */
[----:B------:R-:W-:Y:S02]  /*0ca0*/  HADD2.F32 R57, -RZ, R20.H1_H1 ;  /* 0x30000014ff397230 */ /* 0x000fe40000004100 */
[----:B------:R-:W-:Y:S01]  /*0cb0*/  FFMA.FTZ R55, R42, R55, R59 ;  /* 0x000000372a377223 */ /* 0x000fe2000001003b */
[----:B------:R-:W-:Y:S02]  /*0cc0*/  HADD2.F32 R8, -RZ, R9.H0_H0 ;  /* 0x20000009ff087230 */ /* 0x000fe40000004100 */
[----:B0-----:R-:W-:-:S02]  /*0cd0*/  HADD2.F32 R51, -RZ, R13.H0_H0 ;  /* 0x2000000dff337230 */ /* 0x001fc40000004100 */
[--C-:B------:R-:W-:Y:S02]  /*0ce0*/  HADD2.F32 R14, -RZ, R16.reuse.H1_H1 ;  /* 0x30000010ff0e7230 */ /* 0x100fe40000004100 */
[----:B------:R-:W-:Y:S02]  /*0cf0*/  HADD2.F32 R50, -RZ, R13.H1_H1 ;  /* 0x3000000dff327230 */ /* 0x000fe40000004100 */
[--C-:B------:R-:W-:Y:S02]  /*0d00*/  HADD2.F32 R13, -RZ, R15.reuse.H0_H0 ;  /* 0x2000000fff0d7230 */ /* 0x100fe40000004100 */
[----:B------:R-:W-:Y:S02]  /*0d10*/  HADD2.F32 R12, -RZ, R15.H1_H1 ;  /* 0x3000000fff0c7230 */ /* 0x000fe40000004100 */
[----:B------:R-:W-:Y:S01]  /*0d20*/  FMUL.FTZ R57, R14, R57 ;  /* 0x000000390e397220 */ /* 0x000fe20000410000 */
[----:B------:R-:W-:Y:S02]  /*0d30*/  HADD2.F32 R16, -RZ, R16.H0_H0 ;  /* 0x20000010ff107230 */ /* 0x000fe40000004100 */
[----:B------:R-:W-:-:S02]  /*0d40*/  HADD2.F32 R15, -RZ, R20.H0_H0 ;  /* 0x20000014ff0f7230 */ /* 0x000fc40000004100 */
[----:B------:R-:W-:Y:S01]  /*0d50*/  FFMA.FTZ R14, R8, R51, R55 ;  /* 0x00000033080e7223 */ /* 0x000fe20000010037 */
[----:B------:R-:W-:Y:S02]  /*0d60*/  HADD2.F32 R43, -RZ, R9.H1_H1 ;  /* 0x30000009ff2b7230 */ /* 0x000fe40000004100 */
[----:B------:R-:W-:Y:S02]  /*0d70*/  HADD2.F32 R8, -RZ, R17.H0_H0 ;  /* 0x20000011ff087230 */ /* 0x000fe40000004100 */
[----:B------:R-:W-:Y:S01]  /*0d80*/  FFMA.FTZ R15, R16, R15, R57 ;  /* 0x0000000f100f7223 */ /* 0x000fe20000010039 */
[----:B------:R-:W-:Y:S02]  /*0d90*/  HADD2.F32 R51, -RZ, R21.H0_H0 ;  /* 0x20000015ff337230 */ /* 0x000fe40000004100 */
[----:B------:R-:W-:Y:S01]  /*0da0*/  FFMA.FTZ R50, R43, R50, R14 ;  /* 0x000000322b327223 */ /* 0x000fe2000001000e */
[----:B------:R-:W-:Y:S02]  /*0db0*/  HADD2.F32 R9, -RZ, R10.H0_H0 ;  /* 0x2000000aff097230 */ /* 0x000fe40000004100 */
[----:B------:R-:W-:-:S02]  /*0dc0*/  HADD2.F32 R17, -RZ, R17.H1_H1 ;  /* 0x30000011ff117230 */ /* 0x000fc40000004100 */
[----:B------:R-:W-:Y:S01]  /*0dd0*/  FFMA.FTZ R16, R8, R51, R15 ;  /* 0x0000003308107223 */ /* 0x000fe2000001000f */
[----:B------:R-:W-:Y:S02]  /*0de0*/  HADD2.F32 R14, -RZ, R21.H1_H1 ;  /* 0x30000015ff0e7230 */ /* 0x000fe40000004100 */
[----:B------:R-:W-:Y:S01]  /*0df0*/  FFMA.FTZ R15, R9, R48, R50 ;  /* 0x00000030090f7223 */ /* 0x000fe20000010032 */
[----:B------:R-:W-:Y:S02]  /*0e00*/  HADD2.F32 R46, -RZ, R10.H1_H1 ;  /* 0x3000000aff2e7230 */ /* 0x000fe40000004100 */
[----:B------:R-:W-:Y:S02]  /*0e10*/  HADD2.F32 R8, -RZ, R18.H0_H0 ;  /* 0x20000012ff087230 */ /* 0x000fe40000004100 */
[----:B------:R-:W-:Y:S01]  /*0e20*/  FFMA.FTZ R17, R17, R14, R16 ;  /* 0x0000000e11117223 */ /* 0x000fe20000010010 */
[----:B------:R-:W-:Y:S02]  /*0e30*/  HADD2.F32 R9, -RZ, R22.H0_H0 ;  /* 0x20000016ff097230 */ /* 0x000fe40000004100 */
[----:B------:R-:W-:Y:S01]  /*0e40*/  FFMA.FTZ R47, R46, R47, R15 ;  /* 0x0000002f2e2f7223 */ /* 0x000fe2000001000f */
[----:B------:R-:W-:-:S02]  /*0e50*/  HADD2.F32 R10, -RZ, R11.H0_H0 ;  /* 0x2000000bff0a7230 */ /* 0x000fc40000004100 */
[----:B------:R-:W-:Y:S02]  /*0e60*/  HADD2.F32 R18, -RZ, R18.H1_H1 ;  /* 0x30000012ff127230 */ /* 0x000fe40000004100 */
[----:B------:R-:W-:Y:S01]  /*0e70*/  FFMA.FTZ R17, R8, R9, R17 ;  /* 0x0000000908117223 */ /* 0x000fe20000010011 */
[----:B------:R-:W-:Y:S02]  /*0e80*/  HADD2.F32 R15, -RZ, R22.H1_H1 ;  /* 0x30000016ff0f7230 */ /* 0x000fe40000004100 */
[----:B------:R-:W-:Y:S01]  /*0e90*/  FFMA.FTZ R8, R10, R13, R47 ;  /* 0x0000000d0a087223 */ /* 0x000fe2000001002f */
[----:B------:R-:W-:Y:S02]  /*0ea0*/  HADD2.F32 R11, -RZ, R11.H1_H1 ;  /* 0x3000000bff0b7230 */ /* 0x000fe40000004100 */
[----:B------:R-:W-:Y:S01]  /*0eb0*/  FFMA.FTZ R15, R18, R15, R17 ;  /* 0x0000000f120f7223 */ /* 0x000fe20000010011 */
[----:B------:R-:W-:Y:S02]  /*0ec0*/  HADD2.F32 R9, -RZ, R23.H0_H0 ;  /* 0x20000017ff097230 */ /* 0x000fe40000004100 */
[----:B------:R-:W-:Y:S01]  /*0ed0*/  FFMA.FTZ R11, R11, R12, R8 ;  /* 0x0000000c0b0b7223 */ /* 0x000fe20000010008 */
[----:B--2---:R-:W-:-:S02]  /*0ee0*/  HADD2.F32 R21, -RZ, R28.H1_H1 ;  /* 0x3000001cff157230 */ /* 0x004fc40000004100 */
[----:B------:R-:W-:Y:S02]  /*0ef0*/  HADD2.F32 R8, -RZ, R23.H1_H1 ;  /* 0x30000017ff087230 */ /* 0x000fe40000004100 */
[--C-:B---3--:R-:W-:Y:S02]  /*0f00*/  HADD2.F32 R17, -RZ, R24.reuse.H0_H0 ;  /* 0x20000018ff117230 */ /* 0x108fe40000004100 */
[----:B------:R-:W-:Y:S02]  /*0f10*/  HADD2.F32 R24, -RZ, R24.H1_H1 ;  /* 0x30000018ff187230 */ /* 0x000fe40000004100 */
[----:B------:R-:W-:Y:S02]  /*0f20*/  HADD2.F32 R22, -RZ, R28.H0_H0 ;  /* 0x2000001cff167230 */ /* 0x000fe40000004100 */
[----:B----4-:R-:W-:Y:S02]  /*0f30*/  HADD2.F32 R23, -RZ, R36.H1_H1 ;  /* 0x30000024ff177230 */ /* 0x010fe40000004100 */
[----:B------:R-:W-:Y:S01]  /*0f40*/  FMUL.FTZ R24, R24, R21 ;  /* 0x0000001518187220 */ /* 0x000fe20000410000 */
[----:B------:R-:W-:-:S02]  /*0f50*/  HADD2.F32 R18, -RZ, R32.H1_H1 ;  /* 0x30000020ff127230 */ /* 0x000fc40000004100 */
[--C-:B------:R-:W-:Y:S02]  /*0f60*/  HADD2.F32 R43, -RZ, R29.reuse.H0_H0 ;  /* 0x2000001dff2b7230 */ /* 0x100fe40000004100 */
        /* <DEDUP_REMOVED lines=10> */
[----:B------:R-:W-:Y:S02]  /*1010*/  HADD2.F32 R25, -RZ, R25.H1_H1 ;  /* 0x30000019ff197230 */ /* 0x000fe40000004100 */
[----:B------:R-:W-:Y:S02]  /*1020*/  HADD2.F32 R10, -RZ, R19.H0_H0 ;  /* 0x20000013ff0a7230 */ /* 0x000fe40000004100 */
        /* <DEDUP_REMOVED lines=8> */
[----:B------:R-:W-:Y:S01]  /*10b0*/  FFMA.FTZ R20, R33, R20, R32 ;  /* 0x0000001421147223 */ /* 0x000fe20000010020 */
        /* <DEDUP_REMOVED lines=12> */
[----:B------:R-:W-:Y:S02]  /*1180*/  HADD2.F32 R16, -RZ, R39.H0_H0 ;  /* 0x20000027ff107230 */ /* 0x000fe40000004100 */
[----:B------:R-:W-:Y:S01]  /*1190*/  FFMA.FTZ R26, R9, R14, R26 ;  /* 0x0000000e091a7223 */ /* 0x000fe2000001001a */
[----:B------:R-:W-:Y:S02]  /*11a0*/  HADD2.F32 R19, -RZ, R19.H1_H1 ;  /* 0x30000013ff137230 */ /* 0x000fe40000004100 */
[----:B------:R-:W-:-:S02]  /*11b0*/  HADD2.F32 R27, -RZ, R27.H1_H1 ;  /* 0x3000001bff1b7230 */ /* 0x000fc40000004100 */
[----:B------:R-:W-:Y:S02]  /*11c0*/  HADD2.F32 R12, -RZ, R31.H1_H1 ;  /* 0x3000001fff0c7230 */ /* 0x000fe40000004100 */
[----:B------:R-:W-:Y:S01]  /*11d0*/  FFMA.FTZ R16, R13, R16, R34 ;  /* 0x000000100d107223 */ /* 0x000fe20000010022 */
[----:B------:R-:W-:Y:S02]  /*11e0*/  HADD2.F32 R35, -RZ, R35.H1_H1 ;  /* 0x30000023ff237230 */ /* 0x000fe40000004100 */
[----:B------:R-:W-:Y:S02]  /*11f0*/  HADD2.F32 R14, -RZ, R39.H1_H1 ;  /* 0x30000027ff0e7230 */ /* 0x000fe40000004100 */
[----:B------:R-:W-:Y:S01]  /*1200*/  FFMA.FTZ R10, R19, R8, R10 ;  /* 0x00000008130a7223 */ /* 0x000fe2000001000a */
[----:B------:R-:W-:Y:S01]  /*1210*/  FFMA.FTZ R26, R27, R12, R26 ;  /* 0x0000000c1b1a7223 */ /* 0x000fe2000001001a */
[----:B------:R-:W0:Y:S01]  /*1220*/  SHFL.BFLY PT, R8, R11, 0x8, 0x1f ;  /* 0x0d001f000b087f89 */ /* 0x000e2200000e0000 */
[----:B------:R-:W-:-:S03]  /*1230*/  FFMA.FTZ R16, R35, R14, R16 ;  /* 0x0000000e23107223 */ /* 0x000fc60000010010 */
[----:B------:R-:W1:Y:S04]  /*1240*/  SHFL.BFLY PT, R9, R10, 0x8, 0x1f ;  /* 0x0d001f000a097f89 */ /* 0x000e6800000e0000 */
[----:B------:R-:W2:Y:S04]  /*1250*/  SHFL.BFLY PT, R13, R26, 0x8, 0x1f ;  /* 0x0d001f001a0d7f89 */ /* 0x000ea800000e0000 */
[----:B------:R-:W3:Y:S01]  /*1260*/  SHFL.BFLY PT, R17, R16, 0x8, 0x1f ;  /* 0x0d001f0010117f89 */ /* 0x000ee200000e0000 */
[----:B0-----:R-:W-:Y:S01]  /*1270*/  FADD.FTZ R8, R11, R8 ;  /* 0x000000080b087221 */ /* 0x001fe20000010000 */
[----:B-1----:R-:W-:-:S04]  /*1280*/  FADD.FTZ R12, R10, R9 ;  /* 0x000000090a0c7221 */ /* 0x002fc80000010000 */
[----:B------:R-:W0:Y:S01]  /*1290*/  SHFL.BFLY PT, R9, R8, 0x4, 0x1f ;  /* 0x0c801f0008097f89 */ /* 0x000e2200000e0000 */
[----:B--2---:R-:W-:Y:S01]  /*12a0*/  FADD.FTZ R15, R26, R13 ;  /* 0x0000000d1a0f7221 */ /* 0x004fe20000010000 */
[----:B---3--:R-:W-:-:S04]  /*12b0*/  FADD.FTZ R17, R16, R17 ;  /* 0x0000001110117221 */ /* 0x008fc80000010000 */
[----:B------:R-:W1:Y:S04]  /*12c0*/  SHFL.BFLY PT, R14, R15, 0x4, 0x1f ;  /* 0x0c801f000f0e7f89 */ /* 0x000e6800000e0000 */
[----:B------:R-:W2:Y:S04]  /*12d0*/  SHFL.BFLY PT, R13, R12, 0x4, 0x1f ;  /* 0x0c801f000c0d7f89 */ /* 0x000ea800000e0000 */
[----:B------:R-:W3:Y:S01]  /*12e0*/  SHFL.BFLY PT, R18, R17, 0x4, 0x1f ;  /* 0x0c801f0011127f89 */ /* 0x000ee200000e0000 */
[----:B0-----:R-:W-:-:S05]  /*12f0*/  FADD.FTZ R9, R8, R9 ;  /* 0x0000000908097221 */ /* 0x001fca0000010000 */
[----:B------:R-:W0:Y:S01]  /*1300*/  SHFL.BFLY PT, R10, R9, 0x2, 0x1f ;  /* 0x0c401f00090a7f89 */ /* 0x000e2200000e0000 */
[----:B-1----:R-:W-:Y:S01]  /*1310*/  FADD.FTZ R16, R15, R14 ;  /* 0x0000000e0f107221 */ /* 0x002fe20000010000 */
[----:B--2---:R-:W-:Y:S01]  /*1320*/  FADD.FTZ R11, R12, R13 ;  /* 0x0000000d0c0b7221 */ /* 0x004fe20000010000 */
[----:B---3--:R-:W-:-:S03]  /*1330*/  FADD.FTZ R18, R17, R18 ;  /* 0x0000001211127221 */ /* 0x008fc60000010000 */
[----:B------:R-:W1:Y:S04]  /*1340*/  SHFL.BFLY PT, R13, R16, 0x2, 0x1f ;  /* 0x0c401f00100d7f89 */ /* 0x000e6800000e0000 */
[----:B------:R-:W2:Y:S04]  /*1350*/  SHFL.BFLY PT, R14, R11, 0x2, 0x1f ;  /* 0x0c401f000b0e7f89 */ /* 0x000ea800000e0000 */
[----:B------:R-:W3:Y:S01]  /*1360*/  SHFL.BFLY PT, R19, R18, 0x2, 0x1f ;  /* 0x0c401f0012137f89 */ /* 0x000ee200000e0000 */
[----:B------:R-:W-:Y:S01]  /*1370*/  IADD3 R20, PT, PT, R53, 0x3f, RZ ;  /* 0x0000003f35147810 */ /* 0x000fe20007ffe0ff */
[----:B0-----:R-:W-:-:S03]  /*1380*/  FADD.FTZ R12, R9, R10 ;  /* 0x0000000a090c7221 */ /* 0x001fc60000010000 */
[----:B------:R-:W-:-:S04]  /*1390*/  SHF.R.S32.HI R15, RZ, 0x1f, R20 ;  /* 0x0000001fff0f7819 */ /* 0x000fc80000011414 */
[----:B------:R-:W-:Y:S01]  /*13a0*/  LEA.HI R8, R15, R20, RZ, 0x6 ;  /* 0x000000140f087211 */ /* 0x000fe200078f30ff */
[----:B-1----:R-:W-:Y:S02]  /*13b0*/  FADD.FTZ R17, R16, R13 ;  /* 0x0000000d10117221 */ /* 0x002fe40000010000 */
[----:B------:R-:W0:Y:S01]  /*13c0*/  SHFL.BFLY PT, R13, R12, 0x1, 0x1f ;  /* 0x0c201f000c0d7f89 */ /* 0x000e2200000e0000 */
[----:B--2---:R-:W-:Y:S01]  /*13d0*/  FADD.FTZ R14, R11, R14 ;  /* 0x0000000e0b0e7221 */ /* 0x004fe20000010000 */
[----:B------:R-:W-:Y:S01]  /*13e0*/  LOP3.LUT R8, R8, 0xffffffc0, RZ, 0xc0, !PT ;  /* 0xffffffc008087812 */ /* 0x000fe200078ec0ff */
[----:B---3--:R-:W-:-:S03]  /*13f0*/  FADD.FTZ R19, R18, R19 ;  /* 0x0000001312137221 */ /* 0x008fc60000010000 */
[----:B------:R-:W1:Y:S01]  /*1400*/  SHFL.BFLY PT, R15, R14, 0x1, 0x1f ;  /* 0x0c201f000e0f7f89 */ /* 0x000e6200000e0000 */
[----:B------:R-:W-:Y:S01]  /*1410*/  IADD3 R21, PT, PT, R5, R20, -R8 ;  /* 0x0000001405157210 */ /* 0x000fe20007ffe808 */
[----:B------:R-:W2:Y:S02]  /*1420*/  LDC.64 R10, c[0x0][0x440] ;  /* 0x00011000ff0a7b82 */ /* 0x000ea40000000a00 */
[----:B------:R-:W3:Y:S04]  /*1430*/  SHFL.BFLY PT, R16, R17, 0x1, 0x1f ;  /* 0x0c201f0011107f89 */ /* 0x000ee800000e0000 */
[----:B------:R-:W4:Y:S02]  /*1440*/  SHFL.BFLY PT, R18, R19, 0x1, 0x1f ;  /* 0x0c201f0013127f89 */ /* 0x000f2400000e0000 */
[----:B------:R-:W2:Y:S01]  /*1450*/  LDC.64 R8, c[0x0][0x448] ;  /* 0x00011200ff087b82 */ /* 0x000ea20000000a00 */
[----:B------:R-:W-:-:S02]  /*1460*/  IADD3 R21, PT, PT, R20, -R21, RZ ;  /* 0x8000001514157210 */ /* 0x000fc40007ffe0ff */
[----:B------:R-:W-:Y:S02]  /*1470*/  ISETP.NE.AND P1, PT, R44, RZ, PT ;  /* 0x000000ff2c00720c */ /* 0x000fe40003f25270 */
[----:B------:R-:W-:Y:S02]  /*1480*/  SHF.L.U32 R20, R0, 0xd, RZ ;  /* 0x0000000d00147819 */ /* 0x000fe400000006ff */
[----:B------:R-:W-:-:S04]  /*1490*/  SHF.L.U32 R23, R4, 0x2, RZ ;  /* 0x0000000204177819 */ /* 0x000fc800000006ff */
[----:B------:R-:W-:Y:S02]  /*14a0*/  LOP3.LUT R23, R23, R20, RZ, 0xfc, !PT ;  /* 0x0000001417177212 */ /* 0x000fe400078efcff */
[----:B------:R-:W-:Y:S02]  /*14b0*/  SHF.L.U32 R20, R3, 0x7, RZ ;  /* 0x0000000703147819 */ /* 0x000fe400000006ff */
[----:B------:R-:W-:Y:S01]  /*14c0*/  ISETP.GE.AND P0, PT, R4, R21, PT ;  /* 0x000000150400720c */ /* 0x000fe20003f06270 */
[----:B0-----:R-:W-:Y:S01]  /*14d0*/  FADD.FTZ R21, R12, R13 ;  /* 0x0000000d0c157221 */ /* 0x001fe20000010000 */
[----:B------:R-:W-:Y:S01]  /*14e0*/  IADD3 R12, P2, PT, R20, R23, RZ ;  /* 0x00000017140c7210 */ /* 0x000fe20007f5e0ff */
[----:B------:R-:W-:Y:S01]  /*14f0*/  BSSY.RECONVERGENT B0, `(.L_x_102) ;  /* 0x0000021000007945 */ /* 0x000fe20003800200 */
[----:B------:R-:W-:Y:S01]  /*1500*/  ISETP.GT.U32.OR P0, PT, R4, 0x3f, P0 ;  /* 0x0000003f0400780c */ /* 0x000fe20000704470 */
[----:B-1----:R-:W-:Y:S01]  /*1510*/  FADD.FTZ R22, R14, R15 ;  /* 0x0000000f0e167221 */ /* 0x002fe20000010000 */
[----:B------:R-:W-:Y:S01]  /*1520*/  LEA.HI.X.SX32 R13, R20, RZ, 0x1, P2 ;  /* 0x000000ff140d7211 */ /* 0x000fe200010f0eff */
[----:B---3--:R-:W-:Y:S01]  /*1530*/  FADD.FTZ R23, R17, R16 ;  /* 0x0000001011177221 */ /* 0x008fe20000010000 */
[----:B----4-:R-:W-:Y:S01]  /*1540*/  FADD.FTZ R18, R19, R18 ;  /* 0x0000001213127221 */ /* 0x010fe20000010000 */
[----:B------:R-:W-:Y:S01]  /*1550*/  SHF.R.S32.HI R20, RZ, 0x1f, R3 ;  /* 0x0000001fff147819 */ /* 0x000fe20000011403 */
[----:B------:R-:W-:Y:S07]  /*1560*/  @P1 BRA `(.L_x_103) ;  /* 0x0000000000641947 */ /* 0x000fee0003800000 */
[----:B------:R-:W0:Y:S01]  /*1570*/  LDC.64 R16, c[0x0][0x3e8] ;  /* 0x0000fa00ff107b82 */ /* 0x000e220000000a00 */
[----:B------:R-:W1:Y:S01]  /*1580*/  LDCU.64 UR8, c[0x0][0x3f0] ;  /* 0x00007e00ff0877ac */ /* 0x000e620008000a00 */
[----:B------:R-:W-:Y:S02]  /*1590*/  IADD3 R14, P1, PT, R5, R3, RZ ;  /* 0x00000003050e7210 */ /* 0x000fe40007f3e0ff */
[-C--:B------:R-:W-:Y:S01]  /*15a0*/  ISETP.GE.AND P4, PT, R6, R7.reuse, PT ;  /* 0x000000070600720c */ /* 0x080fe20003f86270 */
[----:B------:R-:W3:Y:S01]  /*15b0*/  LDCU.64 UR10, c[0x0][0x3d0] ;  /* 0x00007a00ff0a77ac */ /* 0x000ee20008000a00 */
[----:B------:R-:W-:Y:S02]  /*15c0*/  IADD3.X R15, PT, PT, RZ, R20, RZ, P1, !PT ;  /* 0x00000014ff0f7210 */ /* 0x000fe40000ffe4ff */
[-C--:B------:R-:W-:Y:S02]  /*15d0*/  ISETP.GE.AND P1, PT, R52, R7.reuse, PT ;  /* 0x000000073400720c */ /* 0x080fe40003f26270 */
[----:B------:R-:W-:Y:S01]  /*15e0*/  ISETP.GE.AND P3, PT, R40, R7, PT ;  /* 0x000000072800720c */ /* 0x000fe20003f66270 */
[----:B0-----:R-:W-:-:S04]  /*15f0*/  IMAD.WIDE.U32 R14, R16, UR6, R14 ;  /* 0x00000006100e7c25 */ /* 0x001fc8000f8e000e */
[----:B------:R-:W-:Y:S01]  /*1600*/  IMAD R15, R17, UR6, R15 ;  /* 0x00000006110f7c24 */ /* 0x000fe2000f8e020f */
[----:B------:R-:W-:Y:S01]  /*1610*/  FSEL R17, R22, RZ, !P3 ;  /* 0x000000ff16117208 */ /* 0x000fe20005800000 */
[----:B-1----:R-:W-:-:S04]  /*1620*/  IMAD.WIDE.U32 R14, R41, UR8, R14 ;  /* 0x00000008290e7c25 */ /* 0x002fc8000f8e000e */
[----:B------:R-:W-:Y:S01]  /*1630*/  IMAD R16, R41, UR9, R15 ;  /* 0x0000000929107c24 */ /* 0x000fe2000f8e020f */
[----:B------:R-:W-:-:S04]  /*1640*/  IADD3 R15, P2, PT, R6, R14, RZ ;  /* 0x0000000e060f7210 */ /* 0x000fc80007f5e0ff */
[----:B------:R-:W-:Y:S02]  /*1650*/  IADD3.X R16, PT, PT, RZ, R16, RZ, P2, !PT ;  /* 0x00000010ff107210 */ /* 0x000fe400017fe4ff */
[----:B---3--:R-:W-:Y:S02]  /*1660*/  LEA R14, P5, R15, UR10, 0x2 ;  /* 0x0000000a0f0e7c11 */ /* 0x008fe4000f8a10ff */
[----:B------:R-:W-:Y:S02]  /*1670*/  ISETP.GE.AND P2, PT, R45, R7, PT ;  /* 0x000000072d00720c */ /* 0x000fe40003f46270 */
[----:B------:R-:W-:Y:S02]  /*1680*/  FSEL R7, R21, RZ, !P4 ;  /* 0x000000ff15077208 */ /* 0x000fe40006000000 */
[----:B------:R-:W-:Y:S02]  /*1690*/  LEA.HI.X R15, R15, UR11, R16, 0x2, P5 ;  /* 0x0000000b0f0f7c11 */ /* 0x000fe4000a8f1410 */
[----:B------:R-:W-:-:S02]  /*16a0*/  FSEL R19, R23, RZ, !P2 ;  /* 0x000000ff17137208 */ /* 0x000fc40005000000 */
[----:B------:R-:W-:Y:S01]  /*16b0*/  FSEL R21, R18, RZ, !P1 ;  /* 0x000000ff12157208 */ /* 0x000fe20004800000 */
[----:B------:R0:W-:Y:S04]  /*16c0*/  STG.E desc[UR4][R14.64], R7 ;  /* 0x000000070e007986 */ /* 0x0001e8000c101904 */
[----:B------:R0:W-:Y:S04]  /*16d0*/  STG.E desc[UR4][R14.64+0x40], R17 ;  /* 0x000040110e007986 */ /* 0x0001e8000c101904 */
[----:B------:R0:W-:Y:S04]  /*16e0*/  STG.E desc[UR4][R14.64+0x80], R19 ;  /* 0x000080130e007986 */ /* 0x0001e8000c101904 */
[----:B------:R0:W-:Y:S02]  /*16f0*/  STG.E desc[UR4][R14.64+0xc0], R21 ;  /* 0x0000c0150e007986 */ /* 0x0001e4000c101904 */
.L_x_103:
[----:B------:R-:W-:Y:S05]  /*1700*/  BSYNC.RECONVERGENT B0 ;  /* 0x0000000000007941 */ /* 0x000fea0003800200 */
.L_x_102:
[----:B------:R-:W-:Y:S04]  /*1710*/  BSSY.RECONVERGENT B0, `(.L_x_104) ;  /* 0x0000012000007945 */ /* 0x000fe80003800200 */
[----:B------:R-:W-:Y:S05]  /*1720*/  @P0 BRA `(.L_x_105) ;  /* 0x0000000000400947 */ /* 0x000fea0003800000 */
[----:B0-----:R-:W0:Y:S01]  /*1730*/  LDC.64 R14, c[0x0][0x418] ;  /* 0x00010600ff0e7b82 */ /* 0x001e220000000a00 */
[----:B------:R-:W-:Y:S01]  /*1740*/  IADD3 R6, PT, PT, R5, R4, RZ ;  /* 0x0000000405067210 */ /* 0x000fe20007ffe0ff */
[----:B------:R-:W1:Y:S03]  /*1750*/  LDCU.64 UR8, c[0x0][0x420] ;  /* 0x00008400ff0877ac */ /* 0x000e660008000a00 */
[----:B------:R-:W-:Y:S01]  /*1760*/  IADD3 R6, P0, PT, R6, R3, RZ ;  /* 0x0000000306067210 */ /* 0x000fe20007f1e0ff */
[C---:B-----5:R-:W-:Y:S02]  /*1770*/  FMUL.FTZ R3, R49.reuse, 1.4426950216293334961 ;  /* 0x3fb8aa3b31037820 */ /* 0x060fe40000410000 */
[----:B------:R-:W3:Y:S01]  /*1780*/  LDC.64 R16, c[0x0][0x410] ;  /* 0x00010400ff107b82 */ /* 0x000ee20000000a00 */
[----:B------:R-:W-:Y:S02]  /*1790*/  IADD3.X R7, PT, PT, RZ, R20, RZ, P0, !PT ;  /* 0x00000014ff077210 */ /* 0x000fe400007fe4ff */
[----:B------:R-:W-:-:S04]  /*17a0*/  FSETP.NEU.FTZ.AND P0, PT, R49, -INF , PT ;  /* 0xff8000003100780b */ /* 0x000fc80003f1d000 */
[----:B------:R-:W-:Y:S01]  /*17b0*/  FSEL R3, R3, RZ, P0 ;  /* 0x000000ff03037208 */ /* 0x000fe20000000000 */
[----:B0-----:R-:W-:-:S04]  /*17c0*/  IMAD.WIDE.U32 R6, R14, UR6, R6 ;  /* 0x000000060e067c25 */ /* 0x001fc8000f8e0006 */
[----:B------:R-:W-:Y:S02]  /*17d0*/  IMAD R7, R15, UR6, R7 ;  /* 0x000000060f077c24 */ /* 0x000fe4000f8e0207 */
[----:B-1----:R-:W-:-:S04]  /*17e0*/  IMAD.WIDE.U32 R6, R41, UR8, R6 ;  /* 0x0000000829067c25 */ /* 0x002fc8000f8e0006 */
[----:B------:R-:W-:Y:S01]  /*17f0*/  IMAD R5, R41, UR9, R7 ;  /* 0x0000000929057c24 */ /* 0x000fe2000f8e0207 */
[----:B---3--:R-:W-:-:S04]  /*1800*/  LEA R14, P1, R6, R16, 0x2 ;  /* 0x00000010060e7211 */ /* 0x008fc800078210ff */
[----:B------:R-:W-:-:S05]  /*1810*/  LEA.HI.X R15, R6, R17, R5, 0x2, P1 ;  /* 0x00000011060f7211 */ /* 0x000fca00008f1405 */
[----:B------:R1:W-:Y:S04]  /*1820*/  STG.E desc[UR4][R14.64], R3 ;  /* 0x000000030e007986 */ /* 0x0003e8000c101904 */
.L_x_105:
[----:B------:R-:W-:Y:S05]  /*1830*/  BSYNC.RECONVERGENT B0 ;  /* 0x0000000000007941 */ /* 0x000fea0003800200 */
.L_x_104:
[----:B------:R-:W3:Y:S01]  /*1840*/  LDCU.64 UR10, c[0x0][0x458] ;  /* 0x00008b00ff0a77ac */ /* 0x000ee20008000a00 */
[----:B--2---:R-:W-:Y:S01]  /*1850*/  IMAD.WIDE.U32 R12, R10, UR6, R12 ;  /* 0x000000060a0c7c25 */ /* 0x004fe2000f8e000c */
[----:B------:R-:W2:Y:S03]  /*1860*/  LDCU.64 UR8, c[0x0][0x428] ;  /* 0x00008500ff0877ac */ /* 0x000ea60008000a00 */
[----:B------:R-:W-:Y:S02]  /*1870*/  IMAD R13, R11, UR6, R13 ;  /* 0x000000060b0d7c24 */ /* 0x000fe4000f8e020d */
[----:B0-----:R-:W-:-:S04]  /*1880*/  IMAD.WIDE.U32 R6, R41, R8, R12 ;  /* 0x0000000829067225 */ /* 0x001fc800078e000c */
[----:B------:R-:W-:Y:S01]  /*1890*/  IMAD R9, R41, R9, R7 ;  /* 0x0000000929097224 */ /* 0x000fe200078e0207 */
[----:B---3--:R-:W-:-:S04]  /*18a0*/  ISETP.NE.U32.AND P0, PT, RZ, UR10, PT ;  /* 0x0000000aff007c0c */ /* 0x008fc8000bf05070 */
[----:B------:R-:W-:Y:S02]  /*18b0*/  ISETP.NE.AND.EX P0, PT, RZ, UR11, PT, P0 ;  /* 0x0000000bff007c0c */ /* 0x000fe4000bf05300 */
[----:B--2---:R-:W-:Y:S02]  /*18c0*/  LEA R8, P1, R6, UR8, 0x2 ;  /* 0x0000000806087c11 */ /* 0x004fe4000f8210ff */
[----:B------:R-:W-:Y:S02]  /*18d0*/  ISETP.NE.OR P0, PT, R4, RZ, !P0 ;  /* 0x000000ff0400720c */ /* 0x000fe40004705670 */
        /* <DEDUP_REMOVED lines=10> */
[----:B-1----:R-:W1:Y:S01]  /*1980*/  LDC R3, c[0x0][0x390] ;  /* 0x0000e400ff037b82 */ /* 0x002e620000000800 */
[----:B------:R-:W2:Y:S07]  /*1990*/  LDCU UR7, c[0x0][0x450] ;  /* 0x00008a00ff0777ac */ /* 0x000eae0008000800 */
[----:B------:R-:W3:Y:S01]  /*19a0*/  LDC.64 R4, c[0x0][0x458] ;  /* 0x00011600ff047b82 */ /* 0x000ee20000000a00 */
[----:B--2---:R-:W-:-:S04]  /*19b0*/  IMAD R0, R0, UR7, R2 ;  /* 0x0000000700007c24 */ /* 0x004fc8000f8e0202 */
[----:B-1----:R-:W-:-:S04]  /*19c0*/  IMAD R3, R0, R3, UR6 ;  /* 0x0000000600037e24 */ /* 0x002fc8000f8e0203 */
[----:B---3--:R-:W-:-:S05]  /*19d0*/  IMAD.WIDE R2, R3, 0x4, R4 ;  /* 0x0000000403027825 */ /* 0x008fca00078e0204 */
[----:B------:R-:W-:Y:S01]  /*19e0*/  STG.E desc[UR4][R2.64], RZ ;  /* 0x000000ff02007986 */ /* 0x000fe2000c101904 */
[----:B------:R-:W-:Y:S05]  /*19f0*/  EXIT ;  /* 0x000000000000794d */ /* 0x000fea0003800000 */
.L_x_106:
        /* <DEDUP_REMOVED lines=16> */
.L_x_159:


//--------------------- .nv.shared._ZN7cutlass13device_kernelIN5flash19enable_sm80_to_sm89INS1_16FlashAttnBwdSm80INS1_25CollectiveMainloopBwdSm80ILi2ELi1EN4cute5tupleIJNS5_1CILi64EEENS7_ILi96EEENS7_ILi128EEEEEENS_6half_tEfNS_4arch4Sm80ELb0ELb0ELb1ELb0ELb0ELb0ELb0ELb0ELi2ELi2ELi2ELi2ELb1EEENS1_21CollectiveEpilogueBwdISB_SC_SE_Li256ELb0ELb0ELi4EEENS1_19SingleTileSchedulerILb0ELb0ELb0ELi96EEEEEEEEEvNT_6ParamsE --------------------------
	.section	.nv.shared._ZN7cutlass13device_kernelIN5flash19enable_sm80_to_sm89INS1_16FlashAttnBwdSm80INS1_25CollectiveMainloopBwdSm80ILi2ELi1EN4cute5tupleIJNS5_1CILi64EEENS7_ILi96EEENS7_ILi128EEEEEENS_6half_tEfNS_4arch4Sm80ELb0ELb0ELb1ELb0ELb0ELb0ELb0ELb0ELi2ELi2ELi2ELi2ELb1EEENS1_21CollectiveEpilogueBwdISB_SC_SE_Li256ELb0ELb0ELi4EEENS1_19SingleTileSchedulerILb0ELb0ELb0ELi96EEEEEEEEEvNT_6ParamsE,"aw",@nobits
	.sectionflags	@""
	.align	16
	.zero		1024


//--------------------- .nv.shared.reserved.0     --------------------------
	.section	.nv.shared.reserved.0,"aw",@nobits
	.weak		__nv_reservedSMEM_offset_0_alias
	.size		__nv_reservedSMEM_offset_0_alias, 0, 64
	.other		__nv_reservedSMEM_offset_0_alias,@"STO_CUDA_RESERVED_SHARED STV_DEFAULT"
__nv_reservedSMEM_offset_0_alias:
	.zero		0
	.zero		64


//--------------------- .nv.global                --------------------------
	.section	.nv.global,"aw",@nobits
.nv.global:
	.type		_ZN74_INTERNAL_a2c25548_38_flash_bwd_hdim128_fp16_softcap_sm80_cu_49158569_28224cute1_E,@object
	.size		_ZN74_INTERNAL_a2c25548_38_flash_bwd_hdim128_fp16_softcap_sm80_cu_49158569_28224cute1_E,(_ZN74_INTERNAL_a2c25548_38_flash_bwd_hdim128_fp16_softcap_sm80_cu_49158569_28224cuda3std3__45__cpo6cbeginE - _ZN74_INTERNAL_a2c25548_38_flash_bwd_hdim128_fp16_softcap_sm80_cu_49158569_28224cute1_E)
_ZN74_INTERNAL_a2c25548_38_flash_bwd_hdim128_fp16_softcap_sm80_cu_49158569_28224cute1_E:
	.zero		1
	.type		_ZN74_INTERNAL_a2c25548_38_flash_bwd_hdim128_fp16_softcap_sm80_cu_49158569_28224cuda3std3__45__cpo6cbeginE,@object
	.size		_ZN74_INTERNAL_a2c25548_38_flash_bwd_hdim128_fp16_softcap_sm80_cu_49158569_28224cuda3std3__45__cpo6cbeginE,(_ZN74_INTERNAL_a2c25548_38_flash_bwd_hdim128_fp16_softcap_sm80_cu_49158569_28224cuda3std3__48in_placeE - _ZN74_INTERNAL_a2c25548_38_flash_bwd_hdim128_fp16_softcap_sm80_cu_49158569_28224cuda3std3__45__cpo6cbeginE)
_ZN74_INTERNAL_a2c25548_38_flash_bwd_hdim128_fp16_softcap_sm80_cu_49158569_28224cuda3std3__45__cpo6cbeginE:
	.zero		1
	.type		_ZN74_INTERNAL_a2c25548_38_flash_bwd_hdim128_fp16_softcap_sm80_cu_49158569_28224cuda3std3__48in_placeE,@object
	.size		_ZN74_INTERNAL_a2c25548_38_flash_bwd_hdim128_fp16_softcap_sm80_cu_49158569_28224cuda3std3__48in_placeE,(_ZN74_INTERNAL_a2c25548_38_flash_bwd_hdim128_fp16_softcap_sm80_cu_49158569_28224cuda3std6ranges3__45__cpo9iter_moveE - _ZN74_INTERNAL_a2c25548_38_flash_bwd_hdim128_fp16_softcap_sm80_cu_49158569_28224cuda3std3__48in_placeE)
_ZN74_INTERNAL_a2c25548_38_flash_bwd_hdim128_fp16_softcap_sm80_cu_49158569_28224cuda3std3__48in_placeE:
	.zero		1
	.type		_ZN74_INTERNAL_a2c25548_38_flash_bwd_hdim128_fp16_softcap_sm80_cu_49158569_28224cuda3std6ranges3__45__cpo9iter_moveE,@object
	.size		_ZN74_INTERNAL_a2c25548_38_flash_bwd_hdim128_fp16_softcap_sm80_cu_49158569_28224cuda3std6ranges3__45__cpo9iter_moveE,(_ZN74_INTERNAL_a2c25548_38_flash_bwd_hdim128_fp16_softcap_sm80_cu_49158569_28224cuda3std3__45__cpo5beginE - _ZN74_INTERNAL_a2c25548_38_flash_bwd_hdim128_fp16_softcap_sm80_cu_49158569_28224cuda3std6ranges3__45__cpo9iter_moveE)
_ZN74_INTERNAL_a2c25548_38_flash_bwd_hdim128_fp16_softcap_sm80_cu_49158569_28224cuda3std6ranges3__45__cpo9iter_moveE:
	.zero		1
	.type		_ZN74_INTERNAL_a2c25548_38_flash_bwd_hdim128_fp16_softcap_sm80_cu_49158569_28224cuda3std3__45__cpo5beginE,@object
	.size		_ZN74_INTERNAL_a2c25548_38_flash_bwd_hdim128_fp16_softcap_sm80_cu_49158569_28224cuda3std3__45__cpo5beginE,(_ZN74_INTERNAL_a2c25548_38_flash_bwd_hdim128_fp16_softcap_sm80_cu_49158569_28224cuda3std3__476_GLOBAL__N__a2c25548_38_flash_bwd_hdim128_fp16_softcap_sm80_cu_49158569_28226ignoreE - _ZN74_INTERNAL_a2c25548_38_flash_bwd_hdim128_fp16_softcap_sm80_cu_49158569_28224cuda3std3__45__cpo5beginE)
_ZN74_INTERNAL_a2c25548_38_flash_bwd_hdim128_fp16_softcap_sm80_cu_49158569_28224cuda3std3__45__cpo5beginE:
	.zero		1
	.type		_ZN74_INTERNAL_a2c25548_38_flash_bwd_hdim128_fp16_softcap_sm80_cu_49158569_28224cuda3std3__476_GLOBAL__N__a2c25548_38_flash_bwd_hdim128_fp16_softcap_sm80_cu_49158569_28226ignoreE,@object
	.size		_ZN74_INTERNAL_a2c25548_38_flash_bwd_hdim128_fp16_softcap_sm80_cu_49158569_28224cuda3std3__476_GLOBAL__N__a2c25548_38_flash_bwd_hdim128_fp16_softcap_sm80_cu_49158569_28226ignoreE,(_ZN74_INTERNAL_a2c25548_38_flash_bwd_hdim128_fp16_softcap_sm80_cu_49158569_28224cute7productE - _ZN74_INTERNAL_a2c25548_38_flash_bwd_hdim128_fp16_softcap_sm80_cu_49158569_28224cuda3std3__476_GLOBAL__N__a2c25548_38_flash_bwd_hdim128_fp16_softcap_sm80_cu_49158569_28226ignoreE)
_ZN74_INTERNAL_a2c25548_38_flash_bwd_hdim128_fp16_softcap_sm80_cu_49158569_28224cuda3std3__476_GLOBAL__N__a2c25548_38_flash_bwd_hdim128_fp16_softcap_sm80_cu_49158569_28226ignoreE:
	.zero		1
	.type		_ZN74_INTERNAL_a2c25548_38_flash_bwd_hdim128_fp16_softcap_sm80_cu_49158569_28224cute7productE,@object
	.size		_ZN74_INTERNAL_a2c25548_38_flash_bwd_hdim128_fp16_softcap_sm80_cu_49158569_28224cute7productE,(_ZN74_INTERNAL_a2c25548_38_flash_bwd_hdim128_fp16_softcap_sm80_cu_49158569_28224cuda3std3__45__cpo3endE - _ZN74_INTERNAL_a2c25548_38_flash_bwd_hdim128_fp16_softcap_sm80_cu_49158569_28224cute7productE)
_ZN74_INTERNAL_a2c25548_38_flash_bwd_hdim128_fp16_softcap_sm80_cu_49158569_28224cute7productE:
	.zero		1
	.type		_ZN74_INTERNAL_a2c25548_38_flash_bwd_hdim128_fp16_softcap_sm80_cu_49158569_28224cuda3std3__45__cpo3endE,@object
	.size		_ZN74_INTERNAL_a2c25548_38_flash_bwd_hdim128_fp16_softcap_sm80_cu_49158569_28224cuda3std3__45__cpo3endE,(_ZN74_INTERNAL_a2c25548_38_flash_bwd_hdim128_fp16_softcap_sm80_cu_49158569_28224cuda3std3__419piecewise_constructE - _ZN74_INTERNAL_a2c25548_38_flash_bwd_hdim128_fp16_softcap_sm80_cu_49158569_28224cuda3std3__45__cpo3endE)
_ZN74_INTERNAL_a2c25548_38_flash_bwd_hdim128_fp16_softcap_sm80_cu_49158569_28224cuda3std3__45__cpo3endE:
	.zero		1
	.type		_ZN74_INTERNAL_a2c25548_38_flash_bwd_hdim128_fp16_softcap_sm80_cu_49158569_28224cuda3std3__419piecewise_constructE,@object
	.size		_ZN74_INTERNAL_a2c25548_38_flash_bwd_hdim128_fp16_softcap_sm80_cu_49158569_28224cuda3std3__419piecewise_constructE,(_ZN74_INTERNAL_a2c25548_38_flash_bwd_hdim128_fp16_softcap_sm80_cu_49158569_28224cuda3std3__45__cpo4cendE - _ZN74_INTERNAL_a2c25548_38_flash_bwd_hdim128_fp16_softcap_sm80_cu_49158569_28224cuda3std3__419piecewise_constructE)
_ZN74_INTERNAL_a2c25548_38_flash_bwd_hdim128_fp16_softcap_sm80_cu_49158569_28224cuda3std3__419piecewise_constructE:
	.zero		1
	.type		_ZN74_INTERNAL_a2c25548_38_flash_bwd_hdim128_fp16_softcap_sm80_cu_49158569_28224cuda3std3__45__cpo4cendE,@object
	.size		_ZN74_INTERNAL_a2c25548_38_flash_bwd_hdim128_fp16_softcap_sm80_cu_49158569_28224cuda3std3__45__cpo4cendE,(_ZN74_INTERNAL_a2c25548_38_flash_bwd_hdim128_fp16_softcap_sm80_cu_49158569_28224cuda3std6ranges3__45__cpo4swapE - _ZN74_INTERNAL_a2c25548_38_flash_bwd_hdim128_fp16_softcap_sm80_cu_49158569_28224cuda3std3__45__cpo4cendE)
_ZN74_INTERNAL_a2c25548_38_flash_bwd_hdim128_fp16_softcap_sm80_cu_49158569_28224cuda3std3__45__cpo4cendE:
	.zero		1
	.type		_ZN74_INTERNAL_a2c25548_38_flash_bwd_hdim128_fp16_softcap_sm80_cu_49158569_28224cuda3std6ranges3__45__cpo4swapE,@object
	.size		_ZN74_INTERNAL_a2c25548_38_flash_bwd_hdim128_fp16_softcap_sm80_cu_49158569_28224cuda3std6ranges3__45__cpo4swapE,(.L_7 - _ZN74_INTERNAL_a2c25548_38_flash_bwd_hdim128_fp16_softcap_sm80_cu_49158569_28224cuda3std6ranges3__45__cpo4swapE)
_ZN74_INTERNAL_a2c25548_38_flash_bwd_hdim128_fp16_softcap_sm80_cu_49158569_28224cuda3std6ranges3__45__cpo4swapE:
	.zero		1
.L_7:


//--------------------- .nv.shared._ZN7cutlass13device_kernelIN5flash19enable_sm80_to_sm89INS1_16FlashAttnBwdSm80INS1_25CollectiveMainloopBwdSm80ILi2ELi1EN4cute5tupleIJNS5_1CILi64EEENS7_ILi96EEENS7_ILi128EEEEEENS_6half_tEfNS_4arch4Sm80ELb0ELb0ELb1ELb0ELb1ELb0ELb0ELb0ELi2ELi2ELi2ELi2ELb1EEENS1_21CollectiveEpilogueBwdISB_SC_SE_Li256ELb0ELb0ELi4EEENS1_19SingleTileSchedulerILb0ELb0ELb0ELi96EEEEEEEEEvNT_6ParamsE --------------------------
	.section	.nv.shared._ZN7cutlass13device_kernelIN5flash19enable_sm80_to_sm89INS1_16FlashAttnBwdSm80INS1_25CollectiveMainloopBwdSm80ILi2ELi1EN4cute5tupleIJNS5_1CILi64EEENS7_ILi96EEENS7_ILi128EEEEEENS_6half_tEfNS_4arch4Sm80ELb0ELb0ELb1ELb0ELb1ELb0ELb0ELb0ELi2ELi2ELi2ELi2ELb1EEENS1_21CollectiveEpilogueBwdISB_SC_SE_Li256ELb0ELb0ELi4EEENS1_19SingleTileSchedulerILb0ELb0ELb0ELi96EEEEEEEEEvNT_6ParamsE,"aw",@nobits
	.sectionflags	@""
	.align	16
	.zero		1024


//--------------------- .nv.shared._ZN7cutlass13device_kernelIN5flash19enable_sm80_to_sm89INS1_16FlashAttnBwdSm80INS1_25CollectiveMainloopBwdSm80ILi2ELi1EN4cute5tupleIJNS5_1CILi64EEENS7_ILi96EEENS7_ILi128EEEEEENS_6half_tEfNS_4arch4Sm80ELb0ELb0ELb1ELb0ELb0ELb0ELb0ELb0ELi2ELi2ELi2ELi2ELb1EEENS1_24CollectiveEpilogueBwdGQAISB_fSE_Li256ELb0ELb0EEENS1_19SingleTileSchedulerILb0ELb0ELb0ELi96EEEEEEEEEvNT_6ParamsE --------------------------
	.section	.nv.shared._ZN7cutlass13device_kernelIN5flash19enable_sm80_to_sm89INS1_16FlashAttnBwdSm80INS1_25CollectiveMainloopBwdSm80ILi2ELi1EN4cute5tupleIJNS5_1CILi64EEENS7_ILi96EEENS7_ILi128EEEEEENS_6half_tEfNS_4arch4Sm80ELb0ELb0ELb1ELb0ELb0ELb0ELb0ELb0ELi2ELi2ELi2ELi2ELb1EEENS1_24CollectiveEpilogueBwdGQAISB_fSE_Li256ELb0ELb0EEENS1_19SingleTileSchedulerILb0ELb0ELb0ELi96EEEEEEEEEvNT_6ParamsE,"aw",@nobits
	.sectionflags	@""
	.align	16
	.zero		1024


//--------------------- .nv.shared._ZN7cutlass13device_kernelIN5flash19enable_sm80_to_sm89INS1_16FlashAttnBwdSm80INS1_25CollectiveMainloopBwdSm80ILi2ELi1EN4cute5tupleIJNS5_1CILi64EEENS7_ILi96EEENS7_ILi128EEEEEENS_6half_tEfNS_4arch4Sm80ELb0ELb0ELb1ELb0ELb1ELb0ELb0ELb0ELi2ELi2ELi2ELi2ELb1EEENS1_24CollectiveEpilogueBwdGQAISB_fSE_Li256ELb0ELb1EEENS1_19SingleTileSchedulerILb0ELb0ELb0ELi96EEEEEEEEEvNT_6ParamsE --------------------------
	.section	.nv.shared._ZN7cutlass13device_kernelIN5flash19enable_sm80_to_sm89INS1_16FlashAttnBwdSm80INS1_25CollectiveMainloopBwdSm80ILi2ELi1EN4cute5tupleIJNS5_1CILi64EEENS7_ILi96EEENS7_ILi128EEEEEENS_6half_tEfNS_4arch4Sm80ELb0ELb0ELb1ELb0ELb1ELb0ELb0ELb0ELi2ELi2ELi2ELi2ELb1EEENS1_24CollectiveEpilogueBwdGQAISB_fSE_Li256ELb0ELb1EEENS1_19SingleTileSchedulerILb0ELb0ELb0ELi96EEEEEEEEEvNT_6ParamsE,"aw",@nobits
	.sectionflags	@""
	.align	16
	.zero		1024


//--------------------- .nv.shared._ZN7cutlass13device_kernelIN5flash19enable_sm80_to_sm89INS1_16FlashAttnBwdSm80INS1_25CollectiveMainloopBwdSm80ILi2ELi1EN4cute5tupleIJNS5_1CILi64EEENS7_ILi96EEENS7_ILi128EEEEEENS_6half_tEfNS_4arch4Sm80ELb0ELb0ELb1ELb1ELb0ELb0ELb0ELb0ELi2ELi2ELi2ELi2ELb1EEENS1_21CollectiveEpilogueBwdISB_SC_SE_Li256ELb1ELb0ELi4EEENS1_19SingleTileSchedulerILb1ELb0ELb0ELi96EEEEEEEEEvNT_6ParamsE --------------------------
	.section	.nv.shared._ZN7cutlass13device_kernelIN5flash19enable_sm80_to_sm89INS1_16FlashAttnBwdSm80INS1_25CollectiveMainloopBwdSm80ILi2ELi1EN4cute5tupleIJNS5_1CILi64EEENS7_ILi96EEENS7_ILi128EEEEEENS_6half_tEfNS_4arch4Sm80ELb0ELb0ELb1ELb1ELb0ELb0ELb0ELb0ELi2ELi2ELi2ELi2ELb1EEENS1_21CollectiveEpilogueBwdISB_SC_SE_Li256ELb1ELb0ELi4EEENS1_19SingleTileSchedulerILb1ELb0ELb0ELi96EEEEEEEEEvNT_6ParamsE,"aw",@nobits
	.sectionflags	@""
	.align	16
	.zero		1024


//--------------------- .nv.shared._ZN7cutlass13device_kernelIN5flash19enable_sm80_to_sm89INS1_16FlashAttnBwdSm80INS1_25CollectiveMainloopBwdSm80ILi2ELi1EN4cute5tupleIJNS5_1CILi64EEENS7_ILi96EEENS7_ILi128EEEEEENS_6half_tEfNS_4arch4Sm80ELb0ELb0ELb1ELb1ELb1ELb0ELb0ELb0ELi2ELi2ELi2ELi2ELb1EEENS1_21CollectiveEpilogueBwdISB_SC_SE_Li256ELb1ELb0ELi4EEENS1_19SingleTileSchedulerILb1ELb0ELb0ELi96EEEEEEEEEvNT_6ParamsE --------------------------
	.section	.nv.shared._ZN7cutlass13device_kernelIN5flash19enable_sm80_to_sm89INS1_16FlashAttnBwdSm80INS1_25CollectiveMainloopBwdSm80ILi2ELi1EN4cute5tupleIJNS5_1CILi64EEENS7_ILi96EEENS7_ILi128EEEEEENS_6half_tEfNS_4arch4Sm80ELb0ELb0ELb1ELb1ELb1ELb0ELb0ELb0ELi2ELi2ELi2ELi2ELb1EEENS1_21CollectiveEpilogueBwdISB_SC_SE_Li256ELb1ELb0ELi4EEENS1_19SingleTileSchedulerILb1ELb0ELb0ELi96EEEEEEEEEvNT_6ParamsE,"aw",@nobits
	.sectionflags	@""
	.align	16
	.zero		1024


//--------------------- .nv.shared._ZN7cutlass13device_kernelIN5flash19enable_sm80_to_sm89INS1_16FlashAttnBwdSm80INS1_25CollectiveMainloopBwdSm80ILi2ELi1EN4cute5tupleIJNS5_1CILi64EEENS7_ILi96EEENS7_ILi128EEEEEENS_6half_tEfNS_4arch4Sm80ELb0ELb0ELb1ELb1ELb0ELb0ELb0ELb0ELi2ELi2ELi2ELi2ELb1EEENS1_24CollectiveEpilogueBwdGQAISB_fSE_Li256ELb1ELb0EEENS1_19SingleTileSchedulerILb1ELb0ELb0ELi96EEEEEEEEEvNT_6ParamsE --------------------------
	.section	.nv.shared._ZN7cutlass13device_kernelIN5flash19enable_sm80_to_sm89INS1_16FlashAttnBwdSm80INS1_25CollectiveMainloopBwdSm80ILi2ELi1EN4cute5tupleIJNS5_1CILi64EEENS7_ILi96EEENS7_ILi128EEEEEENS_6half_tEfNS_4arch4Sm80ELb0ELb0ELb1ELb1ELb0ELb0ELb0ELb0ELi2ELi2ELi2ELi2ELb1EEENS1_24CollectiveEpilogueBwdGQAISB_fSE_Li256ELb1ELb0EEENS1_19SingleTileSchedulerILb1ELb0ELb0ELi96EEEEEEEEEvNT_6ParamsE,"aw",@nobits
	.sectionflags	@""
	.align	16
	.zero		1024


//--------------------- .nv.shared._ZN7cutlass13device_kernelIN5flash19enable_sm80_to_sm89INS1_16FlashAttnBwdSm80INS1_25CollectiveMainloopBwdSm80ILi2ELi1EN4cute5tupleIJNS5_1CILi64EEENS7_ILi96EEENS7_ILi128EEEEEENS_6half_tEfNS_4arch4Sm80ELb0ELb0ELb1ELb1ELb1ELb0ELb0ELb0ELi2ELi2ELi2ELi2ELb1EEENS1_24CollectiveEpilogueBwdGQAISB_fSE_Li256ELb1ELb1EEENS1_19SingleTileSchedulerILb1ELb0ELb0ELi96EEEEEEEEEvNT_6ParamsE --------------------------
	.section	.nv.shared._ZN7cutlass13device_kernelIN5flash19enable_sm80_to_sm89INS1_16FlashAttnBwdSm80INS1_25CollectiveMainloopBwdSm80ILi2ELi1EN4cute5tupleIJNS5_1CILi64EEENS7_ILi96EEENS7_ILi128EEEEEENS_6half_tEfNS_4arch4Sm80ELb0ELb0ELb1ELb1ELb1ELb0ELb0ELb0ELi2ELi2ELi2ELi2ELb1EEENS1_24CollectiveEpilogueBwdGQAISB_fSE_Li256ELb1ELb1EEENS1_19SingleTileSchedulerILb1ELb0ELb0ELi96EEEEEEEEEvNT_6ParamsE,"aw",@nobits
	.sectionflags	@""
	.align	16
	.zero		1024


//--------------------- .nv.shared._ZN7cutlass13device_kernelIN5flash19enable_sm80_to_sm89INS1_16FlashAttnBwdSm80INS1_25CollectiveMainloopBwdSm80ILi2ELi1EN4cute5tupleIJNS5_1CILi64EEENS7_ILi96EEENS7_ILi128EEEEEENS_6half_tEfNS_4arch4Sm80ELb0ELb1ELb1ELb0ELb0ELb0ELb0ELb0ELi2ELi2ELi2ELi2ELb1EEENS1_21CollectiveEpilogueBwdISB_SC_SE_Li256ELb0ELb0ELi4EEENS1_19SingleTileSchedulerILb0ELb0ELb0ELi96EEEEEEEEEvNT_6ParamsE --------------------------
	.section	.nv.shared._ZN7cutlass13device_kernelIN5flash19enable_sm80_to_sm89INS1_16FlashAttnBwdSm80INS1_25CollectiveMainloopBwdSm80ILi2ELi1EN4cute5tupleIJNS5_1CILi64EEENS7_ILi96EEENS7_ILi128EEEEEENS_6half_tEfNS_4arch4Sm80ELb0ELb1ELb1ELb0ELb0ELb0ELb0ELb0ELi2ELi2ELi2ELi2ELb1EEENS1_21CollectiveEpilogueBwdISB_SC_SE_Li256ELb0ELb0ELi4EEENS1_19SingleTileSchedulerILb0ELb0ELb0ELi96EEEEEEEEEvNT_6ParamsE,"aw",@nobits
	.sectionflags	@""
	.align	16
	.zero		1024


//--------------------- .nv.shared._ZN7cutlass13device_kernelIN5flash19enable_sm80_to_sm89INS1_16FlashAttnBwdSm80INS1_25CollectiveMainloopBwdSm80ILi2ELi1EN4cute5tupleIJNS5_1CILi64EEENS7_ILi96EEENS7_ILi128EEEEEENS_6half_tEfNS_4arch4Sm80ELb0ELb1ELb1ELb0ELb1ELb0ELb0ELb0ELi2ELi2ELi2ELi2ELb1EEENS1_21CollectiveEpilogueBwdISB_SC_SE_Li256ELb0ELb0ELi4EEENS1_19SingleTileSchedulerILb0ELb0ELb0ELi96EEEEEEEEEvNT_6ParamsE --------------------------
	.section	.nv.shared._ZN7cutlass13device_kernelIN5flash19enable_sm80_to_sm89INS1_16FlashAttnBwdSm80INS1_25CollectiveMainloopBwdSm80ILi2ELi1EN4cute5tupleIJNS5_1CILi64EEENS7_ILi96EEENS7_ILi128EEEEEENS_6half_tEfNS_4arch4Sm80ELb0ELb1ELb1ELb0ELb1ELb0ELb0ELb0ELi2ELi2ELi2ELi2ELb1EEENS1_21CollectiveEpilogueBwdISB_SC_SE_Li256ELb0ELb0ELi4EEENS1_19SingleTileSchedulerILb0ELb0ELb0ELi96EEEEEEEEEvNT_6ParamsE,"aw",@nobits
	.sectionflags	@""
	.align	16
	.zero		1024


//--------------------- .nv.shared._ZN7cutlass13device_kernelIN5flash19enable_sm80_to_sm89INS1_16FlashAttnBwdSm80INS1_25CollectiveMainloopBwdSm80ILi2ELi1EN4cute5tupleIJNS5_1CILi64EEENS7_ILi96EEENS7_ILi128EEEEEENS_6half_tEfNS_4arch4Sm80ELb0ELb1ELb1ELb0ELb0ELb0ELb0ELb0ELi2ELi2ELi2ELi2ELb1EEENS1_24CollectiveEpilogueBwdGQAISB_fSE_Li256ELb0ELb0EEENS1_19SingleTileSchedulerILb0ELb0ELb0ELi96EEEEEEEEEvNT_6ParamsE --------------------------
	.section	.nv.shared._ZN7cutlass13device_kernelIN5flash19enable_sm80_to_sm89INS1_16FlashAttnBwdSm80INS1_25CollectiveMainloopBwdSm80ILi2ELi1EN4cute5tupleIJNS5_1CILi64EEENS7_ILi96EEENS7_ILi128EEEEEENS_6half_tEfNS_4arch4Sm80ELb0ELb1ELb1ELb0ELb0ELb0ELb0ELb0ELi2ELi2ELi2ELi2ELb1EEENS1_24CollectiveEpilogueBwdGQAISB_fSE_Li256ELb0ELb0EEENS1_19SingleTileSchedulerILb0ELb0ELb0ELi96EEEEEEEEEvNT_6ParamsE,"aw",@nobits
	.sectionflags	@""
	.align	16
	.zero		1024


//--------------------- .nv.shared._ZN7cutlass13device_kernelIN5flash19enable_sm80_to_sm89INS1_16FlashAttnBwdSm80INS1_25CollectiveMainloopBwdSm80ILi2ELi1EN4cute5tupleIJNS5_1CILi64EEENS7_ILi96EEENS7_ILi128EEEEEENS_6half_tEfNS_4arch4Sm80ELb0ELb1ELb1ELb0ELb1ELb0ELb0ELb0ELi2ELi2ELi2ELi2ELb1EEENS1_24CollectiveEpilogueBwdGQAISB_fSE_Li256ELb0ELb1EEENS1_19SingleTileSchedulerILb0ELb0ELb0ELi96EEEEEEEEEvNT_6ParamsE --------------------------
	.section	.nv.shared._ZN7cutlass13device_kernelIN5flash19enable_sm80_to_sm89INS1_16FlashAttnBwdSm80INS1_25CollectiveMainloopBwdSm80ILi2ELi1EN4cute5tupleIJNS5_1CILi64EEENS7_ILi96EEENS7_ILi128EEEEEENS_6half_tEfNS_4arch4Sm80ELb0ELb1ELb1ELb0ELb1ELb0ELb0ELb0ELi2ELi2ELi2ELi2ELb1EEENS1_24CollectiveEpilogueBwdGQAISB_fSE_Li256ELb0ELb1EEENS1_19SingleTileSchedulerILb0ELb0ELb0ELi96EEEEEEEEEvNT_6ParamsE,"aw",@nobits
	.sectionflags	@""
	.align	16
	.zero		1024


//--------------------- .nv.shared._ZN7cutlass13device_kernelIN5flash19enable_sm80_to_sm89INS1_16FlashAttnBwdSm80INS1_25CollectiveMainloopBwdSm80ILi2ELi1EN4cute5tupleIJNS5_1CILi64EEENS7_ILi96EEENS7_ILi128EEEEEENS_6half_tEfNS_4arch4Sm80ELb0ELb1ELb1ELb1ELb0ELb0ELb0ELb0ELi2ELi2ELi2ELi2ELb1EEENS1_21CollectiveEpilogueBwdISB_SC_SE_Li256ELb1ELb0ELi4EEENS1_19SingleTileSchedulerILb1ELb0ELb0ELi96EEEEEEEEEvNT_6ParamsE --------------------------
	.section	.nv.shared._ZN7cutlass13device_kernelIN5flash19enable_sm80_to_sm89INS1_16FlashAttnBwdSm80INS1_25CollectiveMainloopBwdSm80ILi2ELi1EN4cute5tupleIJNS5_1CILi64EEENS7_ILi96EEENS7_ILi128EEEEEENS_6half_tEfNS_4arch4Sm80ELb0ELb1ELb1ELb1ELb0ELb0ELb0ELb0ELi2ELi2ELi2ELi2ELb1EEENS1_21CollectiveEpilogueBwdISB_SC_SE_Li256ELb1ELb0ELi4EEENS1_19SingleTileSchedulerILb1ELb0ELb0ELi96EEEEEEEEEvNT_6ParamsE,"aw",@nobits
	.sectionflags	@""
	.align	16
	.zero		1024


//--------------------- .nv.shared._ZN7cutlass13device_kernelIN5flash19enable_sm80_to_sm89INS1_16FlashAttnBwdSm80INS1_25CollectiveMainloopBwdSm80ILi2ELi1EN4cute5tupleIJNS5_1CILi64EEENS7_ILi96EEENS7_ILi128EEEEEENS_6half_tEfNS_4arch4Sm80ELb0ELb1ELb1ELb1ELb1ELb0ELb0ELb0ELi2ELi2ELi2ELi2ELb1EEENS1_21CollectiveEpilogueBwdISB_SC_SE_Li256ELb1ELb0ELi4EEENS1_19SingleTileSchedulerILb1ELb0ELb0ELi96EEEEEEEEEvNT_6ParamsE --------------------------
	.section	.nv.shared._ZN7cutlass13device_kernelIN5flash19enable_sm80_to_sm89INS1_16FlashAttnBwdSm80INS1_25CollectiveMainloopBwdSm80ILi2ELi1EN4cute5tupleIJNS5_1CILi64EEENS7_ILi96EEENS7_ILi128EEEEEENS_6half_tEfNS_4arch4Sm80ELb0ELb1ELb1ELb1ELb1ELb0ELb0ELb0ELi2ELi2ELi2ELi2ELb1EEENS1_21CollectiveEpilogueBwdISB_SC_SE_Li256ELb1ELb0ELi4EEENS1_19SingleTileSchedulerILb1ELb0ELb0ELi96EEEEEEEEEvNT_6ParamsE,"aw",@nobits
	.sectionflags	@""
	.align	16
	.zero		1024


//--------------------- .nv.shared._ZN7cutlass13device_kernelIN5flash19enable_sm80_to_sm89INS1_16FlashAttnBwdSm80INS1_25CollectiveMainloopBwdSm80ILi2ELi1EN4cute5tupleIJNS5_1CILi64EEENS7_ILi96EEENS7_ILi128EEEEEENS_6half_tEfNS_4arch4Sm80ELb0ELb1ELb1ELb1ELb0ELb0ELb0ELb0ELi2ELi2ELi2ELi2ELb1EEENS1_24CollectiveEpilogueBwdGQAISB_fSE_Li256ELb1ELb0EEENS1_19SingleTileSchedulerILb1ELb0ELb0ELi96EEEEEEEEEvNT_6ParamsE --------------------------
	.section	.nv.shared._ZN7cutlass13device_kernelIN5flash19enable_sm80_to_sm89INS1_16FlashAttnBwdSm80INS1_25CollectiveMainloopBwdSm80ILi2ELi1EN4cute5tupleIJNS5_1CILi64EEENS7_ILi96EEENS7_ILi128EEEEEENS_6half_tEfNS_4arch4Sm80ELb0ELb1ELb1ELb1ELb0ELb0ELb0ELb0ELi2ELi2ELi2ELi2ELb1EEENS1_24CollectiveEpilogueBwdGQAISB_fSE_Li256ELb1ELb0EEENS1_19SingleTileSchedulerILb1ELb0ELb0ELi96EEEEEEEEEvNT_6ParamsE,"aw",@nobits
	.sectionflags	@""
	.align	16
	.zero		1024


//--------------------- .nv.shared._ZN7cutlass13device_kernelIN5flash19enable_sm80_to_sm89INS1_16FlashAttnBwdSm80INS1_25CollectiveMainloopBwdSm80ILi2ELi1EN4cute5tupleIJNS5_1CILi64EEENS7_ILi96EEENS7_ILi128EEEEEENS_6half_tEfNS_4arch4Sm80ELb0ELb1ELb1ELb1ELb1ELb0ELb0ELb0ELi2ELi2ELi2ELi2ELb1EEENS1_24CollectiveEpilogueBwdGQAISB_fSE_Li256ELb1ELb1EEENS1_19SingleTileSchedulerILb1ELb0ELb0ELi96EEEEEEEEEvNT_6ParamsE --------------------------
	.section	.nv.shared._ZN7cutlass13device_kernelIN5flash19enable_sm80_to_sm89INS1_16FlashAttnBwdSm80INS1_25CollectiveMainloopBwdSm80ILi2ELi1EN4cute5tupleIJNS5_1CILi64EEENS7_ILi96EEENS7_ILi128EEEEEENS_6half_tEfNS_4arch4Sm80ELb0ELb1ELb1ELb1ELb1ELb0ELb0ELb0ELi2ELi2ELi2ELi2ELb1EEENS1_24CollectiveEpilogueBwdGQAISB_fSE_Li256ELb1ELb1EEENS1_19SingleTileSchedulerILb1ELb0ELb0ELi96EEEEEEEEEvNT_6ParamsE,"aw",@nobits
	.sectionflags	@""
	.align	16
	.zero		1024


//--------------------- .nv.shared._ZN7cutlass13device_kernelIN5flash19enable_sm80_to_sm89INS1_16FlashAttnBwdSm80INS1_25CollectiveMainloopBwdSm80ILi2ELi1EN4cute5tupleIJNS5_1CILi64EEENS7_ILi96EEENS7_ILi128EEEEEENS_6half_tEfNS_4arch4Sm80ELb1ELb0ELb1ELb0ELb0ELb0ELb0ELb0ELi2ELi2ELi2ELi2ELb1EEENS1_21CollectiveEpilogueBwdISB_SC_SE_Li256ELb0ELb0ELi4EEENS1_25SingleTileBwdLPTSchedulerILb0ELi96ELb0EEEEEEEEEvNT_6ParamsE --------------------------
	.section	.nv.shared._ZN7cutlass13device_kernelIN5flash19enable_sm80_to_sm89INS1_16FlashAttnBwdSm80INS1_25CollectiveMainloopBwdSm80ILi2ELi1EN4cute5tupleIJNS5_1CILi64EEENS7_ILi96EEENS7_ILi128EEEEEENS_6half_tEfNS_4arch4Sm80ELb1ELb0ELb1ELb0ELb0ELb0ELb0ELb0ELi2ELi2ELi2ELi2ELb1EEENS1_21CollectiveEpilogueBwdISB_SC_SE_Li256ELb0ELb0ELi4EEENS1_25SingleTileBwdLPTSchedulerILb0ELi96ELb0EEEEEEEEEvNT_6ParamsE,"aw",@nobits
	.sectionflags	@""
	.align	16
	.zero		1024


//--------------------- .nv.shared._ZN7cutlass13device_kernelIN5flash19enable_sm80_to_sm89INS1_16FlashAttnBwdSm80INS1_25CollectiveMainloopBwdSm80ILi2ELi1EN4cute5tupleIJNS5_1CILi64EEENS7_ILi96EEENS7_ILi128EEEEEENS_6half_tEfNS_4arch4Sm80ELb1ELb0ELb1ELb0ELb1ELb0ELb0ELb0ELi2ELi2ELi2ELi2ELb1EEENS1_21CollectiveEpilogueBwdISB_SC_SE_Li256ELb0ELb0ELi4EEENS1_25SingleTileBwdLPTSchedulerILb0ELi96ELb1EEEEEEEEEvNT_6ParamsE --------------------------
	.section	.nv.shared._ZN7cutlass13device_kernelIN5flash19enable_sm80_to_sm89INS1_16FlashAttnBwdSm80INS1_25CollectiveMainloopBwdSm80ILi2ELi1EN4cute5tupleIJNS5_1CILi64EEENS7_ILi96EEENS7_ILi128EEEEEENS_6half_tEfNS_4arch4Sm80ELb1ELb0ELb1ELb0ELb1ELb0ELb0ELb0ELi2ELi2ELi2ELi2ELb1EEENS1_21CollectiveEpilogueBwdISB_SC_SE_Li256ELb0ELb0ELi4EEENS1_25SingleTileBwdLPTSchedulerILb0ELi96ELb1EEEEEEEEEvNT_6ParamsE,"aw",@nobits
	.sectionflags	@""
	.align	16
	.zero		1024


//--------------------- .nv.shared._ZN7cutlass13device_kernelIN5flash19enable_sm80_to_sm89INS1_16FlashAttnBwdSm80INS1_25CollectiveMainloopBwdSm80ILi2ELi1EN4cute5tupleIJNS5_1CILi64EEENS7_ILi96EEENS7_ILi128EEEEEENS_6half_tEfNS_4arch4Sm80ELb1ELb0ELb1ELb0ELb0ELb0ELb0ELb0ELi2ELi2ELi2ELi2ELb1EEENS1_24CollectiveEpilogueBwdGQAISB_fSE_Li256ELb0ELb0EEENS1_25SingleTileBwdLPTSchedulerILb0ELi96ELb0EEEEEEEEEvNT_6ParamsE --------------------------
	.section	.nv.shared._ZN7cutlass13device_kernelIN5flash19enable_sm80_to_sm89INS1_16FlashAttnBwdSm80INS1_25CollectiveMainloopBwdSm80ILi2ELi1EN4cute5tupleIJNS5_1CILi64EEENS7_ILi96EEENS7_ILi128EEEEEENS_6half_tEfNS_4arch4Sm80ELb1ELb0ELb1ELb0ELb0ELb0ELb0ELb0ELi2ELi2ELi2ELi2ELb1EEENS1_24CollectiveEpilogueBwdGQAISB_fSE_Li256ELb0ELb0EEENS1_25SingleTileBwdLPTSchedulerILb0ELi96ELb0EEEEEEEEEvNT_6ParamsE,"aw",@nobits
	.sectionflags	@""
	.align	16
	.zero		1024


//--------------------- .nv.shared._ZN7cutlass13device_kernelIN5flash19enable_sm80_to_sm89INS1_16FlashAttnBwdSm80INS1_25CollectiveMainloopBwdSm80ILi2ELi1EN4cute5tupleIJNS5_1CILi64EEENS7_ILi96EEENS7_ILi128EEEEEENS_6half_tEfNS_4arch4Sm80ELb1ELb0ELb1ELb0ELb1ELb0ELb0ELb0ELi2ELi2ELi2ELi2ELb1EEENS1_24CollectiveEpilogueBwdGQAISB_fSE_Li256ELb0ELb1EEENS1_25SingleTileBwdLPTSchedulerILb0ELi96ELb1EEEEEEEEEvNT_6ParamsE --------------------------
	.section	.nv.shared._ZN7cutlass13device_kernelIN5flash19enable_sm80_to_sm89INS1_16FlashAttnBwdSm80INS1_25CollectiveMainloopBwdSm80ILi2ELi1EN4cute5tupleIJNS5_1CILi64EEENS7_ILi96EEENS7_ILi128EEEEEENS_6half_tEfNS_4arch4Sm80ELb1ELb0ELb1ELb0ELb1ELb0ELb0ELb0ELi2ELi2ELi2ELi2ELb1EEENS1_24CollectiveEpilogueBwdGQAISB_fSE_Li256ELb0ELb1EEENS1_25SingleTileBwdLPTSchedulerILb0ELi96ELb1EEEEEEEEEvNT_6ParamsE,"aw",@nobits
	.sectionflags	@""
	.align	16
	.zero		1024


//--------------------- .nv.shared._ZN7cutlass13device_kernelIN5flash19enable_sm80_to_sm89INS1_16FlashAttnBwdSm80INS1_25CollectiveMainloopBwdSm80ILi2ELi1EN4cute5tupleIJNS5_1CILi64EEENS7_ILi96EEENS7_ILi128EEEEEENS_6half_tEfNS_4arch4Sm80ELb1ELb0ELb1ELb1ELb0ELb0ELb0ELb0ELi2ELi2ELi2ELi2ELb1EEENS1_21CollectiveEpilogueBwdISB_SC_SE_Li256ELb1ELb0ELi4EEENS1_25SingleTileBwdLPTSchedulerILb1ELi96ELb0EEEEEEEEEvNT_6ParamsE --------------------------
	.section	.nv.shared._ZN7cutlass13device_kernelIN5flash19enable_sm80_to_sm89INS1_16FlashAttnBwdSm80INS1_25CollectiveMainloopBwdSm80ILi2ELi1EN4cute5tupleIJNS5_1CILi64EEENS7_ILi96EEENS7_ILi128EEEEEENS_6half_tEfNS_4arch4Sm80ELb1ELb0ELb1ELb1ELb0ELb0ELb0ELb0ELi2ELi2ELi2ELi2ELb1EEENS1_21CollectiveEpilogueBwdISB_SC_SE_Li256ELb1ELb0ELi4EEENS1_25SingleTileBwdLPTSchedulerILb1ELi96ELb0EEEEEEEEEvNT_6ParamsE,"aw",@nobits
	.sectionflags	@""
	.align	16
	.zero		1024


//--------------------- .nv.shared._ZN7cutlass13device_kernelIN5flash19enable_sm80_to_sm89INS1_16FlashAttnBwdSm80INS1_25CollectiveMainloopBwdSm80ILi2ELi1EN4cute5tupleIJNS5_1CILi64EEENS7_ILi96EEENS7_ILi128EEEEEENS_6half_tEfNS_4arch4Sm80ELb1ELb0ELb1ELb1ELb1ELb0ELb0ELb0ELi2ELi2ELi2ELi2ELb1EEENS1_21CollectiveEpilogueBwdISB_SC_SE_Li256ELb1ELb0ELi4EEENS1_25SingleTileBwdLPTSchedulerILb1ELi96ELb1EEEEEEEEEvNT_6ParamsE --------------------------
	.section	.nv.shared._ZN7cutlass13device_kernelIN5flash19enable_sm80_to_sm89INS1_16FlashAttnBwdSm80INS1_25CollectiveMainloopBwdSm80ILi2ELi1EN4cute5tupleIJNS5_1CILi64EEENS7_ILi96EEENS7_ILi128EEEEEENS_6half_tEfNS_4arch4Sm80ELb1ELb0ELb1ELb1ELb1ELb0ELb0ELb0ELi2ELi2ELi2ELi2ELb1EEENS1_21CollectiveEpilogueBwdISB_SC_SE_Li256ELb1ELb0ELi4EEENS1_25SingleTileBwdLPTSchedulerILb1ELi96ELb1EEEEEEEEEvNT_6ParamsE,"aw",@nobits
	.sectionflags	@""
	.align	16
	.zero		1024


//--------------------- .nv.shared._ZN7cutlass13device_kernelIN5flash19enable_sm80_to_sm89INS1_16FlashAttnBwdSm80INS1_25CollectiveMainloopBwdSm80ILi2ELi1EN4cute5tupleIJNS5_1CILi64EEENS7_ILi96EEENS7_ILi128EEEEEENS_6half_tEfNS_4arch4Sm80ELb1ELb0ELb1ELb1ELb0ELb0ELb0ELb0ELi2ELi2ELi2ELi2ELb1EEENS1_24CollectiveEpilogueBwdGQAISB_fSE_Li256ELb1ELb0EEENS1_25SingleTileBwdLPTSchedulerILb1ELi96ELb0EEEEEEEEEvNT_6ParamsE --------------------------
	.section	.nv.shared._ZN7cutlass13device_kernelIN5flash19enable_sm80_to_sm89INS1_16FlashAttnBwdSm80INS1_25CollectiveMainloopBwdSm80ILi2ELi1EN4cute5tupleIJNS5_1CILi64EEENS7_ILi96EEENS7_ILi128EEEEEENS_6half_tEfNS_4arch4Sm80ELb1ELb0ELb1ELb1ELb0ELb0ELb0ELb0ELi2ELi2ELi2ELi2ELb1EEENS1_24CollectiveEpilogueBwdGQAISB_fSE_Li256ELb1ELb0EEENS1_25SingleTileBwdLPTSchedulerILb1ELi96ELb0EEEEEEEEEvNT_6ParamsE,"aw",@nobits
	.sectionflags	@""
	.align	16
	.zero		1024


//--------------------- .nv.shared._ZN7cutlass13device_kernelIN5flash32FlashAttnBwdPostprocessConvertdQIN4cute5tupleIJNS3_1CILi96EEENS5_ILi128EEEEEENS_6half_tEfNS_4arch4Sm80ELi256ENS3_8TiledMMAINS3_8MMA_AtomIJNS3_28SM80_16x8x16_F32F16F16F32_TNEEEENS3_6LayoutINS4_IJNS5_ILi2EEENS5_ILi4EEENS5_ILi1EEEEEENS4_IJSJ_SH_NS5_ILi0EEEEEEEENS4_IJNS5_ILi32EEENS5_ILi64EEENS5_ILi16EEEEEEEELb0EEEEEvNT_6ParamsE --------------------------
	.section	.nv.shared._ZN7cutlass13device_kernelIN5flash32FlashAttnBwdPostprocessConvertdQIN4cute5tupleIJNS3_1CILi96EEENS5_ILi128EEEEEENS_6half_tEfNS_4arch4Sm80ELi256ENS3_8TiledMMAINS3_8MMA_AtomIJNS3_28SM80_16x8x16_F32F16F16F32_TNEEEENS3_6LayoutINS4_IJNS5_ILi2EEENS5_ILi4EEENS5_ILi1EEEEEENS4_IJSJ_SH_NS5_ILi0EEEEEEEENS4_IJNS5_ILi32EEENS5_ILi64EEENS5_ILi16EEEEEEEELb0EEEEEvNT_6ParamsE,"aw",@nobits
	.sectionflags	@""
	.align	16
	.zero		1024


//--------------------- .nv.shared._ZN7cutlass13device_kernelIN5flash19enable_sm80_to_sm89INS1_16FlashAttnBwdSm80INS1_25CollectiveMainloopBwdSm80ILi2ELi1EN4cute5tupleIJNS5_1CILi64EEENS7_ILi96EEENS7_ILi128EEEEEENS_6half_tEfNS_4arch4Sm80ELb1ELb0ELb1ELb1ELb1ELb0ELb0ELb0ELi2ELi2ELi2ELi2ELb1EEENS1_24CollectiveEpilogueBwdGQAISB_fSE_Li256ELb1ELb1EEENS1_25SingleTileBwdLPTSchedulerILb1ELi96ELb1EEEEEEEEEvNT_6ParamsE --------------------------
	.section	.nv.shared._ZN7cutlass13device_kernelIN5flash19enable_sm80_to_sm89INS1_16FlashAttnBwdSm80INS1_25CollectiveMainloopBwdSm80ILi2ELi1EN4cute5tupleIJNS5_1CILi64EEENS7_ILi96EEENS7_ILi128EEEEEENS_6half_tEfNS_4arch4Sm80ELb1ELb0ELb1ELb1ELb1ELb0ELb0ELb0ELi2ELi2ELi2ELi2ELb1EEENS1_24CollectiveEpilogueBwdGQAISB_fSE_Li256ELb1ELb1EEENS1_25SingleTileBwdLPTSchedulerILb1ELi96ELb1EEEEEEEEEvNT_6ParamsE,"aw",@nobits
	.sectionflags	@""
	.align	16
	.zero		1024


//--------------------- .nv.shared._ZN7cutlass13device_kernelIN5flash19enable_sm80_to_sm89INS1_16FlashAttnBwdSm80INS1_25CollectiveMainloopBwdSm80ILi2ELi2EN4cute5tupleIJNS5_1CILi64EEENS7_ILi128EEES9_EEENS_6half_tEfNS_4arch4Sm80ELb0ELb0ELb1ELb0ELb0ELb0ELb0ELb0ELi2ELi2ELi2ELi2ELb0EEENS1_21CollectiveEpilogueBwdISA_SB_SD_Li256ELb0ELb0ELi4EEENS1_19SingleTileSchedulerILb0ELb0ELb0ELi128EEEEEEEEEvNT_6ParamsE --------------------------
	.section	.nv.shared._ZN7cutlass13device_kernelIN5flash19enable_sm80_to_sm89INS1_16FlashAttnBwdSm80INS1_25CollectiveMainloopBwdSm80ILi2ELi2EN4cute5tupleIJNS5_1CILi64EEENS7_ILi128EEES9_EEENS_6half_tEfNS_4arch4Sm80ELb0ELb0ELb1ELb0ELb0ELb0ELb0ELb0ELi2ELi2ELi2ELi2ELb0EEENS1_21CollectiveEpilogueBwdISA_SB_SD_Li256ELb0ELb0ELi4EEENS1_19SingleTileSchedulerILb0ELb0ELb0ELi128EEEEEEEEEvNT_6ParamsE,"aw",@nobits
	.sectionflags	@""
	.align	16
	.zero		1024


//--------------------- .nv.shared._ZN7cutlass13device_kernelIN5flash19enable_sm80_to_sm89INS1_16FlashAttnBwdSm80INS1_25CollectiveMainloopBwdSm80ILi2ELi2EN4cute5tupleIJNS5_1CILi64EEENS7_ILi128EEES9_EEENS_6half_tEfNS_4arch4Sm80ELb0ELb0ELb1ELb0ELb1ELb0ELb0ELb0ELi2ELi2ELi2ELi2ELb0EEENS1_21CollectiveEpilogueBwdISA_SB_SD_Li256ELb0ELb0ELi4EEENS1_19SingleTileSchedulerILb0ELb0ELb0ELi128EEEEEEEEEvNT_6ParamsE --------------------------
	.section	.nv.shared._ZN7cutlass13device_kernelIN5flash19enable_sm80_to_sm89INS1_16FlashAttnBwdSm80INS1_25CollectiveMainloopBwdSm80ILi2ELi2EN4cute5tupleIJNS5_1CILi64EEENS7_ILi128EEES9_EEENS_6half_tEfNS_4arch4Sm80ELb0ELb0ELb1ELb0ELb1ELb0ELb0ELb0ELi2ELi2ELi2ELi2ELb0EEENS1_21CollectiveEpilogueBwdISA_SB_SD_Li256ELb0ELb0ELi4EEENS1_19SingleTileSchedulerILb0ELb0ELb0ELi128EEEEEEEEEvNT_6ParamsE,"aw",@nobits
	.sectionflags	@""
	.align	16
	.zero		1024


//--------------------- .nv.shared._ZN7cutlass13device_kernelIN5flash19enable_sm80_to_sm89INS1_16FlashAttnBwdSm80INS1_25CollectiveMainloopBwdSm80ILi2ELi2EN4cute5tupleIJNS5_1CILi64EEENS7_ILi128EEES9_EEENS_6half_tEfNS_4arch4Sm80ELb0ELb0ELb1ELb0ELb0ELb0ELb0ELb0ELi2ELi2ELi2ELi2ELb0EEENS1_24CollectiveEpilogueBwdGQAISA_fSD_Li256ELb0ELb0EEENS1_19SingleTileSchedulerILb0ELb0ELb0ELi128EEEEEEEEEvNT_6ParamsE --------------------------
	.section	.nv.shared._ZN7cutlass13device_kernelIN5flash19enable_sm80_to_sm89INS1_16FlashAttnBwdSm80INS1_25CollectiveMainloopBwdSm80ILi2ELi2EN4cute5tupleIJNS5_1CILi64EEENS7_ILi128EEES9_EEENS_6half_tEfNS_4arch4Sm80ELb0ELb0ELb1ELb0ELb0ELb0ELb0ELb0ELi2ELi2ELi2ELi2ELb0EEENS1_24CollectiveEpilogueBwdGQAISA_fSD_Li256ELb0ELb0EEENS1_19SingleTileSchedulerILb0ELb0ELb0ELi128EEEEEEEEEvNT_6ParamsE,"aw",@nobits
	.sectionflags	@""
	.align	16
	.zero		1024


//--------------------- .nv.shared._ZN7cutlass13device_kernelIN5flash19enable_sm80_to_sm89INS1_16FlashAttnBwdSm80INS1_25CollectiveMainloopBwdSm80ILi2ELi2EN4cute5tupleIJNS5_1CILi64EEENS7_ILi128EEES9_EEENS_6half_tEfNS_4arch4Sm80ELb0ELb0ELb1ELb0ELb1ELb0ELb0ELb0ELi2ELi2ELi2ELi2ELb0EEENS1_24CollectiveEpilogueBwdGQAISA_fSD_Li256ELb0ELb1EEENS1_19SingleTileSchedulerILb0ELb0ELb0ELi128EEEEEEEEEvNT_6ParamsE --------------------------
	.section	.nv.shared._ZN7cutlass13device_kernelIN5flash19enable_sm80_to_sm89INS1_16FlashAttnBwdSm80INS1_25CollectiveMainloopBwdSm80ILi2ELi2EN4cute5tupleIJNS5_1CILi64EEENS7_ILi128EEES9_EEENS_6half_tEfNS_4arch4Sm80ELb0ELb0ELb1ELb0ELb1ELb0ELb0ELb0ELi2ELi2ELi2ELi2ELb0EEENS1_24CollectiveEpilogueBwdGQAISA_fSD_Li256ELb0ELb1EEENS1_19SingleTileSchedulerILb0ELb0ELb0ELi128EEEEEEEEEvNT_6ParamsE,"aw",@nobits
	.sectionflags	@""
	.align	16
	.zero		1024


//--------------------- .nv.shared._ZN7cutlass13device_kernelIN5flash19enable_sm80_to_sm89INS1_16FlashAttnBwdSm80INS1_25CollectiveMainloopBwdSm80ILi2ELi2EN4cute5tupleIJNS5_1CILi64EEENS7_ILi128EEES9_EEENS_6half_tEfNS_4arch4Sm80ELb0ELb0ELb1ELb1ELb0ELb0ELb0ELb0ELi2ELi2ELi2ELi2ELb0EEENS1_21CollectiveEpilogueBwdISA_SB_SD_Li256ELb1ELb0ELi4EEENS1_19SingleTileSchedulerILb1ELb0ELb0ELi128EEEEEEEEEvNT_6ParamsE --------------------------
	.section	.nv.shared._ZN7cutlass13device_kernelIN5flash19enable_sm80_to_sm89INS1_16FlashAttnBwdSm80INS1_25CollectiveMainloopBwdSm80ILi2ELi2EN4cute5tupleIJNS5_1CILi64EEENS7_ILi128EEES9_EEENS_6half_tEfNS_4arch4Sm80ELb0ELb0ELb1ELb1ELb0ELb0ELb0ELb0ELi2ELi2ELi2ELi2ELb0EEENS1_21CollectiveEpilogueBwdISA_SB_SD_Li256ELb1ELb0ELi4EEENS1_19SingleTileSchedulerILb1ELb0ELb0ELi128EEEEEEEEEvNT_6ParamsE,"aw",@nobits
	.sectionflags	@""
	.align	16
	.zero		1024


//--------------------- .nv.shared._ZN7cutlass13device_kernelIN5flash19enable_sm80_to_sm89INS1_16FlashAttnBwdSm80INS1_25CollectiveMainloopBwdSm80ILi2ELi2EN4cute5tupleIJNS5_1CILi64EEENS7_ILi128EEES9_EEENS_6half_tEfNS_4arch4Sm80ELb0ELb0ELb1ELb1ELb1ELb0ELb0ELb0ELi2ELi2ELi2ELi2ELb0EEENS1_21CollectiveEpilogueBwdISA_SB_SD_Li256ELb1ELb0ELi4EEENS1_19SingleTileSchedulerILb1ELb0ELb0ELi128EEEEEEEEEvNT_6ParamsE --------------------------
	.section	.nv.shared._ZN7cutlass13device_kernelIN5flash19enable_sm80_to_sm89INS1_16FlashAttnBwdSm80INS1_25CollectiveMainloopBwdSm80ILi2ELi2EN4cute5tupleIJNS5_1CILi64EEENS7_ILi128EEES9_EEENS_6half_tEfNS_4arch4Sm80ELb0ELb0ELb1ELb1ELb1ELb0ELb0ELb0ELi2ELi2ELi2ELi2ELb0EEENS1_21CollectiveEpilogueBwdISA_SB_SD_Li256ELb1ELb0ELi4EEENS1_19SingleTileSchedulerILb1ELb0ELb0ELi128EEEEEEEEEvNT_6ParamsE,"aw",@nobits
	.sectionflags	@""
	.align	16
	.zero		1024


//--------------------- .nv.shared._ZN7cutlass13device_kernelIN5flash19enable_sm80_to_sm89INS1_16FlashAttnBwdSm80INS1_25CollectiveMainloopBwdSm80ILi2ELi2EN4cute5tupleIJNS5_1CILi64EEENS7_ILi128EEES9_EEENS_6half_tEfNS_4arch4Sm80ELb0ELb0ELb1ELb1ELb0ELb0ELb0ELb0ELi2ELi2ELi2ELi2ELb0EEENS1_24CollectiveEpilogueBwdGQAISA_fSD_Li256ELb1ELb0EEENS1_19SingleTileSchedulerILb1ELb0ELb0ELi128EEEEEEEEEvNT_6ParamsE --------------------------
	.section	.nv.shared._ZN7cutlass13device_kernelIN5flash19enable_sm80_to_sm89INS1_16FlashAttnBwdSm80INS1_25CollectiveMainloopBwdSm80ILi2ELi2EN4cute5tupleIJNS5_1CILi64EEENS7_ILi128EEES9_EEENS_6half_tEfNS_4arch4Sm80ELb0ELb0ELb1ELb1ELb0ELb0ELb0ELb0ELi2ELi2ELi2ELi2ELb0EEENS1_24CollectiveEpilogueBwdGQAISA_fSD_Li256ELb1ELb0EEENS1_19SingleTileSchedulerILb1ELb0ELb0ELi128EEEEEEEEEvNT_6ParamsE,"aw",@nobits
	.sectionflags	@""
	.align	16
	.zero		1024


//--------------------- .nv.shared._ZN7cutlass13device_kernelIN5flash19enable_sm80_to_sm89INS1_16FlashAttnBwdSm80INS1_25CollectiveMainloopBwdSm80ILi2ELi2EN4cute5tupleIJNS5_1CILi64EEENS7_ILi128EEES9_EEENS_6half_tEfNS_4arch4Sm80ELb0ELb0ELb1ELb1ELb1ELb0ELb0ELb0ELi2ELi2ELi2ELi2ELb0EEENS1_24CollectiveEpilogueBwdGQAISA_fSD_Li256ELb1ELb1EEENS1_19SingleTileSchedulerILb1ELb0ELb0ELi128EEEEEEEEEvNT_6ParamsE --------------------------
	.section	.nv.shared._ZN7cutlass13device_kernelIN5flash19enable_sm80_to_sm89INS1_16FlashAttnBwdSm80INS1_25CollectiveMainloopBwdSm80ILi2ELi2EN4cute5tupleIJNS5_1CILi64EEENS7_ILi128EEES9_EEENS_6half_tEfNS_4arch4Sm80ELb0ELb0ELb1ELb1ELb1ELb0ELb0ELb0ELi2ELi2ELi2ELi2ELb0EEENS1_24CollectiveEpilogueBwdGQAISA_fSD_Li256ELb1ELb1EEENS1_19SingleTileSchedulerILb1ELb0ELb0ELi128EEEEEEEEEvNT_6ParamsE,"aw",@nobits
	.sectionflags	@""
	.align	16
	.zero		1024


//--------------------- .nv.shared._ZN7cutlass13device_kernelIN5flash19enable_sm80_to_sm89INS1_16FlashAttnBwdSm80INS1_25CollectiveMainloopBwdSm80ILi2ELi2EN4cute5tupleIJNS5_1CILi64EEENS7_ILi128EEES9_EEENS_6half_tEfNS_4arch4Sm80ELb0ELb1ELb1ELb0ELb0ELb0ELb0ELb0ELi2ELi2ELi2ELi2ELb0EEENS1_21CollectiveEpilogueBwdISA_SB_SD_Li256ELb0ELb0ELi4EEENS1_19SingleTileSchedulerILb0ELb0ELb0ELi128EEEEEEEEEvNT_6ParamsE --------------------------
	.section	.nv.shared._ZN7cutlass13device_kernelIN5flash19enable_sm80_to_sm89INS1_16FlashAttnBwdSm80INS1_25CollectiveMainloopBwdSm80ILi2ELi2EN4cute5tupleIJNS5_1CILi64EEENS7_ILi128EEES9_EEENS_6half_tEfNS_4arch4Sm80ELb0ELb1ELb1ELb0ELb0ELb0ELb0ELb0ELi2ELi2ELi2ELi2ELb0EEENS1_21CollectiveEpilogueBwdISA_SB_SD_Li256ELb0ELb0ELi4EEENS1_19SingleTileSchedulerILb0ELb0ELb0ELi128EEEEEEEEEvNT_6ParamsE,"aw",@nobits
	.sectionflags	@""
	.align	16
	.zero		1024


//--------------------- .nv.shared._ZN7cutlass13device_kernelIN5flash19enable_sm80_to_sm89INS1_16FlashAttnBwdSm80INS1_25CollectiveMainloopBwdSm80ILi2ELi2EN4cute5tupleIJNS5_1CILi64EEENS7_ILi128EEES9_EEENS_6half_tEfNS_4arch4Sm80ELb0ELb1ELb1ELb0ELb1ELb0ELb0ELb0ELi2ELi2ELi2ELi2ELb0EEENS1_21CollectiveEpilogueBwdISA_SB_SD_Li256ELb0ELb0ELi4EEENS1_19SingleTileSchedulerILb0ELb0ELb0ELi128EEEEEEEEEvNT_6ParamsE --------------------------
	.section	.nv.shared._ZN7cutlass13device_kernelIN5flash19enable_sm80_to_sm89INS1_16FlashAttnBwdSm80INS1_25CollectiveMainloopBwdSm80ILi2ELi2EN4cute5tupleIJNS5_1CILi64EEENS7_ILi128EEES9_EEENS_6half_tEfNS_4arch4Sm80ELb0ELb1ELb1ELb0ELb1ELb0ELb0ELb0ELi2ELi2ELi2ELi2ELb0EEENS1_21CollectiveEpilogueBwdISA_SB_SD_Li256ELb0ELb0ELi4EEENS1_19SingleTileSchedulerILb0ELb0ELb0ELi128EEEEEEEEEvNT_6ParamsE,"aw",@nobits
	.sectionflags	@""
	.align	16
	.zero		1024


//--------------------- .nv.shared._ZN7cutlass13device_kernelIN5flash19enable_sm80_to_sm89INS1_16FlashAttnBwdSm80INS1_25CollectiveMainloopBwdSm80ILi2ELi2EN4cute5tupleIJNS5_1CILi64EEENS7_ILi128EEES9_EEENS_6half_tEfNS_4arch4Sm80ELb0ELb1ELb1ELb0ELb0ELb0ELb0ELb0ELi2ELi2ELi2ELi2ELb0EEENS1_24CollectiveEpilogueBwdGQAISA_fSD_Li256ELb0ELb0EEENS1_19SingleTileSchedulerILb0ELb0ELb0ELi128EEEEEEEEEvNT_6ParamsE --------------------------
	.section	.nv.shared._ZN7cutlass13device_kernelIN5flash19enable_sm80_to_sm89INS1_16FlashAttnBwdSm80INS1_25CollectiveMainloopBwdSm80ILi2ELi2EN4cute5tupleIJNS5_1CILi64EEENS7_ILi128EEES9_EEENS_6half_tEfNS_4arch4Sm80ELb0ELb1ELb1ELb0ELb0ELb0ELb0ELb0ELi2ELi2ELi2ELi2ELb0EEENS1_24CollectiveEpilogueBwdGQAISA_fSD_Li256ELb0ELb0EEENS1_19SingleTileSchedulerILb0ELb0ELb0ELi128EEEEEEEEEvNT_6ParamsE,"aw",@nobits
	.sectionflags	@""
	.align	16
	.zero		1024


//--------------------- .nv.shared._ZN7cutlass13device_kernelIN5flash19enable_sm80_to_sm89INS1_16FlashAttnBwdSm80INS1_25CollectiveMainloopBwdSm80ILi2ELi2EN4cute5tupleIJNS5_1CILi64EEENS7_ILi128EEES9_EEENS_6half_tEfNS_4arch4Sm80ELb0ELb1ELb1ELb0ELb1ELb0ELb0ELb0ELi2ELi2ELi2ELi2ELb0EEENS1_24CollectiveEpilogueBwdGQAISA_fSD_Li256ELb0ELb1EEENS1_19SingleTileSchedulerILb0ELb0ELb0ELi128EEEEEEEEEvNT_6ParamsE --------------------------
	.section	.nv.shared._ZN7cutlass13device_kernelIN5flash19enable_sm80_to_sm89INS1_16FlashAttnBwdSm80INS1_25CollectiveMainloopBwdSm80ILi2ELi2EN4cute5tupleIJNS5_1CILi64EEENS7_ILi128EEES9_EEENS_6half_tEfNS_4arch4Sm80ELb0ELb1ELb1ELb0ELb1ELb0ELb0ELb0ELi2ELi2ELi2ELi2ELb0EEENS1_24CollectiveEpilogueBwdGQAISA_fSD_Li256ELb0ELb1EEENS1_19SingleTileSchedulerILb0ELb0ELb0ELi128EEEEEEEEEvNT_6ParamsE,"aw",@nobits
	.sectionflags	@""
	.align	16
	.zero		1024


//--------------------- .nv.shared._ZN7cutlass13device_kernelIN5flash19enable_sm80_to_sm89INS1_16FlashAttnBwdSm80INS1_25CollectiveMainloopBwdSm80ILi2ELi2EN4cute5tupleIJNS5_1CILi64EEENS7_ILi128EEES9_EEENS_6half_tEfNS_4arch4Sm80ELb0ELb1ELb1ELb1ELb0ELb0ELb0ELb0ELi2ELi2ELi2ELi2ELb0EEENS1_21CollectiveEpilogueBwdISA_SB_SD_Li256ELb1ELb0ELi4EEENS1_19SingleTileSchedulerILb1ELb0ELb0ELi128EEEEEEEEEvNT_6ParamsE --------------------------
	.section	.nv.shared._ZN7cutlass13device_kernelIN5flash19enable_sm80_to_sm89INS1_16FlashAttnBwdSm80INS1_25CollectiveMainloopBwdSm80ILi2ELi2EN4cute5tupleIJNS5_1CILi64EEENS7_ILi128EEES9_EEENS_6half_tEfNS_4arch4Sm80ELb0ELb1ELb1ELb1ELb0ELb0ELb0ELb0ELi2ELi2ELi2ELi2ELb0EEENS1_21CollectiveEpilogueBwdISA_SB_SD_Li256ELb1ELb0ELi4EEENS1_19SingleTileSchedulerILb1ELb0ELb0ELi128EEEEEEEEEvNT_6ParamsE,"aw",@nobits
	.sectionflags	@""
	.align	16
	.zero		1024


//--------------------- .nv.shared._ZN7cutlass13device_kernelIN5flash19enable_sm80_to_sm89INS1_16FlashAttnBwdSm80INS1_25CollectiveMainloopBwdSm80ILi2ELi2EN4cute5tupleIJNS5_1CILi64EEENS7_ILi128EEES9_EEENS_6half_tEfNS_4arch4Sm80ELb0ELb1ELb1ELb1ELb1ELb0ELb0ELb0ELi2ELi2ELi2ELi2ELb0EEENS1_21CollectiveEpilogueBwdISA_SB_SD_Li256ELb1ELb0ELi4EEENS1_19SingleTileSchedulerILb1ELb0ELb0ELi128EEEEEEEEEvNT_6ParamsE --------------------------
	.section	.nv.shared._ZN7cutlass13device_kernelIN5flash19enable_sm80_to_sm89INS1_16FlashAttnBwdSm80INS1_25CollectiveMainloopBwdSm80ILi2ELi2EN4cute5tupleIJNS5_1CILi64EEENS7_ILi128EEES9_EEENS_6half_tEfNS_4arch4Sm80ELb0ELb1ELb1ELb1ELb1ELb0ELb0ELb0ELi2ELi2ELi2ELi2ELb0EEENS1_21CollectiveEpilogueBwdISA_SB_SD_Li256ELb1ELb0ELi4EEENS1_19SingleTileSchedulerILb1ELb0ELb0ELi128EEEEEEEEEvNT_6ParamsE,"aw",@nobits
	.sectionflags	@""
	.align	16
	.zero		1024


//--------------------- .nv.shared._ZN7cutlass13device_kernelIN5flash19enable_sm80_to_sm89INS1_16FlashAttnBwdSm80INS1_25CollectiveMainloopBwdSm80ILi2ELi2EN4cute5tupleIJNS5_1CILi64EEENS7_ILi128EEES9_EEENS_6half_tEfNS_4arch4Sm80ELb0ELb1ELb1ELb1ELb0ELb0ELb0ELb0ELi2ELi2ELi2ELi2ELb0EEENS1_24CollectiveEpilogueBwdGQAISA_fSD_Li256ELb1ELb0EEENS1_19SingleTileSchedulerILb1ELb0ELb0ELi128EEEEEEEEEvNT_6ParamsE --------------------------
	.section	.nv.shared._ZN7cutlass13device_kernelIN5flash19enable_sm80_to_sm89INS1_16FlashAttnBwdSm80INS1_25CollectiveMainloopBwdSm80ILi2ELi2EN4cute5tupleIJNS5_1CILi64EEENS7_ILi128EEES9_EEENS_6half_tEfNS_4arch4Sm80ELb0ELb1ELb1ELb1ELb0ELb0ELb0ELb0ELi2ELi2ELi2ELi2ELb0EEENS1_24CollectiveEpilogueBwdGQAISA_fSD_Li256ELb1ELb0EEENS1_19SingleTileSchedulerILb1ELb0ELb0ELi128EEEEEEEEEvNT_6ParamsE,"aw",@nobits
	.sectionflags	@""
	.align	16
	.zero		1024


//--------------------- .nv.shared._ZN7cutlass13device_kernelIN5flash19enable_sm80_to_sm89INS1_16FlashAttnBwdSm80INS1_25CollectiveMainloopBwdSm80ILi2ELi2EN4cute5tupleIJNS5_1CILi64EEENS7_ILi128EEES9_EEENS_6half_tEfNS_4arch4Sm80ELb0ELb1ELb1ELb1ELb1ELb0ELb0ELb0ELi2ELi2ELi2ELi2ELb0EEENS1_24CollectiveEpilogueBwdGQAISA_fSD_Li256ELb1ELb1EEENS1_19SingleTileSchedulerILb1ELb0ELb0ELi128EEEEEEEEEvNT_6ParamsE --------------------------
	.section	.nv.shared._ZN7cutlass13device_kernelIN5flash19enable_sm80_to_sm89INS1_16FlashAttnBwdSm80INS1_25CollectiveMainloopBwdSm80ILi2ELi2EN4cute5tupleIJNS5_1CILi64EEENS7_ILi128EEES9_EEENS_6half_tEfNS_4arch4Sm80ELb0ELb1ELb1ELb1ELb1ELb0ELb0ELb0ELi2ELi2ELi2ELi2ELb0EEENS1_24CollectiveEpilogueBwdGQAISA_fSD_Li256ELb1ELb1EEENS1_19SingleTileSchedulerILb1ELb0ELb0ELi128EEEEEEEEEvNT_6ParamsE,"aw",@nobits
	.sectionflags	@""
	.align	16
	.zero		1024


//--------------------- .nv.shared._ZN7cutlass13device_kernelIN5flash19enable_sm80_to_sm89INS1_16FlashAttnBwdSm80INS1_25CollectiveMainloopBwdSm80ILi2ELi2EN4cute5tupleIJNS5_1CILi64EEENS7_ILi128EEES9_EEENS_6half_tEfNS_4arch4Sm80ELb1ELb0ELb1ELb0ELb0ELb0ELb0ELb0ELi2ELi2ELi2ELi2ELb0EEENS1_21CollectiveEpilogueBwdISA_SB_SD_Li256ELb0ELb0ELi4EEENS1_25SingleTileBwdLPTSchedulerILb0ELi128ELb0EEEEEEEEEvNT_6ParamsE --------------------------
	.section	.nv.shared._ZN7cutlass13device_kernelIN5flash19enable_sm80_to_sm89INS1_16FlashAttnBwdSm80INS1_25CollectiveMainloopBwdSm80ILi2ELi2EN4cute5tupleIJNS5_1CILi64EEENS7_ILi128EEES9_EEENS_6half_tEfNS_4arch4Sm80ELb1ELb0ELb1ELb0ELb0ELb0ELb0ELb0ELi2ELi2ELi2ELi2ELb0EEENS1_21CollectiveEpilogueBwdISA_SB_SD_Li256ELb0ELb0ELi4EEENS1_25SingleTileBwdLPTSchedulerILb0ELi128ELb0EEEEEEEEEvNT_6ParamsE,"aw",@nobits
	.sectionflags	@""
	.align	16
	.zero		1024


//--------------------- .nv.shared._ZN7cutlass13device_kernelIN5flash19enable_sm80_to_sm89INS1_16FlashAttnBwdSm80INS1_25CollectiveMainloopBwdSm80ILi2ELi2EN4cute5tupleIJNS5_1CILi64EEENS7_ILi128EEES9_EEENS_6half_tEfNS_4arch4Sm80ELb1ELb0ELb1ELb0ELb1ELb0ELb0ELb0ELi2ELi2ELi2ELi2ELb0EEENS1_21CollectiveEpilogueBwdISA_SB_SD_Li256ELb0ELb0ELi4EEENS1_25SingleTileBwdLPTSchedulerILb0ELi128ELb1EEEEEEEEEvNT_6ParamsE --------------------------
	.section	.nv.shared._ZN7cutlass13device_kernelIN5flash19enable_sm80_to_sm89INS1_16FlashAttnBwdSm80INS1_25CollectiveMainloopBwdSm80ILi2ELi2EN4cute5tupleIJNS5_1CILi64EEENS7_ILi128EEES9_EEENS_6half_tEfNS_4arch4Sm80ELb1ELb0ELb1ELb0ELb1ELb0ELb0ELb0ELi2ELi2ELi2ELi2ELb0EEENS1_21CollectiveEpilogueBwdISA_SB_SD_Li256ELb0ELb0ELi4EEENS1_25SingleTileBwdLPTSchedulerILb0ELi128ELb1EEEEEEEEEvNT_6ParamsE,"aw",@nobits
	.sectionflags	@""
	.align	16
	.zero		1024


//--------------------- .nv.shared._ZN7cutlass13device_kernelIN5flash19enable_sm80_to_sm89INS1_16FlashAttnBwdSm80INS1_25CollectiveMainloopBwdSm80ILi2ELi2EN4cute5tupleIJNS5_1CILi64EEENS7_ILi128EEES9_EEENS_6half_tEfNS_4arch4Sm80ELb1ELb0ELb1ELb0ELb0ELb0ELb0ELb0ELi2ELi2ELi2ELi2ELb0EEENS1_24CollectiveEpilogueBwdGQAISA_fSD_Li256ELb0ELb0EEENS1_25SingleTileBwdLPTSchedulerILb0ELi128ELb0EEEEEEEEEvNT_6ParamsE --------------------------
	.section	.nv.shared._ZN7cutlass13device_kernelIN5flash19enable_sm80_to_sm89INS1_16FlashAttnBwdSm80INS1_25CollectiveMainloopBwdSm80ILi2ELi2EN4cute5tupleIJNS5_1CILi64EEENS7_ILi128EEES9_EEENS_6half_tEfNS_4arch4Sm80ELb1ELb0ELb1ELb0ELb0ELb0ELb0ELb0ELi2ELi2ELi2ELi2ELb0EEENS1_24CollectiveEpilogueBwdGQAISA_fSD_Li256ELb0ELb0EEENS1_25SingleTileBwdLPTSchedulerILb0ELi128ELb0EEEEEEEEEvNT_6ParamsE,"aw",@nobits
	.sectionflags	@""
	.align	16
	.zero		1024


//--------------------- .nv.shared._ZN7cutlass13device_kernelIN5flash19enable_sm80_to_sm89INS1_16FlashAttnBwdSm80INS1_25CollectiveMainloopBwdSm80ILi2ELi2EN4cute5tupleIJNS5_1CILi64EEENS7_ILi128EEES9_EEENS_6half_tEfNS_4arch4Sm80ELb1ELb0ELb1ELb0ELb1ELb0ELb0ELb0ELi2ELi2ELi2ELi2ELb0EEENS1_24CollectiveEpilogueBwdGQAISA_fSD_Li256ELb0ELb1EEENS1_25SingleTileBwdLPTSchedulerILb0ELi128ELb1EEEEEEEEEvNT_6ParamsE --------------------------
	.section	.nv.shared._ZN7cutlass13device_kernelIN5flash19enable_sm80_to_sm89INS1_16FlashAttnBwdSm80INS1_25CollectiveMainloopBwdSm80ILi2ELi2EN4cute5tupleIJNS5_1CILi64EEENS7_ILi128EEES9_EEENS_6half_tEfNS_4arch4Sm80ELb1ELb0ELb1ELb0ELb1ELb0ELb0ELb0ELi2ELi2ELi2ELi2ELb0EEENS1_24CollectiveEpilogueBwdGQAISA_fSD_Li256ELb0ELb1EEENS1_25SingleTileBwdLPTSchedulerILb0ELi128ELb1EEEEEEEEEvNT_6ParamsE,"aw",@nobits
	.sectionflags	@""
	.align	16
	.zero		1024


//--------------------- .nv.shared._ZN7cutlass13device_kernelIN5flash22FlashAttnBwdPreprocessIN4cute5tupleIJNS3_1CILi64EEENS5_ILi128EEEEEENS_6half_tEfNS_4arch4Sm80ELb1ELb0EEEEEvNT_6ParamsE --------------------------
	.section	.nv.shared._ZN7cutlass13device_kernelIN5flash22FlashAttnBwdPreprocessIN4cute5tupleIJNS3_1CILi64EEENS5_ILi128EEEEEENS_6half_tEfNS_4arch4Sm80ELb1ELb0EEEEEvNT_6ParamsE,"aw",@nobits
	.sectionflags	@""
	.align	16
	.zero		1024


//--------------------- .nv.shared._ZN7cutlass13device_kernelIN5flash19enable_sm80_to_sm89INS1_16FlashAttnBwdSm80INS1_25CollectiveMainloopBwdSm80ILi2ELi2EN4cute5tupleIJNS5_1CILi64EEENS7_ILi128EEES9_EEENS_6half_tEfNS_4arch4Sm80ELb1ELb0ELb1ELb1ELb0ELb0ELb0ELb0ELi2ELi2ELi2ELi2ELb0EEENS1_21CollectiveEpilogueBwdISA_SB_SD_Li256ELb1ELb0ELi4EEENS1_25SingleTileBwdLPTSchedulerILb1ELi128ELb0EEEEEEEEEvNT_6ParamsE --------------------------
	.section	.nv.shared._ZN7cutlass13device_kernelIN5flash19enable_sm80_to_sm89INS1_16FlashAttnBwdSm80INS1_25CollectiveMainloopBwdSm80ILi2ELi2EN4cute5tupleIJNS5_1CILi64EEENS7_ILi128EEES9_EEENS_6half_tEfNS_4arch4Sm80ELb1ELb0ELb1ELb1ELb0ELb0ELb0ELb0ELi2ELi2ELi2ELi2ELb0EEENS1_21CollectiveEpilogueBwdISA_SB_SD_Li256ELb1ELb0ELi4EEENS1_25SingleTileBwdLPTSchedulerILb1ELi128ELb0EEEEEEEEEvNT_6ParamsE,"aw",@nobits
	.sectionflags	@""
	.align	16
	.zero		1024


//--------------------- .nv.shared._ZN7cutlass13device_kernelIN5flash19enable_sm80_to_sm89INS1_16FlashAttnBwdSm80INS1_25CollectiveMainloopBwdSm80ILi2ELi2EN4cute5tupleIJNS5_1CILi64EEENS7_ILi128EEES9_EEENS_6half_tEfNS_4arch4Sm80ELb1ELb0ELb1ELb1ELb1ELb0ELb0ELb0ELi2ELi2ELi2ELi2ELb0EEENS1_21CollectiveEpilogueBwdISA_SB_SD_Li256ELb1ELb0ELi4EEENS1_25SingleTileBwdLPTSchedulerILb1ELi128ELb1EEEEEEEEEvNT_6ParamsE --------------------------
	.section	.nv.shared._ZN7cutlass13device_kernelIN5flash19enable_sm80_to_sm89INS1_16FlashAttnBwdSm80INS1_25CollectiveMainloopBwdSm80ILi2ELi2EN4cute5tupleIJNS5_1CILi64EEENS7_ILi128EEES9_EEENS_6half_tEfNS_4arch4Sm80ELb1ELb0ELb1ELb1ELb1ELb0ELb0ELb0ELi2ELi2ELi2ELi2ELb0EEENS1_21CollectiveEpilogueBwdISA_SB_SD_Li256ELb1ELb0ELi4EEENS1_25SingleTileBwdLPTSchedulerILb1ELi128ELb1EEEEEEEEEvNT_6ParamsE,"aw",@nobits
	.sectionflags	@""
	.align	16
	.zero		1024


//--------------------- .nv.shared._ZN7cutlass13device_kernelIN5flash19enable_sm80_to_sm89INS1_16FlashAttnBwdSm80INS1_25CollectiveMainloopBwdSm80ILi2ELi2EN4cute5tupleIJNS5_1CILi64EEENS7_ILi128EEES9_EEENS_6half_tEfNS_4arch4Sm80ELb1ELb0ELb1ELb1ELb0ELb0ELb0ELb0ELi2ELi2ELi2ELi2ELb0EEENS1_24CollectiveEpilogueBwdGQAISA_fSD_Li256ELb1ELb0EEENS1_25SingleTileBwdLPTSchedulerILb1ELi128ELb0EEEEEEEEEvNT_6ParamsE --------------------------
	.section	.nv.shared._ZN7cutlass13device_kernelIN5flash19enable_sm80_to_sm89INS1_16FlashAttnBwdSm80INS1_25CollectiveMainloopBwdSm80ILi2ELi2EN4cute5tupleIJNS5_1CILi64EEENS7_ILi128EEES9_EEENS_6half_tEfNS_4arch4Sm80ELb1ELb0ELb1ELb1ELb0ELb0ELb0ELb0ELi2ELi2ELi2ELi2ELb0EEENS1_24CollectiveEpilogueBwdGQAISA_fSD_Li256ELb1ELb0EEENS1_25SingleTileBwdLPTSchedulerILb1ELi128ELb0EEEEEEEEEvNT_6ParamsE,"aw",@nobits
	.sectionflags	@""
	.align	16
	.zero		1024


//--------------------- .nv.shared._ZN7cutlass13device_kernelIN5flash32FlashAttnBwdPostprocessConvertdQIN4cute5tupleIJNS3_1CILi128EEES6_EEENS_6half_tEfNS_4arch4Sm80ELi256ENS3_8TiledMMAINS3_8MMA_AtomIJNS3_28SM80_16x8x16_F32F16F16F32_TNEEEENS3_6LayoutINS4_IJNS5_ILi2EEENS5_ILi4EEENS5_ILi1EEEEEENS4_IJSI_SG_NS5_ILi0EEEEEEEENS4_IJNS5_ILi32EEENS5_ILi64EEENS5_ILi16EEEEEEEELb0EEEEEvNT_6ParamsE --------------------------
	.section	.nv.shared._ZN7cutlass13device_kernelIN5flash32FlashAttnBwdPostprocessConvertdQIN4cute5tupleIJNS3_1CILi128EEES6_EEENS_6half_tEfNS_4arch4Sm80ELi256ENS3_8TiledMMAINS3_8MMA_AtomIJNS3_28SM80_16x8x16_F32F16F16F32_TNEEEENS3_6LayoutINS4_IJNS5_ILi2EEENS5_ILi4EEENS5_ILi1EEEEEENS4_IJSI_SG_NS5_ILi0EEEEEEEENS4_IJNS5_ILi32EEENS5_ILi64EEENS5_ILi16EEEEEEEELb0EEEEEvNT_6ParamsE,"aw",@nobits
	.sectionflags	@""
	.align	16
	.zero		1024


//--------------------- .nv.shared._ZN7cutlass13device_kernelIN5flash32FlashAttnBwdPostprocessConvertdQIN4cute5tupleIJNS3_1CILi64EEENS5_ILi128EEEEEENS_6half_tEfNS_4arch4Sm80ELi256ENS3_8TiledMMAINS3_8MMA_AtomIJNS3_28SM80_16x8x16_F32F16F16F32_TNEEEENS3_6LayoutINS4_IJNS5_ILi2EEENS5_ILi4EEENS5_ILi1EEEEEENS4_IJSJ_SH_NS5_ILi0EEEEEEEENS4_IJNS5_ILi32EEES6_NS5_ILi16EEEEEEEELb0EEEEEvNT_6ParamsE --------------------------
	.section	.nv.shared._ZN7cutlass13device_kernelIN5flash32FlashAttnBwdPostprocessConvertdQIN4cute5tupleIJNS3_1CILi64EEENS5_ILi128EEEEEENS_6half_tEfNS_4arch4Sm80ELi256ENS3_8TiledMMAINS3_8MMA_AtomIJNS3_28SM80_16x8x16_F32F16F16F32_TNEEEENS3_6LayoutINS4_IJNS5_ILi2EEENS5_ILi4EEENS5_ILi1EEEEEENS4_IJSJ_SH_NS5_ILi0EEEEEEEENS4_IJNS5_ILi32EEES6_NS5_ILi16EEEEEEEELb0EEEEEvNT_6ParamsE,"aw",@nobits
	.sectionflags	@""
	.align	16
	.zero		1024


//--------------------- .nv.shared._ZN7cutlass13device_kernelIN5flash19enable_sm80_to_sm89INS1_16FlashAttnBwdSm80INS1_25CollectiveMainloopBwdSm80ILi2ELi2EN4cute5tupleIJNS5_1CILi64EEENS7_ILi128EEES9_EEENS_6half_tEfNS_4arch4Sm80ELb1ELb0ELb1ELb1ELb1ELb0ELb0ELb0ELi2ELi2ELi2ELi2ELb0EEENS1_24CollectiveEpilogueBwdGQAISA_fSD_Li256ELb1ELb1EEENS1_25SingleTileBwdLPTSchedulerILb1ELi128ELb1EEEEEEEEEvNT_6ParamsE --------------------------
	.section	.nv.shared._ZN7cutlass13device_kernelIN5flash19enable_sm80_to_sm89INS1_16FlashAttnBwdSm80INS1_25CollectiveMainloopBwdSm80ILi2ELi2EN4cute5tupleIJNS5_1CILi64EEENS7_ILi128EEES9_EEENS_6half_tEfNS_4arch4Sm80ELb1ELb0ELb1ELb1ELb1ELb0ELb0ELb0ELi2ELi2ELi2ELi2ELb0EEENS1_24CollectiveEpilogueBwdGQAISA_fSD_Li256ELb1ELb1EEENS1_25SingleTileBwdLPTSchedulerILb1ELi128ELb1EEEEEEEEEvNT_6ParamsE,"aw",@nobits
	.sectionflags	@""
	.align	16
	.zero		1024


//--------------------- .nv.shared._ZN7cutlass13device_kernelIN5flash22FlashAttnBwdPreprocessIN4cute5tupleIJNS3_1CILi64EEENS5_ILi128EEEEEENS_6half_tEfNS_4arch4Sm80ELb1ELb1EEEEEvNT_6ParamsE --------------------------
	.section	.nv.shared._ZN7cutlass13device_kernelIN5flash22FlashAttnBwdPreprocessIN4cute5tupleIJNS3_1CILi64EEENS5_ILi128EEEEEENS_6half_tEfNS_4arch4Sm80ELb1ELb1EEEEEvNT_6ParamsE,"aw",@nobits
	.sectionflags	@""
	.align	16
	.zero		1024


//--------------------- .nv.constant0._ZN7cutlass13device_kernelIN5flash19enable_sm80_to_sm89INS1_16FlashAttnBwdSm80INS1_25CollectiveMainloopBwdSm80ILi2ELi1EN4cute5tupleIJNS5_1CILi64EEENS7_ILi96EEENS7_ILi128EEEEEENS_6half_tEfNS_4arch4Sm80ELb0ELb0ELb1ELb0ELb0ELb0ELb0ELb0ELi2ELi2ELi2ELi2ELb1EEENS1_21CollectiveEpilogueBwdISB_SC_SE_Li256ELb0ELb0ELi4EEENS1_19SingleTileSchedulerILb0ELb0ELb0ELi96EEEEEEEEEvNT_6ParamsE --------------------------
	.section	.nv.constant0._ZN7cutlass13device_kernelIN5flash19enable_sm80_to_sm89INS1_16FlashAttnBwdSm80INS1_25CollectiveMainloopBwdSm80ILi2ELi1EN4cute5tupleIJNS5_1CILi64EEENS7_ILi96EEENS7_ILi128EEEEEENS_6half_tEfNS_4arch4Sm80ELb0ELb0ELb1ELb0ELb0ELb0ELb0ELb0ELi2ELi2ELi2ELi2ELb1EEENS1_21CollectiveEpilogueBwdISB_SC_SE_Li256ELb0ELb0ELi4EEENS1_19SingleTileSchedulerILb0ELb0ELb0ELi96EEEEEEEEEvNT_6ParamsE,"a",@progbits
	.sectionflags	@""
	.align	4
.nv.constant0._ZN7cutlass13device_kernelIN5flash19enable_sm80_to_sm89INS1_16FlashAttnBwdSm80INS1_25CollectiveMainloopBwdSm80ILi2ELi1EN4cute5tupleIJNS5_1CILi64EEENS7_ILi96EEENS7_ILi128EEEEEENS_6half_tEfNS_4arch4Sm80ELb0ELb0ELb1ELb0ELb0ELb0ELb0ELb0ELi2ELi2ELi2ELi2ELb1EEENS1_21CollectiveEpilogueBwdISB_SC_SE_Li256ELb0ELb0ELi4EEENS1_19SingleTileSchedulerILb0ELb0ELb0ELi96EEEEEEEEEvNT_6ParamsE:
	.zero		1520


//--------------------- .nv.constant0._ZN7cutlass13device_kernelIN5flash19enable_sm80_to_sm89INS1_16FlashAttnBwdSm80INS1_25CollectiveMainloopBwdSm80ILi2ELi1EN4cute5tupleIJNS5_1CILi64EEENS7_ILi96EEENS7_ILi128EEEEEENS_6half_tEfNS_4arch4Sm80ELb0ELb0ELb1ELb0ELb1ELb0ELb0ELb0ELi2ELi2ELi2ELi2ELb1EEENS1_21CollectiveEpilogueBwdISB_SC_SE_Li256ELb0ELb0ELi4EEENS1_19SingleTileSchedulerILb0ELb0ELb0ELi96EEEEEEEEEvNT_6ParamsE --------------------------
	.section	.nv.constant0._ZN7cutlass13device_kernelIN5flash19enable_sm80_to_sm89INS1_16FlashAttnBwdSm80INS1_25CollectiveMainloopBwdSm80ILi2ELi1EN4cute5tupleIJNS5_1CILi64EEENS7_ILi96EEENS7_ILi128EEEEEENS_6half_tEfNS_4arch4Sm80ELb0ELb0ELb1ELb0ELb1ELb0ELb0ELb0ELi2ELi2ELi2ELi2ELb1EEENS1_21CollectiveEpilogueBwdISB_SC_SE_Li256ELb0ELb0ELi4EEENS1_19SingleTileSchedulerILb0ELb0ELb0ELi96EEEEEEEEEvNT_6ParamsE,"a",@progbits
	.sectionflags	@""
	.align	4
.nv.constant0._ZN7cutlass13device_kernelIN5flash19enable_sm80_to_sm89INS1_16FlashAttnBwdSm80INS1_25CollectiveMainloopBwdSm80ILi2ELi1EN4cute5tupleIJNS5_1CILi64EEENS7_ILi96EEENS7_ILi128EEEEEENS_6half_tEfNS_4arch4Sm80ELb0ELb0ELb1ELb0ELb1ELb0ELb0ELb0ELi2ELi2ELi2ELi2ELb1EEENS1_21CollectiveEpilogueBwdISB_SC_SE_Li256ELb0ELb0ELi4EEENS1_19SingleTileSchedulerILb0ELb0ELb0ELi96EEEEEEEEEvNT_6ParamsE:
	.zero		1520


//--------------------- .nv.constant0._ZN7cutlass13device_kernelIN5flash19enable_sm80_to_sm89INS1_16FlashAttnBwdSm80INS1_25CollectiveMainloopBwdSm80ILi2ELi1EN4cute5tupleIJNS5_1CILi64EEENS7_ILi96EEENS7_ILi128EEEEEENS_6half_tEfNS_4arch4Sm80ELb0ELb0ELb1ELb0ELb0ELb0ELb0ELb0ELi2ELi2ELi2ELi2ELb1EEENS1_24CollectiveEpilogueBwdGQAISB_fSE_Li256ELb0ELb0EEENS1_19SingleTileSchedulerILb0ELb0ELb0ELi96EEEEEEEEEvNT_6ParamsE --------------------------
	.section	.nv.constant0._ZN7cutlass13device_kernelIN5flash19enable_sm80_to_sm89INS1_16FlashAttnBwdSm80INS1_25CollectiveMainloopBwdSm80ILi2ELi1EN4cute5tupleIJNS5_1CILi64EEENS7_ILi96EEENS7_ILi128EEEEEENS_6half_tEfNS_4arch4Sm80ELb0ELb0ELb1ELb0ELb0ELb0ELb0ELb0ELi2ELi2ELi2ELi2ELb1EEENS1_24CollectiveEpilogueBwdGQAISB_fSE_Li256ELb0ELb0EEENS1_19SingleTileSchedulerILb0ELb0ELb0ELi96EEEEEEEEEvNT_6ParamsE,"a",@progbits
	.sectionflags	@""
	.align	4
.nv.constant0._ZN7cutlass13device_kernelIN5flash19enable_sm80_to_sm89INS1_16FlashAttnBwdSm80INS1_25CollectiveMainloopBwdSm80ILi2ELi1EN4cute5tupleIJNS5_1CILi64EEENS7_ILi96EEENS7_ILi128EEEEEENS_6half_tEfNS_4arch4Sm80ELb0ELb0ELb1ELb0ELb0ELb0ELb0ELb0ELi2ELi2ELi2ELi2ELb1EEENS1_24CollectiveEpilogueBwdGQAISB_fSE_Li256ELb0ELb0EEENS1_19SingleTileSchedulerILb0ELb0ELb0ELi96EEEEEEEEEvNT_6ParamsE:
	.zero		1528


//--------------------- .nv.constant0._ZN7cutlass13device_kernelIN5flash19enable_sm80_to_sm89INS1_16FlashAttnBwdSm80INS1_25CollectiveMainloopBwdSm80ILi2ELi1EN4cute5tupleIJNS5_1CILi64EEENS7_ILi96EEENS7_ILi128EEEEEENS_6half_tEfNS_4arch4Sm80ELb0ELb0ELb1ELb0ELb1ELb0ELb0ELb0ELi2ELi2ELi2ELi2ELb1EEENS1_24CollectiveEpilogueBwdGQAISB_fSE_Li256ELb0ELb1EEENS1_19SingleTileSchedulerILb0ELb0ELb0ELi96EEEEEEEEEvNT_6ParamsE --------------------------
	.section	.nv.constant0._ZN7cutlass13device_kernelIN5flash19enable_sm80_to_sm89INS1_16FlashAttnBwdSm80INS1_25CollectiveMainloopBwdSm80ILi2ELi1EN4cute5tupleIJNS5_1CILi64EEENS7_ILi96EEENS7_ILi128EEEEEENS_6half_tEfNS_4arch4Sm80ELb0ELb0ELb1ELb0ELb1ELb0ELb0ELb0ELi2ELi2ELi2ELi2ELb1EEENS1_24CollectiveEpilogueBwdGQAISB_fSE_Li256ELb0ELb1EEENS1_19SingleTileSchedulerILb0ELb0ELb0ELi96EEEEEEEEEvNT_6ParamsE,"a",@progbits
	.sectionflags	@""
	.align	4
.nv.constant0._ZN7cutlass13device_kernelIN5flash19enable_sm80_to_sm89INS1_16FlashAttnBwdSm80INS1_25CollectiveMainloopBwdSm80ILi2ELi1EN4cute5tupleIJNS5_1CILi64EEENS7_ILi96EEENS7_ILi128EEEEEENS_6half_tEfNS_4arch4Sm80ELb0ELb0ELb1ELb0ELb1ELb0ELb0ELb0ELi2ELi2ELi2ELi2ELb1EEENS1_24CollectiveEpilogueBwdGQAISB_fSE_Li256ELb0ELb1EEENS1_19SingleTileSchedulerILb0ELb0ELb0ELi96EEEEEEEEEvNT_6ParamsE:
	.zero		1528


//--------------------- .nv.constant0._ZN7cutlass13device_kernelIN5flash19enable_sm80_to_sm89INS1_16FlashAttnBwdSm80INS1_25CollectiveMainloopBwdSm80ILi2ELi1EN4cute5tupleIJNS5_1CILi64EEENS7_ILi96EEENS7_ILi128EEEEEENS_6half_tEfNS_4arch4Sm80ELb0ELb0ELb1ELb1ELb0ELb0ELb0ELb0ELi2ELi2ELi2ELi2ELb1EEENS1_21CollectiveEpilogueBwdISB_SC_SE_Li256ELb1ELb0ELi4EEENS1_19SingleTileSchedulerILb1ELb0ELb0ELi96EEEEEEEEEvNT_6ParamsE --------------------------
	.section	.nv.constant0._ZN7cutlass13device_kernelIN5flash19enable_sm80_to_sm89INS1_16FlashAttnBwdSm80INS1_25CollectiveMainloopBwdSm80ILi2ELi1EN4cute5tupleIJNS5_1CILi64EEENS7_ILi96EEENS7_ILi128EEEEEENS_6half_tEfNS_4arch4Sm80ELb0ELb0ELb1ELb1ELb0ELb0ELb0ELb0ELi2ELi2ELi2ELi2ELb1EEENS1_21CollectiveEpilogueBwdISB_SC_SE_Li256ELb1ELb0ELi4EEENS1_19SingleTileSchedulerILb1ELb0ELb0ELi96EEEEEEEEEvNT_6ParamsE,"a",@progbits
	.sectionflags	@""
	.align	4
.nv.constant0._ZN7cutlass13device_kernelIN5flash19enable_sm80_to_sm89INS1_16FlashAttnBwdSm80INS1_25CollectiveMainloopBwdSm80ILi2ELi1EN4cute5tupleIJNS5_1CILi64EEENS7_ILi96EEENS7_ILi128EEEEEENS_6half_tEfNS_4arch4Sm80ELb0ELb0ELb1ELb1ELb0ELb0ELb0ELb0ELi2ELi2ELi2ELi2ELb1EEENS1_21CollectiveEpilogueBwdISB_SC_SE_Li256ELb1ELb0ELi4EEENS1_19SingleTileSchedulerILb1ELb0ELb0ELi96EEEEEEEEEvNT_6ParamsE:
	.zero		1520


//--------------------- .nv.constant0._ZN7cutlass13device_kernelIN5flash19enable_sm80_to_sm89INS1_16FlashAttnBwdSm80INS1_25CollectiveMainloopBwdSm80ILi2ELi1EN4cute5tupleIJNS5_1CILi64EEENS7_ILi96EEENS7_ILi128EEEEEENS_6half_tEfNS_4arch4Sm80ELb0ELb0ELb1ELb1ELb1ELb0ELb0ELb0ELi2ELi2ELi2ELi2ELb1EEENS1_21CollectiveEpilogueBwdISB_SC_SE_Li256ELb1ELb0ELi4EEENS1_19SingleTileSchedulerILb1ELb0ELb0ELi96EEEEEEEEEvNT_6ParamsE --------------------------
	.section	.nv.constant0._ZN7cutlass13device_kernelIN5flash19enable_sm80_to_sm89INS1_16FlashAttnBwdSm80INS1_25CollectiveMainloopBwdSm80ILi2ELi1EN4cute5tupleIJNS5_1CILi64EEENS7_ILi96EEENS7_ILi128EEEEEENS_6half_tEfNS_4arch4Sm80ELb0ELb0ELb1ELb1ELb1ELb0ELb0ELb0ELi2ELi2ELi2ELi2ELb1EEENS1_21CollectiveEpilogueBwdISB_SC_SE_Li256ELb1ELb0ELi4EEENS1_19SingleTileSchedulerILb1ELb0ELb0ELi96EEEEEEEEEvNT_6ParamsE,"a",@progbits
	.sectionflags	@""
	.align	4
.nv.constant0._ZN7cutlass13device_kernelIN5flash19enable_sm80_to_sm89INS1_16FlashAttnBwdSm80INS1_25CollectiveMainloopBwdSm80ILi2ELi1EN4cute5tupleIJNS5_1CILi64EEENS7_ILi96EEENS7_ILi128EEEEEENS_6half_tEfNS_4arch4Sm80ELb0ELb0ELb1ELb1ELb1ELb0ELb0ELb0ELi2ELi2ELi2ELi2ELb1EEENS1_21CollectiveEpilogueBwdISB_SC_SE_Li256ELb1ELb0ELi4EEENS1_19SingleTileSchedulerILb1ELb0ELb0ELi96EEEEEEEEEvNT_6ParamsE:
	.zero		1520


//--------------------- .nv.constant0._ZN7cutlass13device_kernelIN5flash19enable_sm80_to_sm89INS1_16FlashAttnBwdSm80INS1_25CollectiveMainloopBwdSm80ILi2ELi1EN4cute5tupleIJNS5_1CILi64EEENS7_ILi96EEENS7_ILi128EEEEEENS_6half_tEfNS_4arch4Sm80ELb0ELb0ELb1ELb1ELb0ELb0ELb0ELb0ELi2ELi2ELi2ELi2ELb1EEENS1_24CollectiveEpilogueBwdGQAISB_fSE_Li256ELb1ELb0EEENS1_19SingleTileSchedulerILb1ELb0ELb0ELi96EEEEEEEEEvNT_6ParamsE --------------------------
	.section	.nv.constant0._ZN7cutlass13device_kernelIN5flash19enable_sm80_to_sm89INS1_16FlashAttnBwdSm80INS1_25CollectiveMainloopBwdSm80ILi2ELi1EN4cute5tupleIJNS5_1CILi64EEENS7_ILi96EEENS7_ILi128EEEEEENS_6half_tEfNS_4arch4Sm80ELb0ELb0ELb1ELb1ELb0ELb0ELb0ELb0ELi2ELi2ELi2ELi2ELb1EEENS1_24CollectiveEpilogueBwdGQAISB_fSE_Li256ELb1ELb0EEENS1_19SingleTileSchedulerILb1ELb0ELb0ELi96EEEEEEEEEvNT_6ParamsE,"a",@progbits
	.sectionflags	@""
	.align	4
.nv.constant0._ZN7cutlass13device_kernelIN5flash19enable_sm80_to_sm89INS1_16FlashAttnBwdSm80INS1_25CollectiveMainloopBwdSm80ILi2ELi1EN4cute5tupleIJNS5_1CILi64EEENS7_ILi96EEENS7_ILi128EEEEEENS_6half_tEfNS_4arch4Sm80ELb0ELb0ELb1ELb1ELb0ELb0ELb0ELb0ELi2ELi2ELi2ELi2ELb1EEENS1_24CollectiveEpilogueBwdGQAISB_fSE_Li256ELb1ELb0EEENS1_19SingleTileSchedulerILb1ELb0ELb0ELi96EEEEEEEEEvNT_6ParamsE:
	.zero		1528


//--------------------- .nv.constant0._ZN7cutlass13device_kernelIN5flash19enable_sm80_to_sm89INS1_16FlashAttnBwdSm80INS1_25CollectiveMainloopBwdSm80ILi2ELi1EN4cute5tupleIJNS5_1CILi64EEENS7_ILi96EEENS7_ILi128EEEEEENS_6half_tEfNS_4arch4Sm80ELb0ELb0ELb1ELb1ELb1ELb0ELb0ELb0ELi2ELi2ELi2ELi2ELb1EEENS1_24CollectiveEpilogueBwdGQAISB_fSE_Li256ELb1ELb1EEENS1_19SingleTileSchedulerILb1ELb0ELb0ELi96EEEEEEEEEvNT_6ParamsE --------------------------
	.section	.nv.constant0._ZN7cutlass13device_kernelIN5flash19enable_sm80_to_sm89INS1_16FlashAttnBwdSm80INS1_25CollectiveMainloopBwdSm80ILi2ELi1EN4cute5tupleIJNS5_1CILi64EEENS7_ILi96EEENS7_ILi128EEEEEENS_6half_tEfNS_4arch4Sm80ELb0ELb0ELb1ELb1ELb1ELb0ELb0ELb0ELi2ELi2ELi2ELi2ELb1EEENS1_24CollectiveEpilogueBwdGQAISB_fSE_Li256ELb1ELb1EEENS1_19SingleTileSchedulerILb1ELb0ELb0ELi96EEEEEEEEEvNT_6ParamsE,"a",@progbits
	.sectionflags	@""
	.align	4
.nv.constant0._ZN7cutlass13device_kernelIN5flash19enable_sm80_to_sm89INS1_16FlashAttnBwdSm80INS1_25CollectiveMainloopBwdSm80ILi2ELi1EN4cute5tupleIJNS5_1CILi64EEENS7_ILi96EEENS7_ILi128EEEEEENS_6half_tEfNS_4arch4Sm80ELb0ELb0ELb1ELb1ELb1ELb0ELb0ELb0ELi2ELi2ELi2ELi2ELb1EEENS1_24CollectiveEpilogueBwdGQAISB_fSE_Li256ELb1ELb1EEENS1_19SingleTileSchedulerILb1ELb0ELb0ELi96EEEEEEEEEvNT_6ParamsE:
	.zero		1528


//--------------------- .nv.constant0._ZN7cutlass13device_kernelIN5flash19enable_sm80_to_sm89INS1_16FlashAttnBwdSm80INS1_25CollectiveMainloopBwdSm80ILi2ELi1EN4cute5tupleIJNS5_1CILi64EEENS7_ILi96EEENS7_ILi128EEEEEENS_6half_tEfNS_4arch4Sm80ELb0ELb1ELb1ELb0ELb0ELb0ELb0ELb0ELi2ELi2ELi2ELi2ELb1EEENS1_21CollectiveEpilogueBwdISB_SC_SE_Li256ELb0ELb0ELi4EEENS1_19SingleTileSchedulerILb0ELb0ELb0ELi96EEEEEEEEEvNT_6ParamsE --------------------------
	.section	.nv.constant0._ZN7cutlass13device_kernelIN5flash19enable_sm80_to_sm89INS1_16FlashAttnBwdSm80INS1_25CollectiveMainloopBwdSm80ILi2ELi1EN4cute5tupleIJNS5_1CILi64EEENS7_ILi96EEENS7_ILi128EEEEEENS_6half_tEfNS_4arch4Sm80ELb0ELb1ELb1ELb0ELb0ELb0ELb0ELb0ELi2ELi2ELi2ELi2ELb1EEENS1_21CollectiveEpilogueBwdISB_SC_SE_Li256ELb0ELb0ELi4EEENS1_19SingleTileSchedulerILb0ELb0ELb0ELi96EEEEEEEEEvNT_6ParamsE,"a",@progbits
	.sectionflags	@""
	.align	4
.nv.constant0._ZN7cutlass13device_kernelIN5flash19enable_sm80_to_sm89INS1_16FlashAttnBwdSm80INS1_25CollectiveMainloopBwdSm80ILi2ELi1EN4cute5tupleIJNS5_1CILi64EEENS7_ILi96EEENS7_ILi128EEEEEENS_6half_tEfNS_4arch4Sm80ELb0ELb1ELb1ELb0ELb0ELb0ELb0ELb0ELi2ELi2ELi2ELi2ELb1EEENS1_21CollectiveEpilogueBwdISB_SC_SE_Li256ELb0ELb0ELi4EEENS1_19SingleTileSchedulerILb0ELb0ELb0ELi96EEEEEEEEEvNT_6ParamsE:
	.zero		1520


//--------------------- .nv.constant0._ZN7cutlass13device_kernelIN5flash19enable_sm80_to_sm89INS1_16FlashAttnBwdSm80INS1_25CollectiveMainloopBwdSm80ILi2ELi1EN4cute5tupleIJNS5_1CILi64EEENS7_ILi96EEENS7_ILi128EEEEEENS_6half_tEfNS_4arch4Sm80ELb0ELb1ELb1ELb0ELb1ELb0ELb0ELb0ELi2ELi2ELi2ELi2ELb1EEENS1_21CollectiveEpilogueBwdISB_SC_SE_Li256ELb0ELb0ELi4EEENS1_19SingleTileSchedulerILb0ELb0ELb0ELi96EEEEEEEEEvNT_6ParamsE --------------------------
	.section	.nv.constant0._ZN7cutlass13device_kernelIN5flash19enable_sm80_to_sm89INS1_16FlashAttnBwdSm80INS1_25CollectiveMainloopBwdSm80ILi2ELi1EN4cute5tupleIJNS5_1CILi64EEENS7_ILi96EEENS7_ILi128EEEEEENS_6half_tEfNS_4arch4Sm80ELb0ELb1ELb1ELb0ELb1ELb0ELb0ELb0ELi2ELi2ELi2ELi2ELb1EEENS1_21CollectiveEpilogueBwdISB_SC_SE_Li256ELb0ELb0ELi4EEENS1_19SingleTileSchedulerILb0ELb0ELb0ELi96EEEEEEEEEvNT_6ParamsE,"a",@progbits
	.sectionflags	@""
	.align	4
.nv.constant0._ZN7cutlass13device_kernelIN5flash19enable_sm80_to_sm89INS1_16FlashAttnBwdSm80INS1_25CollectiveMainloopBwdSm80ILi2ELi1EN4cute5tupleIJNS5_1CILi64EEENS7_ILi96EEENS7_ILi128EEEEEENS_6half_tEfNS_4arch4Sm80ELb0ELb1ELb1ELb0ELb1ELb0ELb0ELb0ELi2ELi2ELi2ELi2ELb1EEENS1_21CollectiveEpilogueBwdISB_SC_SE_Li256ELb0ELb0ELi4EEENS1_19SingleTileSchedulerILb0ELb0ELb0ELi96EEEEEEEEEvNT_6ParamsE:
	.zero		1520


//--------------------- .nv.constant0._ZN7cutlass13device_kernelIN5flash19enable_sm80_to_sm89INS1_16FlashAttnBwdSm80INS1_25CollectiveMainloopBwdSm80ILi2ELi1EN4cute5tupleIJNS5_1CILi64EEENS7_ILi96EEENS7_ILi128EEEEEENS_6half_tEfNS_4arch4Sm80ELb0ELb1ELb1ELb0ELb0ELb0ELb0ELb0ELi2ELi2ELi2ELi2ELb1EEENS1_24CollectiveEpilogueBwdGQAISB_fSE_Li256ELb0ELb0EEENS1_19SingleTileSchedulerILb0ELb0ELb0ELi96EEEEEEEEEvNT_6ParamsE --------------------------
	.section	.nv.constant0._ZN7cutlass13device_kernelIN5flash19enable_sm80_to_sm89INS1_16FlashAttnBwdSm80INS1_25CollectiveMainloopBwdSm80ILi2ELi1EN4cute5tupleIJNS5_1CILi64EEENS7_ILi96EEENS7_ILi128EEEEEENS_6half_tEfNS_4arch4Sm80ELb0ELb1ELb1ELb0ELb0ELb0ELb0ELb0ELi2ELi2ELi2ELi2ELb1EEENS1_24CollectiveEpilogueBwdGQAISB_fSE_Li256ELb0ELb0EEENS1_19SingleTileSchedulerILb0ELb0ELb0ELi96EEEEEEEEEvNT_6ParamsE,"a",@progbits
	.sectionflags	@""
	.align	4
.nv.constant0._ZN7cutlass13device_kernelIN5flash19enable_sm80_to_sm89INS1_16FlashAttnBwdSm80INS1_25CollectiveMainloopBwdSm80ILi2ELi1EN4cute5tupleIJNS5_1CILi64EEENS7_ILi96EEENS7_ILi128EEEEEENS_6half_tEfNS_4arch4Sm80ELb0ELb1ELb1ELb0ELb0ELb0ELb0ELb0ELi2ELi2ELi2ELi2ELb1EEENS1_24CollectiveEpilogueBwdGQAISB_fSE_Li256ELb0ELb0EEENS1_19SingleTileSchedulerILb0ELb0ELb0ELi96EEEEEEEEEvNT_6ParamsE:
	.zero		1528


//--------------------- .nv.constant0._ZN7cutlass13device_kernelIN5flash19enable_sm80_to_sm89INS1_16FlashAttnBwdSm80INS1_25CollectiveMainloopBwdSm80ILi2ELi1EN4cute5tupleIJNS5_1CILi64EEENS7_ILi96EEENS7_ILi128EEEEEENS_6half_tEfNS_4arch4Sm80ELb0ELb1ELb1ELb0ELb1ELb0ELb0ELb0ELi2ELi2ELi2ELi2ELb1EEENS1_24CollectiveEpilogueBwdGQAISB_fSE_Li256ELb0ELb1EEENS1_19SingleTileSchedulerILb0ELb0ELb0ELi96EEEEEEEEEvNT_6ParamsE --------------------------
	.section	.nv.constant0._ZN7cutlass13device_kernelIN5flash19enable_sm80_to_sm89INS1_16FlashAttnBwdSm80INS1_25CollectiveMainloopBwdSm80ILi2ELi1EN4cute5tupleIJNS5_1CILi64EEENS7_ILi96EEENS7_ILi128EEEEEENS_6half_tEfNS_4arch4Sm80ELb0ELb1ELb1ELb0ELb1ELb0ELb0ELb0ELi2ELi2ELi2ELi2ELb1EEENS1_24CollectiveEpilogueBwdGQAISB_fSE_Li256ELb0ELb1EEENS1_19SingleTileSchedulerILb0ELb0ELb0ELi96EEEEEEEEEvNT_6ParamsE,"a",@progbits
	.sectionflags	@""
	.align	4
.nv.constant0._ZN7cutlass13device_kernelIN5flash19enable_sm80_to_sm89INS1_16FlashAttnBwdSm80INS1_25CollectiveMainloopBwdSm80ILi2ELi1EN4cute5tupleIJNS5_1CILi64EEENS7_ILi96EEENS7_ILi128EEEEEENS_6half_tEfNS_4arch4Sm80ELb0ELb1ELb1ELb0ELb1ELb0ELb0ELb0ELi2ELi2ELi2ELi2ELb1EEENS1_24CollectiveEpilogueBwdGQAISB_fSE_Li256ELb0ELb1EEENS1_19SingleTileSchedulerILb0ELb0ELb0ELi96EEEEEEEEEvNT_6ParamsE:
	.zero		1528


//--------------------- .nv.constant0._ZN7cutlass13device_kernelIN5flash19enable_sm80_to_sm89INS1_16FlashAttnBwdSm80INS1_25CollectiveMainloopBwdSm80ILi2ELi1EN4cute5tupleIJNS5_1CILi64EEENS7_ILi96EEENS7_ILi128EEEEEENS_6half_tEfNS_4arch4Sm80ELb0ELb1ELb1ELb1ELb0ELb0ELb0ELb0ELi2ELi2ELi2ELi2ELb1EEENS1_21CollectiveEpilogueBwdISB_SC_SE_Li256ELb1ELb0ELi4EEENS1_19SingleTileSchedulerILb1ELb0ELb0ELi96EEEEEEEEEvNT_6ParamsE --------------------------
	.section	.nv.constant0._ZN7cutlass13device_kernelIN5flash19enable_sm80_to_sm89INS1_16FlashAttnBwdSm80INS1_25CollectiveMainloopBwdSm80ILi2ELi1EN4cute5tupleIJNS5_1CILi64EEENS7_ILi96EEENS7_ILi128EEEEEENS_6half_tEfNS_4arch4Sm80ELb0ELb1ELb1ELb1ELb0ELb0ELb0ELb0ELi2ELi2ELi2ELi2ELb1EEENS1_21CollectiveEpilogueBwdISB_SC_SE_Li256ELb1ELb0ELi4EEENS1_19SingleTileSchedulerILb1ELb0ELb0ELi96EEEEEEEEEvNT_6ParamsE,"a",@progbits
	.sectionflags	@""
	.align	4
.nv.constant0._ZN7cutlass13device_kernelIN5flash19enable_sm80_to_sm89INS1_16FlashAttnBwdSm80INS1_25CollectiveMainloopBwdSm80ILi2ELi1EN4cute5tupleIJNS5_1CILi64EEENS7_ILi96EEENS7_ILi128EEEEEENS_6half_tEfNS_4arch4Sm80ELb0ELb1ELb1ELb1ELb0ELb0ELb0ELb0ELi2ELi2ELi2ELi2ELb1EEENS1_21CollectiveEpilogueBwdISB_SC_SE_Li256ELb1ELb0ELi4EEENS1_19SingleTileSchedulerILb1ELb0ELb0ELi96EEEEEEEEEvNT_6ParamsE:
	.zero		1520


//--------------------- .nv.constant0._ZN7cutlass13device_kernelIN5flash19enable_sm80_to_sm89INS1_16FlashAttnBwdSm80INS1_25CollectiveMainloopBwdSm80ILi2ELi1EN4cute5tupleIJNS5_1CILi64EEENS7_ILi96EEENS7_ILi128EEEEEENS_6half_tEfNS_4arch4Sm80ELb0ELb1ELb1ELb1ELb1ELb0ELb0ELb0ELi2ELi2ELi2ELi2ELb1EEENS1_21CollectiveEpilogueBwdISB_SC_SE_Li256ELb1ELb0ELi4EEENS1_19SingleTileSchedulerILb1ELb0ELb0ELi96EEEEEEEEEvNT_6ParamsE --------------------------
	.section	.nv.constant0._ZN7cutlass13device_kernelIN5flash19enable_sm80_to_sm89INS1_16FlashAttnBwdSm80INS1_25CollectiveMainloopBwdSm80ILi2ELi1EN4cute5tupleIJNS5_1CILi64EEENS7_ILi96EEENS7_ILi128EEEEEENS_6half_tEfNS_4arch4Sm80ELb0ELb1ELb1ELb1ELb1ELb0ELb0ELb0ELi2ELi2ELi2ELi2ELb1EEENS1_21CollectiveEpilogueBwdISB_SC_SE_Li256ELb1ELb0ELi4EEENS1_19SingleTileSchedulerILb1ELb0ELb0ELi96EEEEEEEEEvNT_6ParamsE,"a",@progbits
	.sectionflags	@""
	.align	4
.nv.constant0._ZN7cutlass13device_kernelIN5flash19enable_sm80_to_sm89INS1_16FlashAttnBwdSm80INS1_25CollectiveMainloopBwdSm80ILi2ELi1EN4cute5tupleIJNS5_1CILi64EEENS7_ILi96EEENS7_ILi128EEEEEENS_6half_tEfNS_4arch4Sm80ELb0ELb1ELb1ELb1ELb1ELb0ELb0ELb0ELi2ELi2ELi2ELi2ELb1EEENS1_21CollectiveEpilogueBwdISB_SC_SE_Li256ELb1ELb0ELi4EEENS1_19SingleTileSchedulerILb1ELb0ELb0ELi96EEEEEEEEEvNT_6ParamsE:
	.zero		1520


//--------------------- .nv.constant0._ZN7cutlass13device_kernelIN5flash19enable_sm80_to_sm89INS1_16FlashAttnBwdSm80INS1_25CollectiveMainloopBwdSm80ILi2ELi1EN4cute5tupleIJNS5_1CILi64EEENS7_ILi96EEENS7_ILi128EEEEEENS_6half_tEfNS_4arch4Sm80ELb0ELb1ELb1ELb1ELb0ELb0ELb0ELb0ELi2ELi2ELi2ELi2ELb1EEENS1_24CollectiveEpilogueBwdGQAISB_fSE_Li256ELb1ELb0EEENS1_19SingleTileSchedulerILb1ELb0ELb0ELi96EEEEEEEEEvNT_6ParamsE --------------------------
	.section	.nv.constant0._ZN7cutlass13device_kernelIN5flash19enable_sm80_to_sm89INS1_16FlashAttnBwdSm80INS1_25CollectiveMainloopBwdSm80ILi2ELi1EN4cute5tupleIJNS5_1CILi64EEENS7_ILi96EEENS7_ILi128EEEEEENS_6half_tEfNS_4arch4Sm80ELb0ELb1ELb1ELb1ELb0ELb0ELb0ELb0ELi2ELi2ELi2ELi2ELb1EEENS1_24CollectiveEpilogueBwdGQAISB_fSE_Li256ELb1ELb0EEENS1_19SingleTileSchedulerILb1ELb0ELb0ELi96EEEEEEEEEvNT_6ParamsE,"a",@progbits
	.sectionflags	@""
	.align	4
.nv.constant0._ZN7cutlass13device_kernelIN5flash19enable_sm80_to_sm89INS1_16FlashAttnBwdSm80INS1_25CollectiveMainloopBwdSm80ILi2ELi1EN4cute5tupleIJNS5_1CILi64EEENS7_ILi96EEENS7_ILi128EEEEEENS_6half_tEfNS_4arch4Sm80ELb0ELb1ELb1ELb1ELb0ELb0ELb0ELb0ELi2ELi2ELi2ELi2ELb1EEENS1_24CollectiveEpilogueBwdGQAISB_fSE_Li256ELb1ELb0EEENS1_19SingleTileSchedulerILb1ELb0ELb0ELi96EEEEEEEEEvNT_6ParamsE:
	.zero		1528


//--------------------- .nv.constant0._ZN7cutlass13device_kernelIN5flash19enable_sm80_to_sm89INS1_16FlashAttnBwdSm80INS1_25CollectiveMainloopBwdSm80ILi2ELi1EN4cute5tupleIJNS5_1CILi64EEENS7_ILi96EEENS7_ILi128EEEEEENS_6half_tEfNS_4arch4Sm80ELb0ELb1ELb1ELb1ELb1ELb0ELb0ELb0ELi2ELi2ELi2ELi2ELb1EEENS1_24CollectiveEpilogueBwdGQAISB_fSE_Li256ELb1ELb1EEENS1_19SingleTileSchedulerILb1ELb0ELb0ELi96EEEEEEEEEvNT_6ParamsE --------------------------
	.section	.nv.constant0._ZN7cutlass13device_kernelIN5flash19enable_sm80_to_sm89INS1_16FlashAttnBwdSm80INS1_25CollectiveMainloopBwdSm80ILi2ELi1EN4cute5tupleIJNS5_1CILi64EEENS7_ILi96EEENS7_ILi128EEEEEENS_6half_tEfNS_4arch4Sm80ELb0ELb1ELb1ELb1ELb1ELb0ELb0ELb0ELi2ELi2ELi2ELi2ELb1EEENS1_24CollectiveEpilogueBwdGQAISB_fSE_Li256ELb1ELb1EEENS1_19SingleTileSchedulerILb1ELb0ELb0ELi96EEEEEEEEEvNT_6ParamsE,"a",@progbits
	.sectionflags	@""
	.align	4
.nv.constant0._ZN7cutlass13device_kernelIN5flash19enable_sm80_to_sm89INS1_16FlashAttnBwdSm80INS1_25CollectiveMainloopBwdSm80ILi2ELi1EN4cute5tupleIJNS5_1CILi64EEENS7_ILi96EEENS7_ILi128EEEEEENS_6half_tEfNS_4arch4Sm80ELb0ELb1ELb1ELb1ELb1ELb0ELb0ELb0ELi2ELi2ELi2ELi2ELb1EEENS1_24CollectiveEpilogueBwdGQAISB_fSE_Li256ELb1ELb1EEENS1_19SingleTileSchedulerILb1ELb0ELb0ELi96EEEEEEEEEvNT_6ParamsE:
	.zero		1528


//--------------------- .nv.constant0._ZN7cutlass13device_kernelIN5flash19enable_sm80_to_sm89INS1_16FlashAttnBwdSm80INS1_25CollectiveMainloopBwdSm80ILi2ELi1EN4cute5tupleIJNS5_1CILi64EEENS7_ILi96EEENS7_ILi128EEEEEENS_6half_tEfNS_4arch4Sm80ELb1ELb0ELb1ELb0ELb0ELb0ELb0ELb0ELi2ELi2ELi2ELi2ELb1EEENS1_21CollectiveEpilogueBwdISB_SC_SE_Li256ELb0ELb0ELi4EEENS1_25SingleTileBwdLPTSchedulerILb0ELi96ELb0EEEEEEEEEvNT_6ParamsE --------------------------
	.section	.nv.constant0._ZN7cutlass13device_kernelIN5flash19enable_sm80_to_sm89INS1_16FlashAttnBwdSm80INS1_25CollectiveMainloopBwdSm80ILi2ELi1EN4cute5tupleIJNS5_1CILi64EEENS7_ILi96EEENS7_ILi128EEEEEENS_6half_tEfNS_4arch4Sm80ELb1ELb0ELb1ELb0ELb0ELb0ELb0ELb0ELi2ELi2ELi2ELi2ELb1EEENS1_21CollectiveEpilogueBwdISB_SC_SE_Li256ELb0ELb0ELi4EEENS1_25SingleTileBwdLPTSchedulerILb0ELi96ELb0EEEEEEEEEvNT_6ParamsE,"a",@progbits
	.sectionflags	@""
	.align	4
.nv.constant0._ZN7cutlass13device_kernelIN5flash19enable_sm80_to_sm89INS1_16FlashAttnBwdSm80INS1_25CollectiveMainloopBwdSm80ILi2ELi1EN4cute5tupleIJNS5_1CILi64EEENS7_ILi96EEENS7_ILi128EEEEEENS_6half_tEfNS_4arch4Sm80ELb1ELb0ELb1ELb0ELb0ELb0ELb0ELb0ELi2ELi2ELi2ELi2ELb1EEENS1_21CollectiveEpilogueBwdISB_SC_SE_Li256ELb0ELb0ELi4EEENS1_25SingleTileBwdLPTSchedulerILb0ELi96ELb0EEEEEEEEEvNT_6ParamsE:
	.zero		1544


//--------------------- .nv.constant0._ZN7cutlass13device_kernelIN5flash19enable_sm80_to_sm89INS1_16FlashAttnBwdSm80INS1_25CollectiveMainloopBwdSm80ILi2ELi1EN4cute5tupleIJNS5_1CILi64EEENS7_ILi96EEENS7_ILi128EEEEEENS_6half_tEfNS_4arch4Sm80ELb1ELb0ELb1ELb0ELb1ELb0ELb0ELb0ELi2ELi2ELi2ELi2ELb1EEENS1_21CollectiveEpilogueBwdISB_SC_SE_Li256ELb0ELb0ELi4EEENS1_25SingleTileBwdLPTSchedulerILb0ELi96ELb1EEEEEEEEEvNT_6ParamsE --------------------------
	.section	.nv.constant0._ZN7cutlass13device_kernelIN5flash19enable_sm80_to_sm89INS1_16FlashAttnBwdSm80INS1_25CollectiveMainloopBwdSm80ILi2ELi1EN4cute5tupleIJNS5_1CILi64EEENS7_ILi96EEENS7_ILi128EEEEEENS_6half_tEfNS_4arch4Sm80ELb1ELb0ELb1ELb0ELb1ELb0ELb0ELb0ELi2ELi2ELi2ELi2ELb1EEENS1_21CollectiveEpilogueBwdISB_SC_SE_Li256ELb0ELb0ELi4EEENS1_25SingleTileBwdLPTSchedulerILb0ELi96ELb1EEEEEEEEEvNT_6ParamsE,"a",@progbits
	.sectionflags	@""
	.align	4
.nv.constant0._ZN7cutlass13device_kernelIN5flash19enable_sm80_to_sm89INS1_16FlashAttnBwdSm80INS1_25CollectiveMainloopBwdSm80ILi2ELi1EN4cute5tupleIJNS5_1CILi64EEENS7_ILi96EEENS7_ILi128EEEEEENS_6half_tEfNS_4arch4Sm80ELb1ELb0ELb1ELb0ELb1ELb0ELb0ELb0ELi2ELi2ELi2ELi2ELb1EEENS1_21CollectiveEpilogueBwdISB_SC_SE_Li256ELb0ELb0ELi4EEENS1_25SingleTileBwdLPTSchedulerILb0ELi96ELb1EEEEEEEEEvNT_6ParamsE:
	.zero		1544


//--------------------- .nv.constant0._ZN7cutlass13device_kernelIN5flash19enable_sm80_to_sm89INS1_16FlashAttnBwdSm80INS1_25CollectiveMainloopBwdSm80ILi2ELi1EN4cute5tupleIJNS5_1CILi64EEENS7_ILi96EEENS7_ILi128EEEEEENS_6half_tEfNS_4arch4Sm80ELb1ELb0ELb1ELb0ELb0ELb0ELb0ELb0ELi2ELi2ELi2ELi2ELb1EEENS1_24CollectiveEpilogueBwdGQAISB_fSE_Li256ELb0ELb0EEENS1_25SingleTileBwdLPTSchedulerILb0ELi96ELb0EEEEEEEEEvNT_6ParamsE --------------------------
	.section	.nv.constant0._ZN7cutlass13device_kernelIN5flash19enable_sm80_to_sm89INS1_16FlashAttnBwdSm80INS1_25CollectiveMainloopBwdSm80ILi2ELi1EN4cute5tupleIJNS5_1CILi64EEENS7_ILi96EEENS7_ILi128EEEEEENS_6half_tEfNS_4arch4Sm80ELb1ELb0ELb1ELb0ELb0ELb0ELb0ELb0ELi2ELi2ELi2ELi2ELb1EEENS1_24CollectiveEpilogueBwdGQAISB_fSE_Li256ELb0ELb0EEENS1_25SingleTileBwdLPTSchedulerILb0ELi96ELb0EEEEEEEEEvNT_6ParamsE,"a",@progbits
	.sectionflags	@""
	.align	4
.nv.constant0._ZN7cutlass13device_kernelIN5flash19enable_sm80_to_sm89INS1_16FlashAttnBwdSm80INS1_25CollectiveMainloopBwdSm80ILi2ELi1EN4cute5tupleIJNS5_1CILi64EEENS7_ILi96EEENS7_ILi128EEEEEENS_6half_tEfNS_4arch4Sm80ELb1ELb0ELb1ELb0ELb0ELb0ELb0ELb0ELi2ELi2ELi2ELi2ELb1EEENS1_24CollectiveEpilogueBwdGQAISB_fSE_Li256ELb0ELb0EEENS1_25SingleTileBwdLPTSchedulerILb0ELi96ELb0EEEEEEEEEvNT_6ParamsE:
	.zero		1552


//--------------------- .nv.constant0._ZN7cutlass13device_kernelIN5flash19enable_sm80_to_sm89INS1_16FlashAttnBwdSm80INS1_25CollectiveMainloopBwdSm80ILi2ELi1EN4cute5tupleIJNS5_1CILi64EEENS7_ILi96EEENS7_ILi128EEEEEENS_6half_tEfNS_4arch4Sm80ELb1ELb0ELb1ELb0ELb1ELb0ELb0ELb0ELi2ELi2ELi2ELi2ELb1EEENS1_24CollectiveEpilogueBwdGQAISB_fSE_Li256ELb0ELb1EEENS1_25SingleTileBwdLPTSchedulerILb0ELi96ELb1EEEEEEEEEvNT_6ParamsE --------------------------
	.section	.nv.constant0._ZN7cutlass13device_kernelIN5flash19enable_sm80_to_sm89INS1_16FlashAttnBwdSm80INS1_25CollectiveMainloopBwdSm80ILi2ELi1EN4cute5tupleIJNS5_1CILi64EEENS7_ILi96EEENS7_ILi128EEEEEENS_6half_tEfNS_4arch4Sm80ELb1ELb0ELb1ELb0ELb1ELb0ELb0ELb0ELi2ELi2ELi2ELi2ELb1EEENS1_24CollectiveEpilogueBwdGQAISB_fSE_Li256ELb0ELb1EEENS1_25SingleTileBwdLPTSchedulerILb0ELi96ELb1EEEEEEEEEvNT_6ParamsE,"a",@progbits
	.sectionflags	@""
	.align	4
.nv.constant0._ZN7cutlass13device_kernelIN5flash19enable_sm80_to_sm89INS1_16FlashAttnBwdSm80INS1_25CollectiveMainloopBwdSm80ILi2ELi1EN4cute5tupleIJNS5_1CILi64EEENS7_ILi96EEENS7_ILi128EEEEEENS_6half_tEfNS_4arch4Sm80ELb1ELb0ELb1ELb0ELb1ELb0ELb0ELb0ELi2ELi2ELi2ELi2ELb1EEENS1_24CollectiveEpilogueBwdGQAISB_fSE_Li256ELb0ELb1EEENS1_25SingleTileBwdLPTSchedulerILb0ELi96ELb1EEEEEEEEEvNT_6ParamsE:
	.zero		1552


//--------------------- .nv.constant0._ZN7cutlass13device_kernelIN5flash19enable_sm80_to_sm89INS1_16FlashAttnBwdSm80INS1_25CollectiveMainloopBwdSm80ILi2ELi1EN4cute5tupleIJNS5_1CILi64EEENS7_ILi96EEENS7_ILi128EEEEEENS_6half_tEfNS_4arch4Sm80ELb1ELb0ELb1ELb1ELb0ELb0ELb0ELb0ELi2ELi2ELi2ELi2ELb1EEENS1_21CollectiveEpilogueBwdISB_SC_SE_Li256ELb1ELb0ELi4EEENS1_25SingleTileBwdLPTSchedulerILb1ELi96ELb0EEEEEEEEEvNT_6ParamsE --------------------------
	.section	.nv.constant0._ZN7cutlass13device_kernelIN5flash19enable_sm80_to_sm89INS1_16FlashAttnBwdSm80INS1_25CollectiveMainloopBwdSm80ILi2ELi1EN4cute5tupleIJNS5_1CILi64EEENS7_ILi96EEENS7_ILi128EEEEEENS_6half_tEfNS_4arch4Sm80ELb1ELb0ELb1ELb1ELb0ELb0ELb0ELb0ELi2ELi2ELi2ELi2ELb1EEENS1_21CollectiveEpilogueBwdISB_SC_SE_Li256ELb1ELb0ELi4EEENS1_25SingleTileBwdLPTSchedulerILb1ELi96ELb0EEEEEEEEEvNT_6ParamsE,"a",@progbits
	.sectionflags	@""
	.align	4
.nv.constant0._ZN7cutlass13device_kernelIN5flash19enable_sm80_to_sm89INS1_16FlashAttnBwdSm80INS1_25CollectiveMainloopBwdSm80ILi2ELi1EN4cute5tupleIJNS5_1CILi64EEENS7_ILi96EEENS7_ILi128EEEEEENS_6half_tEfNS_4arch4Sm80ELb1ELb0ELb1ELb1ELb0ELb0ELb0ELb0ELi2ELi2ELi2ELi2ELb1EEENS1_21CollectiveEpilogueBwdISB_SC_SE_Li256ELb1ELb0ELi4EEENS1_25SingleTileBwdLPTSchedulerILb1ELi96ELb0EEEEEEEEEvNT_6ParamsE:
	.zero		1544


//--------------------- .nv.constant0._ZN7cutlass13device_kernelIN5flash19enable_sm80_to_sm89INS1_16FlashAttnBwdSm80INS1_25CollectiveMainloopBwdSm80ILi2ELi1EN4cute5tupleIJNS5_1CILi64EEENS7_ILi96EEENS7_ILi128EEEEEENS_6half_tEfNS_4arch4Sm80ELb1ELb0ELb1ELb1ELb1ELb0ELb0ELb0ELi2ELi2ELi2ELi2ELb1EEENS1_21CollectiveEpilogueBwdISB_SC_SE_Li256ELb1ELb0ELi4EEENS1_25SingleTileBwdLPTSchedulerILb1ELi96ELb1EEEEEEEEEvNT_6ParamsE --------------------------
	.section	.nv.constant0._ZN7cutlass13device_kernelIN5flash19enable_sm80_to_sm89INS1_16FlashAttnBwdSm80INS1_25CollectiveMainloopBwdSm80ILi2ELi1EN4cute5tupleIJNS5_1CILi64EEENS7_ILi96EEENS7_ILi128EEEEEENS_6half_tEfNS_4arch4Sm80ELb1ELb0ELb1ELb1ELb1ELb0ELb0ELb0ELi2ELi2ELi2ELi2ELb1EEENS1_21CollectiveEpilogueBwdISB_SC_SE_Li256ELb1ELb0ELi4EEENS1_25SingleTileBwdLPTSchedulerILb1ELi96ELb1EEEEEEEEEvNT_6ParamsE,"a",@progbits
	.sectionflags	@""
	.align	4
.nv.constant0._ZN7cutlass13device_kernelIN5flash19enable_sm80_to_sm89INS1_16FlashAttnBwdSm80INS1_25CollectiveMainloopBwdSm80ILi2ELi1EN4cute5tupleIJNS5_1CILi64EEENS7_ILi96EEENS7_ILi128EEEEEENS_6half_tEfNS_4arch4Sm80ELb1ELb0ELb1ELb1ELb1ELb0ELb0ELb0ELi2ELi2ELi2ELi2ELb1EEENS1_21CollectiveEpilogueBwdISB_SC_SE_Li256ELb1ELb0ELi4EEENS1_25SingleTileBwdLPTSchedulerILb1ELi96ELb1EEEEEEEEEvNT_6ParamsE:
	.zero		1544


//--------------------- .nv.constant0._ZN7cutlass13device_kernelIN5flash19enable_sm80_to_sm89INS1_16FlashAttnBwdSm80INS1_25CollectiveMainloopBwdSm80ILi2ELi1EN4cute5tupleIJNS5_1CILi64EEENS7_ILi96EEENS7_ILi128EEEEEENS_6half_tEfNS_4arch4Sm80ELb1ELb0ELb1ELb1ELb0ELb0ELb0ELb0ELi2ELi2ELi2ELi2ELb1EEENS1_24CollectiveEpilogueBwdGQAISB_fSE_Li256ELb1ELb0EEENS1_25SingleTileBwdLPTSchedulerILb1ELi96ELb0EEEEEEEEEvNT_6ParamsE --------------------------
	.section	.nv.constant0._ZN7cutlass13device_kernelIN5flash19enable_sm80_to_sm89INS1_16FlashAttnBwdSm80INS1_25CollectiveMainloopBwdSm80ILi2ELi1EN4cute5tupleIJNS5_1CILi64EEENS7_ILi96EEENS7_ILi128EEEEEENS_6half_tEfNS_4arch4Sm80ELb1ELb0ELb1ELb1ELb0ELb0ELb0ELb0ELi2ELi2ELi2ELi2ELb1EEENS1_24CollectiveEpilogueBwdGQAISB_fSE_Li256ELb1ELb0EEENS1_25SingleTileBwdLPTSchedulerILb1ELi96ELb0EEEEEEEEEvNT_6ParamsE,"a",@progbits
	.sectionflags	@""
	.align	4
.nv.constant0._ZN7cutlass13device_kernelIN5flash19enable_sm80_to_sm89INS1_16FlashAttnBwdSm80INS1_25CollectiveMainloopBwdSm80ILi2ELi1EN4cute5tupleIJNS5_1CILi64EEENS7_ILi96EEENS7_ILi128EEEEEENS_6half_tEfNS_4arch4Sm80ELb1ELb0ELb1ELb1ELb0ELb0ELb0ELb0ELi2ELi2ELi2ELi2ELb1EEENS1_24CollectiveEpilogueBwdGQAISB_fSE_Li256ELb1ELb0EEENS1_25SingleTileBwdLPTSchedulerILb1ELi96ELb0EEEEEEEEEvNT_6ParamsE:
	.zero		1552


//--------------------- .nv.constant0._ZN7cutlass13device_kernelIN5flash32FlashAttnBwdPostprocessConvertdQIN4cute5tupleIJNS3_1CILi96EEENS5_ILi128EEEEEENS_6half_tEfNS_4arch4Sm80ELi256ENS3_8TiledMMAINS3_8MMA_AtomIJNS3_28SM80_16x8x16_F32F16F16F32_TNEEEENS3_6LayoutINS4_IJNS5_ILi2EEENS5_ILi4EEENS5_ILi1EEEEEENS4_IJSJ_SH_NS5_ILi0EEEEEEEENS4_IJNS5_ILi32EEENS5_ILi64EEENS5_ILi16EEEEEEEELb0EEEEEvNT_6ParamsE --------------------------
	.section	.nv.constant0._ZN7cutlass13device_kernelIN5flash32FlashAttnBwdPostprocessConvertdQIN4cute5tupleIJNS3_1CILi96EEENS5_ILi128EEEEEENS_6half_tEfNS_4arch4Sm80ELi256ENS3_8TiledMMAINS3_8MMA_AtomIJNS3_28SM80_16x8x16_F32F16F16F32_TNEEEENS3_6LayoutINS4_IJNS5_ILi2EEENS5_ILi4EEENS5_ILi1EEEEEENS4_IJSJ_SH_NS5_ILi0EEEEEEEENS4_IJNS5_ILi32EEENS5_ILi64EEENS5_ILi16EEEEEEEELb0EEEEEvNT_6ParamsE,"a",@progbits
	.sectionflags	@""
	.align	4
.nv.constant0._ZN7cutlass13device_kernelIN5flash32FlashAttnBwdPostprocessConvertdQIN4cute5tupleIJNS3_1CILi96EEENS5_ILi128EEEEEENS_6half_tEfNS_4arch4Sm80ELi256ENS3_8TiledMMAINS3_8MMA_AtomIJNS3_28SM80_16x8x16_F32F16F16F32_TNEEEENS3_6LayoutINS4_IJNS5_ILi2EEENS5_ILi4EEENS5_ILi1EEEEEENS4_IJSJ_SH_NS5_ILi0EEEEEEEENS4_IJNS5_ILi32EEENS5_ILi64EEENS5_ILi16EEEEEEEELb0EEEEEvNT_6ParamsE:
	.zero		1008


//--------------------- .nv.constant0._ZN7cutlass13device_kernelIN5flash19enable_sm80_to_sm89INS1_16FlashAttnBwdSm80INS1_25CollectiveMainloopBwdSm80ILi2ELi1EN4cute5tupleIJNS5_1CILi64EEENS7_ILi96EEENS7_ILi128EEEEEENS_6half_tEfNS_4arch4Sm80ELb1ELb0ELb1ELb1ELb1ELb0ELb0ELb0ELi2ELi2ELi2ELi2ELb1EEENS1_24CollectiveEpilogueBwdGQAISB_fSE_Li256ELb1ELb1EEENS1_25SingleTileBwdLPTSchedulerILb1ELi96ELb1EEEEEEEEEvNT_6ParamsE --------------------------
	.section	.nv.constant0._ZN7cutlass13device_kernelIN5flash19enable_sm80_to_sm89INS1_16FlashAttnBwdSm80INS1_25CollectiveMainloopBwdSm80ILi2ELi1EN4cute5tupleIJNS5_1CILi64EEENS7_ILi96EEENS7_ILi128EEEEEENS_6half_tEfNS_4arch4Sm80ELb1ELb0ELb1ELb1ELb1ELb0ELb0ELb0ELi2ELi2ELi2ELi2ELb1EEENS1_24CollectiveEpilogueBwdGQAISB_fSE_Li256ELb1ELb1EEENS1_25SingleTileBwdLPTSchedulerILb1ELi96ELb1EEEEEEEEEvNT_6ParamsE,"a",@progbits
	.sectionflags	@""
	.align	4
.nv.constant0._ZN7cutlass13device_kernelIN5flash19enable_sm80_to_sm89INS1_16FlashAttnBwdSm80INS1_25CollectiveMainloopBwdSm80ILi2ELi1EN4cute5tupleIJNS5_1CILi64EEENS7_ILi96EEENS7_ILi128EEEEEENS_6half_tEfNS_4arch4Sm80ELb1ELb0ELb1ELb1ELb1ELb0ELb0ELb0ELi2ELi2ELi2ELi2ELb1EEENS1_24CollectiveEpilogueBwdGQAISB_fSE_Li256ELb1ELb1EEENS1_25SingleTileBwdLPTSchedulerILb1ELi96ELb1EEEEEEEEEvNT_6ParamsE:
	.zero		1552


//--------------------- .nv.constant0._ZN7cutlass13device_kernelIN5flash19enable_sm80_to_sm89INS1_16FlashAttnBwdSm80INS1_25CollectiveMainloopBwdSm80ILi2ELi2EN4cute5tupleIJNS5_1CILi64EEENS7_ILi128EEES9_EEENS_6half_tEfNS_4arch4Sm80ELb0ELb0ELb1ELb0ELb0ELb0ELb0ELb0ELi2ELi2ELi2ELi2ELb0EEENS1_21CollectiveEpilogueBwdISA_SB_SD_Li256ELb0ELb0ELi4EEENS1_19SingleTileSchedulerILb0ELb0ELb0ELi128EEEEEEEEEvNT_6ParamsE --------------------------
	.section	.nv.constant0._ZN7cutlass13device_kernelIN5flash19enable_sm80_to_sm89INS1_16FlashAttnBwdSm80INS1_25CollectiveMainloopBwdSm80ILi2ELi2EN4cute5tupleIJNS5_1CILi64EEENS7_ILi128EEES9_EEENS_6half_tEfNS_4arch4Sm80ELb0ELb0ELb1ELb0ELb0ELb0ELb0ELb0ELi2ELi2ELi2ELi2ELb0EEENS1_21CollectiveEpilogueBwdISA_SB_SD_Li256ELb0ELb0ELi4EEENS1_19SingleTileSchedulerILb0ELb0ELb0ELi128EEEEEEEEEvNT_6ParamsE,"a",@progbits
	.sectionflags	@""
	.align	4
.nv.constant0._ZN7cutlass13device_kernelIN5flash19enable_sm80_to_sm89INS1_16FlashAttnBwdSm80INS1_25CollectiveMainloopBwdSm80ILi2ELi2EN4cute5tupleIJNS5_1CILi64EEENS7_ILi128EEES9_EEENS_6half_tEfNS_4arch4Sm80ELb0ELb0ELb1ELb0ELb0ELb0ELb0ELb0ELi2ELi2ELi2ELi2ELb0EEENS1_21CollectiveEpilogueBwdISA_SB_SD_Li256ELb0ELb0ELi4EEENS1_19SingleTileSchedulerILb0ELb0ELb0ELi128EEEEEEEEEvNT_6ParamsE:
	.zero		1520


//--------------------- .nv.constant0._ZN7cutlass13device_kernelIN5flash19enable_sm80_to_sm89INS1_16FlashAttnBwdSm80INS1_25CollectiveMainloopBwdSm80ILi2ELi2EN4cute5tupleIJNS5_1CILi64EEENS7_ILi128EEES9_EEENS_6half_tEfNS_4arch4Sm80ELb0ELb0ELb1ELb0ELb1ELb0ELb0ELb0ELi2ELi2ELi2ELi2ELb0EEENS1_21CollectiveEpilogueBwdISA_SB_SD_Li256ELb0ELb0ELi4EEENS1_19SingleTileSchedulerILb0ELb0ELb0ELi128EEEEEEEEEvNT_6ParamsE --------------------------
	.section	.nv.constant0._ZN7cutlass13device_kernelIN5flash19enable_sm80_to_sm89INS1_16FlashAttnBwdSm80INS1_25CollectiveMainloopBwdSm80ILi2ELi2EN4cute5tupleIJNS5_1CILi64EEENS7_ILi128EEES9_EEENS_6half_tEfNS_4arch4Sm80ELb0ELb0ELb1ELb0ELb1ELb0ELb0ELb0ELi2ELi2ELi2ELi2ELb0EEENS1_21CollectiveEpilogueBwdISA_SB_SD_Li256ELb0ELb0ELi4EEENS1_19SingleTileSchedulerILb0ELb0ELb0ELi128EEEEEEEEEvNT_6ParamsE,"a",@progbits
	.sectionflags	@""
	.align	4
.nv.constant0._ZN7cutlass13device_kernelIN5flash19enable_sm80_to_sm89INS1_16FlashAttnBwdSm80INS1_25CollectiveMainloopBwdSm80ILi2ELi2EN4cute5tupleIJNS5_1CILi64EEENS7_ILi128EEES9_EEENS_6half_tEfNS_4arch4Sm80ELb0ELb0ELb1ELb0ELb1ELb0ELb0ELb0ELi2ELi2ELi2ELi2ELb0EEENS1_21CollectiveEpilogueBwdISA_SB_SD_Li256ELb0ELb0ELi4EEENS1_19SingleTileSchedulerILb0ELb0ELb0ELi128EEEEEEEEEvNT_6ParamsE:
	.zero		1520


//--------------------- .nv.constant0._ZN7cutlass13device_kernelIN5flash19enable_sm80_to_sm89INS1_16FlashAttnBwdSm80INS1_25CollectiveMainloopBwdSm80ILi2ELi2EN4cute5tupleIJNS5_1CILi64EEENS7_ILi128EEES9_EEENS_6half_tEfNS_4arch4Sm80ELb0ELb0ELb1ELb0ELb0ELb0ELb0ELb0ELi2ELi2ELi2ELi2ELb0EEENS1_24CollectiveEpilogueBwdGQAISA_fSD_Li256ELb0ELb0EEENS1_19SingleTileSchedulerILb0ELb0ELb0ELi128EEEEEEEEEvNT_6ParamsE --------------------------
	.section	.nv.constant0._ZN7cutlass13device_kernelIN5flash19enable_sm80_to_sm89INS1_16FlashAttnBwdSm80INS1_25CollectiveMainloopBwdSm80ILi2ELi2EN4cute5tupleIJNS5_1CILi64EEENS7_ILi128EEES9_EEENS_6half_tEfNS_4arch4Sm80ELb0ELb0ELb1ELb0ELb0ELb0ELb0ELb0ELi2ELi2ELi2ELi2ELb0EEENS1_24CollectiveEpilogueBwdGQAISA_fSD_Li256ELb0ELb0EEENS1_19SingleTileSchedulerILb0ELb0ELb0ELi128EEEEEEEEEvNT_6ParamsE,"a",@progbits
	.sectionflags	@""
	.align	4
.nv.constant0._ZN7cutlass13device_kernelIN5flash19enable_sm80_to_sm89INS1_16FlashAttnBwdSm80INS1_25CollectiveMainloopBwdSm80ILi2ELi2EN4cute5tupleIJNS5_1CILi64EEENS7_ILi128EEES9_EEENS_6half_tEfNS_4arch4Sm80ELb0ELb0ELb1ELb0ELb0ELb0ELb0ELb0ELi2ELi2ELi2ELi2ELb0EEENS1_24CollectiveEpilogueBwdGQAISA_fSD_Li256ELb0ELb0EEENS1_19SingleTileSchedulerILb0ELb0ELb0ELi128EEEEEEEEEvNT_6ParamsE:
	.zero		1528


//--------------------- .nv.constant0._ZN7cutlass13device_kernelIN5flash19enable_sm80_to_sm89INS1_16FlashAttnBwdSm80INS1_25CollectiveMainloopBwdSm80ILi2ELi2EN4cute5tupleIJNS5_1CILi64EEENS7_ILi128EEES9_EEENS_6half_tEfNS_4arch4Sm80ELb0ELb0ELb1ELb0ELb1ELb0ELb0ELb0ELi2ELi2ELi2ELi2ELb0EEENS1_24CollectiveEpilogueBwdGQAISA_fSD_Li256ELb0ELb1EEENS1_19SingleTileSchedulerILb0ELb0ELb0ELi128EEEEEEEEEvNT_6ParamsE --------------------------
	.section	.nv.constant0._ZN7cutlass13device_kernelIN5flash19enable_sm80_to_sm89INS1_16FlashAttnBwdSm80INS1_25CollectiveMainloopBwdSm80ILi2ELi2EN4cute5tupleIJNS5_1CILi64EEENS7_ILi128EEES9_EEENS_6half_tEfNS_4arch4Sm80ELb0ELb0ELb1ELb0ELb1ELb0ELb0ELb0ELi2ELi2ELi2ELi2ELb0EEENS1_24CollectiveEpilogueBwdGQAISA_fSD_Li256ELb0ELb1EEENS1_19SingleTileSchedulerILb0ELb0ELb0ELi128EEEEEEEEEvNT_6ParamsE,"a",@progbits
	.sectionflags	@""
	.align	4
.nv.constant0._ZN7cutlass13device_kernelIN5flash19enable_sm80_to_sm89INS1_16FlashAttnBwdSm80INS1_25CollectiveMainloopBwdSm80ILi2ELi2EN4cute5tupleIJNS5_1CILi64EEENS7_ILi128EEES9_EEENS_6half_tEfNS_4arch4Sm80ELb0ELb0ELb1ELb0ELb1ELb0ELb0ELb0ELi2ELi2ELi2ELi2ELb0EEENS1_24CollectiveEpilogueBwdGQAISA_fSD_Li256ELb0ELb1EEENS1_19SingleTileSchedulerILb0ELb0ELb0ELi128EEEEEEEEEvNT_6ParamsE:
	.zero		1528


//--------------------- .nv.constant0._ZN7cutlass13device_kernelIN5flash19enable_sm80_to_sm89INS1_16FlashAttnBwdSm80INS1_25CollectiveMainloopBwdSm80ILi2ELi2EN4cute5tupleIJNS5_1CILi64EEENS7_ILi128EEES9_EEENS_6half_tEfNS_4arch4Sm80ELb0ELb0ELb1ELb1ELb0ELb0ELb0ELb0ELi2ELi2ELi2ELi2ELb0EEENS1_21CollectiveEpilogueBwdISA_SB_SD_Li256ELb1ELb0ELi4EEENS1_19SingleTileSchedulerILb1ELb0ELb0ELi128EEEEEEEEEvNT_6ParamsE --------------------------
	.section	.nv.constant0._ZN7cutlass13device_kernelIN5flash19enable_sm80_to_sm89INS1_16FlashAttnBwdSm80INS1_25CollectiveMainloopBwdSm80ILi2ELi2EN4cute5tupleIJNS5_1CILi64EEENS7_ILi128EEES9_EEENS_6half_tEfNS_4arch4Sm80ELb0ELb0ELb1ELb1ELb0ELb0ELb0ELb0ELi2ELi2ELi2ELi2ELb0EEENS1_21CollectiveEpilogueBwdISA_SB_SD_Li256ELb1ELb0ELi4EEENS1_19SingleTileSchedulerILb1ELb0ELb0ELi128EEEEEEEEEvNT_6ParamsE,"a",@progbits
	.sectionflags	@""
	.align	4
.nv.constant0._ZN7cutlass13device_kernelIN5flash19enable_sm80_to_sm89INS1_16FlashAttnBwdSm80INS1_25CollectiveMainloopBwdSm80ILi2ELi2EN4cute5tupleIJNS5_1CILi64EEENS7_ILi128EEES9_EEENS_6half_tEfNS_4arch4Sm80ELb0ELb0ELb1ELb1ELb0ELb0ELb0ELb0ELi2ELi2ELi2ELi2ELb0EEENS1_21CollectiveEpilogueBwdISA_SB_SD_Li256ELb1ELb0ELi4EEENS1_19SingleTileSchedulerILb1ELb0ELb0ELi128EEEEEEEEEvNT_6ParamsE:
	.zero		1520


//--------------------- .nv.constant0._ZN7cutlass13device_kernelIN5flash19enable_sm80_to_sm89INS1_16FlashAttnBwdSm80INS1_25CollectiveMainloopBwdSm80ILi2ELi2EN4cute5tupleIJNS5_1CILi64EEENS7_ILi128EEES9_EEENS_6half_tEfNS_4arch4Sm80ELb0ELb0ELb1ELb1ELb1ELb0ELb0ELb0ELi2ELi2ELi2ELi2ELb0EEENS1_21CollectiveEpilogueBwdISA_SB_SD_Li256ELb1ELb0ELi4EEENS1_19SingleTileSchedulerILb1ELb0ELb0ELi128EEEEEEEEEvNT_6ParamsE --------------------------
	.section	.nv.constant0._ZN7cutlass13device_kernelIN5flash19enable_sm80_to_sm89INS1_16FlashAttnBwdSm80INS1_25CollectiveMainloopBwdSm80ILi2ELi2EN4cute5tupleIJNS5_1CILi64EEENS7_ILi128EEES9_EEENS_6half_tEfNS_4arch4Sm80ELb0ELb0ELb1ELb1ELb1ELb0ELb0ELb0ELi2ELi2ELi2ELi2ELb0EEENS1_21CollectiveEpilogueBwdISA_SB_SD_Li256ELb1ELb0ELi4EEENS1_19SingleTileSchedulerILb1ELb0ELb0ELi128EEEEEEEEEvNT_6ParamsE,"a",@progbits
	.sectionflags	@""
	.align	4
.nv.constant0._ZN7cutlass13device_kernelIN5flash19enable_sm80_to_sm89INS1_16FlashAttnBwdSm80INS1_25CollectiveMainloopBwdSm80ILi2ELi2EN4cute5tupleIJNS5_1CILi64EEENS7_ILi128EEES9_EEENS_6half_tEfNS_4arch4Sm80ELb0ELb0ELb1ELb1ELb1ELb0ELb0ELb0ELi2ELi2ELi2ELi2ELb0EEENS1_21CollectiveEpilogueBwdISA_SB_SD_Li256ELb1ELb0ELi4EEENS1_19SingleTileSchedulerILb1ELb0ELb0ELi128EEEEEEEEEvNT_6ParamsE:
	.zero		1520


//--------------------- .nv.constant0._ZN7cutlass13device_kernelIN5flash19enable_sm80_to_sm89INS1_16FlashAttnBwdSm80INS1_25CollectiveMainloopBwdSm80ILi2ELi2EN4cute5tupleIJNS5_1CILi64EEENS7_ILi128EEES9_EEENS_6half_tEfNS_4arch4Sm80ELb0ELb0ELb1ELb1ELb0ELb0ELb0ELb0ELi2ELi2ELi2ELi2ELb0EEENS1_24CollectiveEpilogueBwdGQAISA_fSD_Li256ELb1ELb0EEENS1_19SingleTileSchedulerILb1ELb0ELb0ELi128EEEEEEEEEvNT_6ParamsE --------------------------
	.section	.nv.constant0._ZN7cutlass13device_kernelIN5flash19enable_sm80_to_sm89INS1_16FlashAttnBwdSm80INS1_25CollectiveMainloopBwdSm80ILi2ELi2EN4cute5tupleIJNS5_1CILi64EEENS7_ILi128EEES9_EEENS_6half_tEfNS_4arch4Sm80ELb0ELb0ELb1ELb1ELb0ELb0ELb0ELb0ELi2ELi2ELi2ELi2ELb0EEENS1_24CollectiveEpilogueBwdGQAISA_fSD_Li256ELb1ELb0EEENS1_19SingleTileSchedulerILb1ELb0ELb0ELi128EEEEEEEEEvNT_6ParamsE,"a",@progbits
	.sectionflags	@""
	.align	4
.nv.constant0._ZN7cutlass13device_kernelIN5flash19enable_sm80_to_sm89INS1_16FlashAttnBwdSm80INS1_25CollectiveMainloopBwdSm80ILi2ELi2EN4cute5tupleIJNS5_1CILi64EEENS7_ILi128EEES9_EEENS_6half_tEfNS_4arch4Sm80ELb0ELb0ELb1ELb1ELb0ELb0ELb0ELb0ELi2ELi2ELi2ELi2ELb0EEENS1_24CollectiveEpilogueBwdGQAISA_fSD_Li256ELb1ELb0EEENS1_19SingleTileSchedulerILb1ELb0ELb0ELi128EEEEEEEEEvNT_6ParamsE:
	.zero		1528


//--------------------- .nv.constant0._ZN7cutlass13device_kernelIN5flash19enable_sm80_to_sm89INS1_16FlashAttnBwdSm80INS1_25CollectiveMainloopBwdSm80ILi2ELi2EN4cute5tupleIJNS5_1CILi64EEENS7_ILi128EEES9_EEENS_6half_tEfNS_4arch4Sm80ELb0ELb0ELb1ELb1ELb1ELb0ELb0ELb0ELi2ELi2ELi2ELi2ELb0EEENS1_24CollectiveEpilogueBwdGQAISA_fSD_Li256ELb1ELb1EEENS1_19SingleTileSchedulerILb1ELb0ELb0ELi128EEEEEEEEEvNT_6ParamsE --------------------------
	.section	.nv.constant0._ZN7cutlass13device_kernelIN5flash19enable_sm80_to_sm89INS1_16FlashAttnBwdSm80INS1_25CollectiveMainloopBwdSm80ILi2ELi2EN4cute5tupleIJNS5_1CILi64EEENS7_ILi128EEES9_EEENS_6half_tEfNS_4arch4Sm80ELb0ELb0ELb1ELb1ELb1ELb0ELb0ELb0ELi2ELi2ELi2ELi2ELb0EEENS1_24CollectiveEpilogueBwdGQAISA_fSD_Li256ELb1ELb1EEENS1_19SingleTileSchedulerILb1ELb0ELb0ELi128EEEEEEEEEvNT_6ParamsE,"a",@progbits
	.sectionflags	@""
	.align	4
.nv.constant0._ZN7cutlass13device_kernelIN5flash19enable_sm80_to_sm89INS1_16FlashAttnBwdSm80INS1_25CollectiveMainloopBwdSm80ILi2ELi2EN4cute5tupleIJNS5_1CILi64EEENS7_ILi128EEES9_EEENS_6half_tEfNS_4arch4Sm80ELb0ELb0ELb1ELb1ELb1ELb0ELb0ELb0ELi2ELi2ELi2ELi2ELb0EEENS1_24CollectiveEpilogueBwdGQAISA_fSD_Li256ELb1ELb1EEENS1_19SingleTileSchedulerILb1ELb0ELb0ELi128EEEEEEEEEvNT_6ParamsE:
	.zero		1528


//--------------------- .nv.constant0._ZN7cutlass13device_kernelIN5flash19enable_sm80_to_sm89INS1_16FlashAttnBwdSm80INS1_25CollectiveMainloopBwdSm80ILi2ELi2EN4cute5tupleIJNS5_1CILi64EEENS7_ILi128EEES9_EEENS_6half_tEfNS_4arch4Sm80ELb0ELb1ELb1ELb0ELb0ELb0ELb0ELb0ELi2ELi2ELi2ELi2ELb0EEENS1_21CollectiveEpilogueBwdISA_SB_SD_Li256ELb0ELb0ELi4EEENS1_19SingleTileSchedulerILb0ELb0ELb0ELi128EEEEEEEEEvNT_6ParamsE --------------------------
	.section	.nv.constant0._ZN7cutlass13device_kernelIN5flash19enable_sm80_to_sm89INS1_16FlashAttnBwdSm80INS1_25CollectiveMainloopBwdSm80ILi2ELi2EN4cute5tupleIJNS5_1CILi64EEENS7_ILi128EEES9_EEENS_6half_tEfNS_4arch4Sm80ELb0ELb1ELb1ELb0ELb0ELb0ELb0ELb0ELi2ELi2ELi2ELi2ELb0EEENS1_21CollectiveEpilogueBwdISA_SB_SD_Li256ELb0ELb0ELi4EEENS1_19SingleTileSchedulerILb0ELb0ELb0ELi128EEEEEEEEEvNT_6ParamsE,"a",@progbits
	.sectionflags	@""
	.align	4
.nv.constant0._ZN7cutlass13device_kernelIN5flash19enable_sm80_to_sm89INS1_16FlashAttnBwdSm80INS1_25CollectiveMainloopBwdSm80ILi2ELi2EN4cute5tupleIJNS5_1CILi64EEENS7_ILi128EEES9_EEENS_6half_tEfNS_4arch4Sm80ELb0ELb1ELb1ELb0ELb0ELb0ELb0ELb0ELi2ELi2ELi2ELi2ELb0EEENS1_21CollectiveEpilogueBwdISA_SB_SD_Li256ELb0ELb0ELi4EEENS1_19SingleTileSchedulerILb0ELb0ELb0ELi128EEEEEEEEEvNT_6ParamsE:
	.zero		1520


//--------------------- .nv.constant0._ZN7cutlass13device_kernelIN5flash19enable_sm80_to_sm89INS1_16FlashAttnBwdSm80INS1_25CollectiveMainloopBwdSm80ILi2ELi2EN4cute5tupleIJNS5_1CILi64EEENS7_ILi128EEES9_EEENS_6half_tEfNS_4arch4Sm80ELb0ELb1ELb1ELb0ELb1ELb0ELb0ELb0ELi2ELi2ELi2ELi2ELb0EEENS1_21CollectiveEpilogueBwdISA_SB_SD_Li256ELb0ELb0ELi4EEENS1_19SingleTileSchedulerILb0ELb0ELb0ELi128EEEEEEEEEvNT_6ParamsE --------------------------
	.section	.nv.constant0._ZN7cutlass13device_kernelIN5flash19enable_sm80_to_sm89INS1_16FlashAttnBwdSm80INS1_25CollectiveMainloopBwdSm80ILi2ELi2EN4cute5tupleIJNS5_1CILi64EEENS7_ILi128EEES9_EEENS_6half_tEfNS_4arch4Sm80ELb0ELb1ELb1ELb0ELb1ELb0ELb0ELb0ELi2ELi2ELi2ELi2ELb0EEENS1_21CollectiveEpilogueBwdISA_SB_SD_Li256ELb0ELb0ELi4EEENS1_19SingleTileSchedulerILb0ELb0ELb0ELi128EEEEEEEEEvNT_6ParamsE,"a",@progbits
	.sectionflags	@""
	.align	4
.nv.constant0._ZN7cutlass13device_kernelIN5flash19enable_sm80_to_sm89INS1_16FlashAttnBwdSm80INS1_25CollectiveMainloopBwdSm80ILi2ELi2EN4cute5tupleIJNS5_1CILi64EEENS7_ILi128EEES9_EEENS_6half_tEfNS_4arch4Sm80ELb0ELb1ELb1ELb0ELb1ELb0ELb0ELb0ELi2ELi2ELi2ELi2ELb0EEENS1_21CollectiveEpilogueBwdISA_SB_SD_Li256ELb0ELb0ELi4EEENS1_19SingleTileSchedulerILb0ELb0ELb0ELi128EEEEEEEEEvNT_6ParamsE:
	.zero		1520


//--------------------- .nv.constant0._ZN7cutlass13device_kernelIN5flash19enable_sm80_to_sm89INS1_16FlashAttnBwdSm80INS1_25CollectiveMainloopBwdSm80ILi2ELi2EN4cute5tupleIJNS5_1CILi64EEENS7_ILi128EEES9_EEENS_6half_tEfNS_4arch4Sm80ELb0ELb1ELb1ELb0ELb0ELb0ELb0ELb0ELi2ELi2ELi2ELi2ELb0EEENS1_24CollectiveEpilogueBwdGQAISA_fSD_Li256ELb0ELb0EEENS1_19SingleTileSchedulerILb0ELb0ELb0ELi128EEEEEEEEEvNT_6ParamsE --------------------------
	.section	.nv.constant0._ZN7cutlass13device_kernelIN5flash19enable_sm80_to_sm89INS1_16FlashAttnBwdSm80INS1_25CollectiveMainloopBwdSm80ILi2ELi2EN4cute5tupleIJNS5_1CILi64EEENS7_ILi128EEES9_EEENS_6half_tEfNS_4arch4Sm80ELb0ELb1ELb1ELb0ELb0ELb0ELb0ELb0ELi2ELi2ELi2ELi2ELb0EEENS1_24CollectiveEpilogueBwdGQAISA_fSD_Li256ELb0ELb0EEENS1_19SingleTileSchedulerILb0ELb0ELb0ELi128EEEEEEEEEvNT_6ParamsE,"a",@progbits
	.sectionflags	@""
	.align	4
.nv.constant0._ZN7cutlass13device_kernelIN5flash19enable_sm80_to_sm89INS1_16FlashAttnBwdSm80INS1_25CollectiveMainloopBwdSm80ILi2ELi2EN4cute5tupleIJNS5_1CILi64EEENS7_ILi128EEES9_EEENS_6half_tEfNS_4arch4Sm80ELb0ELb1ELb1ELb0ELb0ELb0ELb0ELb0ELi2ELi2ELi2ELi2ELb0EEENS1_24CollectiveEpilogueBwdGQAISA_fSD_Li256ELb0ELb0EEENS1_19SingleTileSchedulerILb0ELb0ELb0ELi128EEEEEEEEEvNT_6ParamsE:
	.zero		1528


//--------------------- .nv.constant0._ZN7cutlass13device_kernelIN5flash19enable_sm80_to_sm89INS1_16FlashAttnBwdSm80INS1_25CollectiveMainloopBwdSm80ILi2ELi2EN4cute5tupleIJNS5_1CILi64EEENS7_ILi128EEES9_EEENS_6half_tEfNS_4arch4Sm80ELb0ELb1ELb1ELb0ELb1ELb0ELb0ELb0ELi2ELi2ELi2ELi2ELb0EEENS1_24CollectiveEpilogueBwdGQAISA_fSD_Li256ELb0ELb1EEENS1_19SingleTileSchedulerILb0ELb0ELb0ELi128EEEEEEEEEvNT_6ParamsE --------------------------
	.section	.nv.constant0._ZN7cutlass13device_kernelIN5flash19enable_sm80_to_sm89INS1_16FlashAttnBwdSm80INS1_25CollectiveMainloopBwdSm80ILi2ELi2EN4cute5tupleIJNS5_1CILi64EEENS7_ILi128EEES9_EEENS_6half_tEfNS_4arch4Sm80ELb0ELb1ELb1ELb0ELb1ELb0ELb0ELb0ELi2ELi2ELi2ELi2ELb0EEENS1_24CollectiveEpilogueBwdGQAISA_fSD_Li256ELb0ELb1EEENS1_19SingleTileSchedulerILb0ELb0ELb0ELi128EEEEEEEEEvNT_6ParamsE,"a",@progbits
	.sectionflags	@""
	.align	4
.nv.constant0._ZN7cutlass13device_kernelIN5flash19enable_sm80_to_sm89INS1_16FlashAttnBwdSm80INS1_25CollectiveMainloopBwdSm80ILi2ELi2EN4cute5tupleIJNS5_1CILi64EEENS7_ILi128EEES9_EEENS_6half_tEfNS_4arch4Sm80ELb0ELb1ELb1ELb0ELb1ELb0ELb0ELb0ELi2ELi2ELi2ELi2ELb0EEENS1_24CollectiveEpilogueBwdGQAISA_fSD_Li256ELb0ELb1EEENS1_19SingleTileSchedulerILb0ELb0ELb0ELi128EEEEEEEEEvNT_6ParamsE:
	.zero		1528


//--------------------- .nv.constant0._ZN7cutlass13device_kernelIN5flash19enable_sm80_to_sm89INS1_16FlashAttnBwdSm80INS1_25CollectiveMainloopBwdSm80ILi2ELi2EN4cute5tupleIJNS5_1CILi64EEENS7_ILi128EEES9_EEENS_6half_tEfNS_4arch4Sm80ELb0ELb1ELb1ELb1ELb0ELb0ELb0ELb0ELi2ELi2ELi2ELi2ELb0EEENS1_21CollectiveEpilogueBwdISA_SB_SD_Li256ELb1ELb0ELi4EEENS1_19SingleTileSchedulerILb1ELb0ELb0ELi128EEEEEEEEEvNT_6ParamsE --------------------------
	.section	.nv.constant0._ZN7cutlass13device_kernelIN5flash19enable_sm80_to_sm89INS1_16FlashAttnBwdSm80INS1_25CollectiveMainloopBwdSm80ILi2ELi2EN4cute5tupleIJNS5_1CILi64EEENS7_ILi128EEES9_EEENS_6half_tEfNS_4arch4Sm80ELb0ELb1ELb1ELb1ELb0ELb0ELb0ELb0ELi2ELi2ELi2ELi2ELb0EEENS1_21CollectiveEpilogueBwdISA_SB_SD_Li256ELb1ELb0ELi4EEENS1_19SingleTileSchedulerILb1ELb0ELb0ELi128EEEEEEEEEvNT_6ParamsE,"a",@progbits
	.sectionflags	@""
	.align	4
.nv.constant0._ZN7cutlass13device_kernelIN5flash19enable_sm80_to_sm89INS1_16FlashAttnBwdSm80INS1_25CollectiveMainloopBwdSm80ILi2ELi2EN4cute5tupleIJNS5_1CILi64EEENS7_ILi128EEES9_EEENS_6half_tEfNS_4arch4Sm80ELb0ELb1ELb1ELb1ELb0ELb0ELb0ELb0ELi2ELi2ELi2ELi2ELb0EEENS1_21CollectiveEpilogueBwdISA_SB_SD_Li256ELb1ELb0ELi4EEENS1_19SingleTileSchedulerILb1ELb0ELb0ELi128EEEEEEEEEvNT_6ParamsE:
	.zero		1520


//--------------------- .nv.constant0._ZN7cutlass13device_kernelIN5flash19enable_sm80_to_sm89INS1_16FlashAttnBwdSm80INS1_25CollectiveMainloopBwdSm80ILi2ELi2EN4cute5tupleIJNS5_1CILi64EEENS7_ILi128EEES9_EEENS_6half_tEfNS_4arch4Sm80ELb0ELb1ELb1ELb1ELb1ELb0ELb0ELb0ELi2ELi2ELi2ELi2ELb0EEENS1_21CollectiveEpilogueBwdISA_SB_SD_Li256ELb1ELb0ELi4EEENS1_19SingleTileSchedulerILb1ELb0ELb0ELi128EEEEEEEEEvNT_6ParamsE --------------------------
	.section	.nv.constant0._ZN7cutlass13device_kernelIN5flash19enable_sm80_to_sm89INS1_16FlashAttnBwdSm80INS1_25CollectiveMainloopBwdSm80ILi2ELi2EN4cute5tupleIJNS5_1CILi64EEENS7_ILi128EEES9_EEENS_6half_tEfNS_4arch4Sm80ELb0ELb1ELb1ELb1ELb1ELb0ELb0ELb0ELi2ELi2ELi2ELi2ELb0EEENS1_21CollectiveEpilogueBwdISA_SB_SD_Li256ELb1ELb0ELi4EEENS1_19SingleTileSchedulerILb1ELb0ELb0ELi128EEEEEEEEEvNT_6ParamsE,"a",@progbits
	.sectionflags	@""
	.align	4
.nv.constant0._ZN7cutlass13device_kernelIN5flash19enable_sm80_to_sm89INS1_16FlashAttnBwdSm80INS1_25CollectiveMainloopBwdSm80ILi2ELi2EN4cute5tupleIJNS5_1CILi64EEENS7_ILi128EEES9_EEENS_6half_tEfNS_4arch4Sm80ELb0ELb1ELb1ELb1ELb1ELb0ELb0ELb0ELi2ELi2ELi2ELi2ELb0EEENS1_21CollectiveEpilogueBwdISA_SB_SD_Li256ELb1ELb0ELi4EEENS1_19SingleTileSchedulerILb1ELb0ELb0ELi128EEEEEEEEEvNT_6ParamsE:
	.zero		1520


//--------------------- .nv.constant0._ZN7cutlass13device_kernelIN5flash19enable_sm80_to_sm89INS1_16FlashAttnBwdSm80INS1_25CollectiveMainloopBwdSm80ILi2ELi2EN4cute5tupleIJNS5_1CILi64EEENS7_ILi128EEES9_EEENS_6half_tEfNS_4arch4Sm80ELb0ELb1ELb1ELb1ELb0ELb0ELb0ELb0ELi2ELi2ELi2ELi2ELb0EEENS1_24CollectiveEpilogueBwdGQAISA_fSD_Li256ELb1ELb0EEENS1_19SingleTileSchedulerILb1ELb0ELb0ELi128EEEEEEEEEvNT_6ParamsE --------------------------
	.section	.nv.constant0._ZN7cutlass13device_kernelIN5flash19enable_sm80_to_sm89INS1_16FlashAttnBwdSm80INS1_25CollectiveMainloopBwdSm80ILi2ELi2EN4cute5tupleIJNS5_1CILi64EEENS7_ILi128EEES9_EEENS_6half_tEfNS_4arch4Sm80ELb0ELb1ELb1ELb1ELb0ELb0ELb0ELb0ELi2ELi2ELi2ELi2ELb0EEENS1_24CollectiveEpilogueBwdGQAISA_fSD_Li256ELb1ELb0EEENS1_19SingleTileSchedulerILb1ELb0ELb0ELi128EEEEEEEEEvNT_6ParamsE,"a",@progbits
	.sectionflags	@""
	.align	4
.nv.constant0._ZN7cutlass13device_kernelIN5flash19enable_sm80_to_sm89INS1_16FlashAttnBwdSm80INS1_25CollectiveMainloopBwdSm80ILi2ELi2EN4cute5tupleIJNS5_1CILi64EEENS7_ILi128EEES9_EEENS_6half_tEfNS_4arch4Sm80ELb0ELb1ELb1ELb1ELb0ELb0ELb0ELb0ELi2ELi2ELi2ELi2ELb0EEENS1_24CollectiveEpilogueBwdGQAISA_fSD_Li256ELb1ELb0EEENS1_19SingleTileSchedulerILb1ELb0ELb0ELi128EEEEEEEEEvNT_6ParamsE:
	.zero		1528


//--------------------- .nv.constant0._ZN7cutlass13device_kernelIN5flash19enable_sm80_to_sm89INS1_16FlashAttnBwdSm80INS1_25CollectiveMainloopBwdSm80ILi2ELi2EN4cute5tupleIJNS5_1CILi64EEENS7_ILi128EEES9_EEENS_6half_tEfNS_4arch4Sm80ELb0ELb1ELb1ELb1ELb1ELb0ELb0ELb0ELi2ELi2ELi2ELi2ELb0EEENS1_24CollectiveEpilogueBwdGQAISA_fSD_Li256ELb1ELb1EEENS1_19SingleTileSchedulerILb1ELb0ELb0ELi128EEEEEEEEEvNT_6ParamsE --------------------------
	.section	.nv.constant0._ZN7cutlass13device_kernelIN5flash19enable_sm80_to_sm89INS1_16FlashAttnBwdSm80INS1_25CollectiveMainloopBwdSm80ILi2ELi2EN4cute5tupleIJNS5_1CILi64EEENS7_ILi128EEES9_EEENS_6half_tEfNS_4arch4Sm80ELb0ELb1ELb1ELb1ELb1ELb0ELb0ELb0ELi2ELi2ELi2ELi2ELb0EEENS1_24CollectiveEpilogueBwdGQAISA_fSD_Li256ELb1ELb1EEENS1_19SingleTileSchedulerILb1ELb0ELb0ELi128EEEEEEEEEvNT_6ParamsE,"a",@progbits
	.sectionflags	@""
	.align	4
.nv.constant0._ZN7cutlass13device_kernelIN5flash19enable_sm80_to_sm89INS1_16FlashAttnBwdSm80INS1_25CollectiveMainloopBwdSm80ILi2ELi2EN4cute5tupleIJNS5_1CILi64EEENS7_ILi128EEES9_EEENS_6half_tEfNS_4arch4Sm80ELb0ELb1ELb1ELb1ELb1ELb0ELb0ELb0ELi2ELi2ELi2ELi2ELb0EEENS1_24CollectiveEpilogueBwdGQAISA_fSD_Li256ELb1ELb1EEENS1_19SingleTileSchedulerILb1ELb0ELb0ELi128EEEEEEEEEvNT_6ParamsE:
	.zero		1528


//--------------------- .nv.constant0._ZN7cutlass13device_kernelIN5flash19enable_sm80_to_sm89INS1_16FlashAttnBwdSm80INS1_25CollectiveMainloopBwdSm80ILi2ELi2EN4cute5tupleIJNS5_1CILi64EEENS7_ILi128EEES9_EEENS_6half_tEfNS_4arch4Sm80ELb1ELb0ELb1ELb0ELb0ELb0ELb0ELb0ELi2ELi2ELi2ELi2ELb0EEENS1_21CollectiveEpilogueBwdISA_SB_SD_Li256ELb0ELb0ELi4EEENS1_25SingleTileBwdLPTSchedulerILb0ELi128ELb0EEEEEEEEEvNT_6ParamsE --------------------------
	.section	.nv.constant0._ZN7cutlass13device_kernelIN5flash19enable_sm80_to_sm89INS1_16FlashAttnBwdSm80INS1_25CollectiveMainloopBwdSm80ILi2ELi2EN4cute5tupleIJNS5_1CILi64EEENS7_ILi128EEES9_EEENS_6half_tEfNS_4arch4Sm80ELb1ELb0ELb1ELb0ELb0ELb0ELb0ELb0ELi2ELi2ELi2ELi2ELb0EEENS1_21CollectiveEpilogueBwdISA_SB_SD_Li256ELb0ELb0ELi4EEENS1_25SingleTileBwdLPTSchedulerILb0ELi128ELb0EEEEEEEEEvNT_6ParamsE,"a",@progbits
	.sectionflags	@""
	.align	4
.nv.constant0._ZN7cutlass13device_kernelIN5flash19enable_sm80_to_sm89INS1_16FlashAttnBwdSm80INS1_25CollectiveMainloopBwdSm80ILi2ELi2EN4cute5tupleIJNS5_1CILi64EEENS7_ILi128EEES9_EEENS_6half_tEfNS_4arch4Sm80ELb1ELb0ELb1ELb0ELb0ELb0ELb0ELb0ELi2ELi2ELi2ELi2ELb0EEENS1_21CollectiveEpilogueBwdISA_SB_SD_Li256ELb0ELb0ELi4EEENS1_25SingleTileBwdLPTSchedulerILb0ELi128ELb0EEEEEEEEEvNT_6ParamsE:
	.zero		1544


//--------------------- .nv.constant0._ZN7cutlass13device_kernelIN5flash19enable_sm80_to_sm89INS1_16FlashAttnBwdSm80INS1_25CollectiveMainloopBwdSm80ILi2ELi2EN4cute5tupleIJNS5_1CILi64EEENS7_ILi128EEES9_EEENS_6half_tEfNS_4arch4Sm80ELb1ELb0ELb1ELb0ELb1ELb0ELb0ELb0ELi2ELi2ELi2ELi2ELb0EEENS1_21CollectiveEpilogueBwdISA_SB_SD_Li256ELb0ELb0ELi4EEENS1_25SingleTileBwdLPTSchedulerILb0ELi128ELb1EEEEEEEEEvNT_6ParamsE --------------------------
	.section	.nv.constant0._ZN7cutlass13device_kernelIN5flash19enable_sm80_to_sm89INS1_16FlashAttnBwdSm80INS1_25CollectiveMainloopBwdSm80ILi2ELi2EN4cute5tupleIJNS5_1CILi64EEENS7_ILi128EEES9_EEENS_6half_tEfNS_4arch4Sm80ELb1ELb0ELb1ELb0ELb1ELb0ELb0ELb0ELi2ELi2ELi2ELi2ELb0EEENS1_21CollectiveEpilogueBwdISA_SB_SD_Li256ELb0ELb0ELi4EEENS1_25SingleTileBwdLPTSchedulerILb0ELi128ELb1EEEEEEEEEvNT_6ParamsE,"a",@progbits
	.sectionflags	@""
	.align	4
.nv.constant0._ZN7cutlass13device_kernelIN5flash19enable_sm80_to_sm89INS1_16FlashAttnBwdSm80INS1_25CollectiveMainloopBwdSm80ILi2ELi2EN4cute5tupleIJNS5_1CILi64EEENS7_ILi128EEES9_EEENS_6half_tEfNS_4arch4Sm80ELb1ELb0ELb1ELb0ELb1ELb0ELb0ELb0ELi2ELi2ELi2ELi2ELb0EEENS1_21CollectiveEpilogueBwdISA_SB_SD_Li256ELb0ELb0ELi4EEENS1_25SingleTileBwdLPTSchedulerILb0ELi128ELb1EEEEEEEEEvNT_6ParamsE:
	.zero		1544


//--------------------- .nv.constant0._ZN7cutlass13device_kernelIN5flash19enable_sm80_to_sm89INS1_16FlashAttnBwdSm80INS1_25CollectiveMainloopBwdSm80ILi2ELi2EN4cute5tupleIJNS5_1CILi64EEENS7_ILi128EEES9_EEENS_6half_tEfNS_4arch4Sm80ELb1ELb0ELb1ELb0ELb0ELb0ELb0ELb0ELi2ELi2ELi2ELi2ELb0EEENS1_24CollectiveEpilogueBwdGQAISA_fSD_Li256ELb0ELb0EEENS1_25SingleTileBwdLPTSchedulerILb0ELi128ELb0EEEEEEEEEvNT_6ParamsE --------------------------
	.section	.nv.constant0._ZN7cutlass13device_kernelIN5flash19enable_sm80_to_sm89INS1_16FlashAttnBwdSm80INS1_25CollectiveMainloopBwdSm80ILi2ELi2EN4cute5tupleIJNS5_1CILi64EEENS7_ILi128EEES9_EEENS_6half_tEfNS_4arch4Sm80ELb1ELb0ELb1ELb0ELb0ELb0ELb0ELb0ELi2ELi2ELi2ELi2ELb0EEENS1_24CollectiveEpilogueBwdGQAISA_fSD_Li256ELb0ELb0EEENS1_25SingleTileBwdLPTSchedulerILb0ELi128ELb0EEEEEEEEEvNT_6ParamsE,"a",@progbits
	.sectionflags	@""
	.align	4
.nv.constant0._ZN7cutlass13device_kernelIN5flash19enable_sm80_to_sm89INS1_16FlashAttnBwdSm80INS1_25CollectiveMainloopBwdSm80ILi2ELi2EN4cute5tupleIJNS5_1CILi64EEENS7_ILi128EEES9_EEENS_6half_tEfNS_4arch4Sm80ELb1ELb0ELb1ELb0ELb0ELb0ELb0ELb0ELi2ELi2ELi2ELi2ELb0EEENS1_24CollectiveEpilogueBwdGQAISA_fSD_Li256ELb0ELb0EEENS1_25SingleTileBwdLPTSchedulerILb0ELi128ELb0EEEEEEEEEvNT_6ParamsE:
	.zero		1552


//--------------------- .nv.constant0._ZN7cutlass13device_kernelIN5flash19enable_sm80_to_sm89INS1_16FlashAttnBwdSm80INS1_25CollectiveMainloopBwdSm80ILi2ELi2EN4cute5tupleIJNS5_1CILi64EEENS7_ILi128EEES9_EEENS_6half_tEfNS_4arch4Sm80ELb1ELb0ELb1ELb0ELb1ELb0ELb0ELb0ELi2ELi2ELi2ELi2ELb0EEENS1_24CollectiveEpilogueBwdGQAISA_fSD_Li256ELb0ELb1EEENS1_25SingleTileBwdLPTSchedulerILb0ELi128ELb1EEEEEEEEEvNT_6ParamsE --------------------------
	.section	.nv.constant0._ZN7cutlass13device_kernelIN5flash19enable_sm80_to_sm89INS1_16FlashAttnBwdSm80INS1_25CollectiveMainloopBwdSm80ILi2ELi2EN4cute5tupleIJNS5_1CILi64EEENS7_ILi128EEES9_EEENS_6half_tEfNS_4arch4Sm80ELb1ELb0ELb1ELb0ELb1ELb0ELb0ELb0ELi2ELi2ELi2ELi2ELb0EEENS1_24CollectiveEpilogueBwdGQAISA_fSD_Li256ELb0ELb1EEENS1_25SingleTileBwdLPTSchedulerILb0ELi128ELb1EEEEEEEEEvNT_6ParamsE,"a",@progbits
	.sectionflags	@""
	.align	4
.nv.constant0._ZN7cutlass13device_kernelIN5flash19enable_sm80_to_sm89INS1_16FlashAttnBwdSm80INS1_25CollectiveMainloopBwdSm80ILi2ELi2EN4cute5tupleIJNS5_1CILi64EEENS7_ILi128EEES9_EEENS_6half_tEfNS_4arch4Sm80ELb1ELb0ELb1ELb0ELb1ELb0ELb0ELb0ELi2ELi2ELi2ELi2ELb0EEENS1_24CollectiveEpilogueBwdGQAISA_fSD_Li256ELb0ELb1EEENS1_25SingleTileBwdLPTSchedulerILb0ELi128ELb1EEEEEEEEEvNT_6ParamsE:
	.zero		1552


//--------------------- .nv.constant0._ZN7cutlass13device_kernelIN5flash22FlashAttnBwdPreprocessIN4cute5tupleIJNS3_1CILi64EEENS5_ILi128EEEEEENS_6half_tEfNS_4arch4Sm80ELb1ELb0EEEEEvNT_6ParamsE --------------------------
	.section	.nv.constant0._ZN7cutlass13device_kernelIN5flash22FlashAttnBwdPreprocessIN4cute5tupleIJNS3_1CILi64EEENS5_ILi128EEEEEENS_6half_tEfNS_4arch4Sm80ELb1ELb0EEEEEvNT_6ParamsE,"a",@progbits
	.sectionflags	@""
	.align	4
.nv.constant0._ZN7cutlass13device_kernelIN5flash22FlashAttnBwdPreprocessIN4cute5tupleIJNS3_1CILi64EEENS5_ILi128EEEEEENS_6half_tEfNS_4arch4Sm80ELb1ELb0EEEEEvNT_6ParamsE:
	.zero		1136


//--------------------- .nv.constant0._ZN7cutlass13device_kernelIN5flash19enable_sm80_to_sm89INS1_16FlashAttnBwdSm80INS1_25CollectiveMainloopBwdSm80ILi2ELi2EN4cute5tupleIJNS5_1CILi64EEENS7_ILi128EEES9_EEENS_6half_tEfNS_4arch4Sm80ELb1ELb0ELb1ELb1ELb0ELb0ELb0ELb0ELi2ELi2ELi2ELi2ELb0EEENS1_21CollectiveEpilogueBwdISA_SB_SD_Li256ELb1ELb0ELi4EEENS1_25SingleTileBwdLPTSchedulerILb1ELi128ELb0EEEEEEEEEvNT_6ParamsE --------------------------
	.section	.nv.constant0._ZN7cutlass13device_kernelIN5flash19enable_sm80_to_sm89INS1_16FlashAttnBwdSm80INS1_25CollectiveMainloopBwdSm80ILi2ELi2EN4cute5tupleIJNS5_1CILi64EEENS7_ILi128EEES9_EEENS_6half_tEfNS_4arch4Sm80ELb1ELb0ELb1ELb1ELb0ELb0ELb0ELb0ELi2ELi2ELi2ELi2ELb0EEENS1_21CollectiveEpilogueBwdISA_SB_SD_Li256ELb1ELb0ELi4EEENS1_25SingleTileBwdLPTSchedulerILb1ELi128ELb0EEEEEEEEEvNT_6ParamsE,"a",@progbits
	.sectionflags	@""
	.align	4
.nv.constant0._ZN7cutlass13device_kernelIN5flash19enable_sm80_to_sm89INS1_16FlashAttnBwdSm80INS1_25CollectiveMainloopBwdSm80ILi2ELi2EN4cute5tupleIJNS5_1CILi64EEENS7_ILi128EEES9_EEENS_6half_tEfNS_4arch4Sm80ELb1ELb0ELb1ELb1ELb0ELb0ELb0ELb0ELi2ELi2ELi2ELi2ELb0EEENS1_21CollectiveEpilogueBwdISA_SB_SD_Li256ELb1ELb0ELi4EEENS1_25SingleTileBwdLPTSchedulerILb1ELi128ELb0EEEEEEEEEvNT_6ParamsE:
	.zero		1544


//--------------------- .nv.constant0._ZN7cutlass13device_kernelIN5flash19enable_sm80_to_sm89INS1_16FlashAttnBwdSm80INS1_25CollectiveMainloopBwdSm80ILi2ELi2EN4cute5tupleIJNS5_1CILi64EEENS7_ILi128EEES9_EEENS_6half_tEfNS_4arch4Sm80ELb1ELb0ELb1ELb1ELb1ELb0ELb0ELb0ELi2ELi2ELi2ELi2ELb0EEENS1_21CollectiveEpilogueBwdISA_SB_SD_Li256ELb1ELb0ELi4EEENS1_25SingleTileBwdLPTSchedulerILb1ELi128ELb1EEEEEEEEEvNT_6ParamsE --------------------------
	.section	.nv.constant0._ZN7cutlass13device_kernelIN5flash19enable_sm80_to_sm89INS1_16FlashAttnBwdSm80INS1_25CollectiveMainloopBwdSm80ILi2ELi2EN4cute5tupleIJNS5_1CILi64EEENS7_ILi128EEES9_EEENS_6half_tEfNS_4arch4Sm80ELb1ELb0ELb1ELb1ELb1ELb0ELb0ELb0ELi2ELi2ELi2ELi2ELb0EEENS1_21CollectiveEpilogueBwdISA_SB_SD_Li256ELb1ELb0ELi4EEENS1_25SingleTileBwdLPTSchedulerILb1ELi128ELb1EEEEEEEEEvNT_6ParamsE,"a",@progbits
	.sectionflags	@""
	.align	4
.nv.constant0._ZN7cutlass13device_kernelIN5flash19enable_sm80_to_sm89INS1_16FlashAttnBwdSm80INS1_25CollectiveMainloopBwdSm80ILi2ELi2EN4cute5tupleIJNS5_1CILi64EEENS7_ILi128EEES9_EEENS_6half_tEfNS_4arch4Sm80ELb1ELb0ELb1ELb1ELb1ELb0ELb0ELb0ELi2ELi2ELi2ELi2ELb0EEENS1_21CollectiveEpilogueBwdISA_SB_SD_Li256ELb1ELb0ELi4EEENS1_25SingleTileBwdLPTSchedulerILb1ELi128ELb1EEEEEEEEEvNT_6ParamsE:
	.zero		1544


//--------------------- .nv.constant0._ZN7cutlass13device_kernelIN5flash19enable_sm80_to_sm89INS1_16FlashAttnBwdSm80INS1_25CollectiveMainloopBwdSm80ILi2ELi2EN4cute5tupleIJNS5_1CILi64EEENS7_ILi128EEES9_EEENS_6half_tEfNS_4arch4Sm80ELb1ELb0ELb1ELb1ELb0ELb0ELb0ELb0ELi2ELi2ELi2ELi2ELb0EEENS1_24CollectiveEpilogueBwdGQAISA_fSD_Li256ELb1ELb0EEENS1_25SingleTileBwdLPTSchedulerILb1ELi128ELb0EEEEEEEEEvNT_6ParamsE --------------------------
	.section	.nv.constant0._ZN7cutlass13device_kernelIN5flash19enable_sm80_to_sm89INS1_16FlashAttnBwdSm80INS1_25CollectiveMainloopBwdSm80ILi2ELi2EN4cute5tupleIJNS5_1CILi64EEENS7_ILi128EEES9_EEENS_6half_tEfNS_4arch4Sm80ELb1ELb0ELb1ELb1ELb0ELb0ELb0ELb0ELi2ELi2ELi2ELi2ELb0EEENS1_24CollectiveEpilogueBwdGQAISA_fSD_Li256ELb1ELb0EEENS1_25SingleTileBwdLPTSchedulerILb1ELi128ELb0EEEEEEEEEvNT_6ParamsE,"a",@progbits
	.sectionflags	@""
	.align	4
.nv.constant0._ZN7cutlass13device_kernelIN5flash19enable_sm80_to_sm89INS1_16FlashAttnBwdSm80INS1_25CollectiveMainloopBwdSm80ILi2ELi2EN4cute5tupleIJNS5_1CILi64EEENS7_ILi128EEES9_EEENS_6half_tEfNS_4arch4Sm80ELb1ELb0ELb1ELb1ELb0ELb0ELb0ELb0ELi2ELi2ELi2ELi2ELb0EEENS1_24CollectiveEpilogueBwdGQAISA_fSD_Li256ELb1ELb0EEENS1_25SingleTileBwdLPTSchedulerILb1ELi128ELb0EEEEEEEEEvNT_6ParamsE:
	.zero		1552


//--------------------- .nv.constant0._ZN7cutlass13device_kernelIN5flash32FlashAttnBwdPostprocessConvertdQIN4cute5tupleIJNS3_1CILi128EEES6_EEENS_6half_tEfNS_4arch4Sm80ELi256ENS3_8TiledMMAINS3_8MMA_AtomIJNS3_28SM80_16x8x16_F32F16F16F32_TNEEEENS3_6LayoutINS4_IJNS5_ILi2EEENS5_ILi4EEENS5_ILi1EEEEEENS4_IJSI_SG_NS5_ILi0EEEEEEEENS4_IJNS5_ILi32EEENS5_ILi64EEENS5_ILi16EEEEEEEELb0EEEEEvNT_6ParamsE --------------------------
	.section	.nv.constant0._ZN7cutlass13device_kernelIN5flash32FlashAttnBwdPostprocessConvertdQIN4cute5tupleIJNS3_1CILi128EEES6_EEENS_6half_tEfNS_4arch4Sm80ELi256ENS3_8TiledMMAINS3_8MMA_AtomIJNS3_28SM80_16x8x16_F32F16F16F32_TNEEEENS3_6LayoutINS4_IJNS5_ILi2EEENS5_ILi4EEENS5_ILi1EEEEEENS4_IJSI_SG_NS5_ILi0EEEEEEEENS4_IJNS5_ILi32EEENS5_ILi64EEENS5_ILi16EEEEEEEELb0EEEEEvNT_6ParamsE,"a",@progbits
	.sectionflags	@""
	.align	4
.nv.constant0._ZN7cutlass13device_kernelIN5flash32FlashAttnBwdPostprocessConvertdQIN4cute5tupleIJNS3_1CILi128EEES6_EEENS_6half_tEfNS_4arch4Sm80ELi256ENS3_8TiledMMAINS3_8MMA_AtomIJNS3_28SM80_16x8x16_F32F16F16F32_TNEEEENS3_6LayoutINS4_IJNS5_ILi2EEENS5_ILi4EEENS5_ILi1EEEEEENS4_IJSI_SG_NS5_ILi0EEEEEEEENS4_IJNS5_ILi32EEENS5_ILi64EEENS5_ILi16EEEEEEEELb0EEEEEvNT_6ParamsE:
	.zero		1008


//--------------------- .nv.constant0._ZN7cutlass13device_kernelIN5flash32FlashAttnBwdPostprocessConvertdQIN4cute5tupleIJNS3_1CILi64EEENS5_ILi128EEEEEENS_6half_tEfNS_4arch4Sm80ELi256ENS3_8TiledMMAINS3_8MMA_AtomIJNS3_28SM80_16x8x16_F32F16F16F32_TNEEEENS3_6LayoutINS4_IJNS5_ILi2EEENS5_ILi4EEENS5_ILi1EEEEEENS4_IJSJ_SH_NS5_ILi0EEEEEEEENS4_IJNS5_ILi32EEES6_NS5_ILi16EEEEEEEELb0EEEEEvNT_6ParamsE --------------------------
	.section	.nv.constant0._ZN7cutlass13device_kernelIN5flash32FlashAttnBwdPostprocessConvertdQIN4cute5tupleIJNS3_1CILi64EEENS5_ILi128EEEEEENS_6half_tEfNS_4arch4Sm80ELi256ENS3_8TiledMMAINS3_8MMA_AtomIJNS3_28SM80_16x8x16_F32F16F16F32_TNEEEENS3_6LayoutINS4_IJNS5_ILi2EEENS5_ILi4EEENS5_ILi1EEEEEENS4_IJSJ_SH_NS5_ILi0EEEEEEEENS4_IJNS5_ILi32EEES6_NS5_ILi16EEEEEEEELb0EEEEEvNT_6ParamsE,"a",@progbits
	.sectionflags	@""
	.align	4
.nv.constant0._ZN7cutlass13device_kernelIN5flash32FlashAttnBwdPostprocessConvertdQIN4cute5tupleIJNS3_1CILi64EEENS5_ILi128EEEEEENS_6half_tEfNS_4arch4Sm80ELi256ENS3_8TiledMMAINS3_8MMA_AtomIJNS3_28SM80_16x8x16_F32F16F16F32_TNEEEENS3_6LayoutINS4_IJNS5_ILi2EEENS5_ILi4EEENS5_ILi1EEEEEENS4_IJSJ_SH_NS5_ILi0EEEEEEEENS4_IJNS5_ILi32EEES6_NS5_ILi16EEEEEEEELb0EEEEEvNT_6ParamsE:
	.zero		1008


//--------------------- .nv.constant0._ZN7cutlass13device_kernelIN5flash19enable_sm80_to_sm89INS1_16FlashAttnBwdSm80INS1_25CollectiveMainloopBwdSm80ILi2ELi2EN4cute5tupleIJNS5_1CILi64EEENS7_ILi128EEES9_EEENS_6half_tEfNS_4arch4Sm80ELb1ELb0ELb1ELb1ELb1ELb0ELb0ELb0ELi2ELi2ELi2ELi2ELb0EEENS1_24CollectiveEpilogueBwdGQAISA_fSD_Li256ELb1ELb1EEENS1_25SingleTileBwdLPTSchedulerILb1ELi128ELb1EEEEEEEEEvNT_6ParamsE --------------------------
	.section	.nv.constant0._ZN7cutlass13device_kernelIN5flash19enable_sm80_to_sm89INS1_16FlashAttnBwdSm80INS1_25CollectiveMainloopBwdSm80ILi2ELi2EN4cute5tupleIJNS5_1CILi64EEENS7_ILi128EEES9_EEENS_6half_tEfNS_4arch4Sm80ELb1ELb0ELb1ELb1ELb1ELb0ELb0ELb0ELi2ELi2ELi2ELi2ELb0EEENS1_24CollectiveEpilogueBwdGQAISA_fSD_Li256ELb1ELb1EEENS1_25SingleTileBwdLPTSchedulerILb1ELi128ELb1EEEEEEEEEvNT_6ParamsE,"a",@progbits
	.sectionflags	@""
	.align	4
.nv.constant0._ZN7cutlass13device_kernelIN5flash19enable_sm80_to_sm89INS1_16FlashAttnBwdSm80INS1_25CollectiveMainloopBwdSm80ILi2ELi2EN4cute5tupleIJNS5_1CILi64EEENS7_ILi128EEES9_EEENS_6half_tEfNS_4arch4Sm80ELb1ELb0ELb1ELb1ELb1ELb0ELb0ELb0ELi2ELi2ELi2ELi2ELb0EEENS1_24CollectiveEpilogueBwdGQAISA_fSD_Li256ELb1ELb1EEENS1_25SingleTileBwdLPTSchedulerILb1ELi128ELb1EEEEEEEEEvNT_6ParamsE:
	.zero		1552


//--------------------- .nv.constant0._ZN7cutlass13device_kernelIN5flash22FlashAttnBwdPreprocessIN4cute5tupleIJNS3_1CILi64EEENS5_ILi128EEEEEENS_6half_tEfNS_4arch4Sm80ELb1ELb1EEEEEvNT_6ParamsE --------------------------
	.section	.nv.constant0._ZN7cutlass13device_kernelIN5flash22FlashAttnBwdPreprocessIN4cute5tupleIJNS3_1CILi64EEENS5_ILi128EEEEEENS_6half_tEfNS_4arch4Sm80ELb1ELb1EEEEEvNT_6ParamsE,"a",@progbits
	.sectionflags	@""
	.align	4
.nv.constant0._ZN7cutlass13device_kernelIN5flash22FlashAttnBwdPreprocessIN4cute5tupleIJNS3_1CILi64EEENS5_ILi128EEEEEENS_6half_tEfNS_4arch4Sm80ELb1ELb1EEEEEvNT_6ParamsE:
	.zero		1136


//--------------------- SYMBOLS --------------------------

	.type		.nv.reservedSmem.offset0,@object
	.size		.nv.reservedSmem.offset0,0x4
	.type		.nv.reservedSmem.cap,@object
	.size		.nv.reservedSmem.cap,0x4
